def matmul_kernel(
    a_ptr,
    b_ptr,
    c_ptr,
    M,
    N,
    K,
    stride_am,
    stride_ak,
    stride_bk,
    stride_bn,
    stride_cm,
    stride_cn,
    BLOCK_M: tl.constexpr,
    BLOCK_N: tl.constexpr,
    BLOCK_K: tl.constexpr,
    GROUP_M: tl.constexpr,
):
    pid = tl.program_id(axis=0)
    num_pid_m = tl.cdiv(M, BLOCK_M)
    num_pid_n = tl.cdiv(N, BLOCK_N)
    num_pid_in_group = GROUP_M * num_pid_n
    group_id = pid // num_pid_in_group
    first_pid_m = group_id * GROUP_M
    group_size_m = min(num_pid_m - first_pid_m, GROUP_M)
    pid_m = first_pid_m + ((pid % num_pid_in_group) % group_size_m)
    pid_n = (pid % num_pid_in_group) // group_size_m

    offs_am = (pid_m * BLOCK_M + tl.arange(0, BLOCK_M)) % M
    offs_bn = (pid_n * BLOCK_N + tl.arange(0, BLOCK_N)) % N
    offs_k = tl.arange(0, BLOCK_K)
    a_ptrs = a_ptr + offs_am[:, None] * stride_am + offs_k[None, :] * stride_ak
    b_ptrs = b_ptr + offs_k[:, None] * stride_bk + offs_bn[None, :] * stride_bn

    acc = tl.zeros((BLOCK_M, BLOCK_N), dtype=tl.float32)
    for kk in range(0, tl.cdiv(K, BLOCK_K)):
        a = tl.load(a_ptrs, mask=offs_k[None, :] < K - kk * BLOCK_K, other=0.0)
        b = tl.load(b_ptrs, mask=offs_k[:, None] < K - kk * BLOCK_K, other=0.0)
        acc = tl.dot(a, b, acc)
        a_ptrs += BLOCK_K * stride_ak
        b_ptrs += BLOCK_K * stride_bk

    c = acc.to(c_ptr.dtype.element_ty)
    offs_cm = pid_m * BLOCK_M + tl.arange(0, BLOCK_M)
    offs_cn = pid_n * BLOCK_N + tl.arange(0, BLOCK_N)
    c_ptrs = c_ptr + offs_cm[:, None] * stride_cm + offs_cn[None, :] * stride_cn
    mask = (offs_cm[:, None] < M) & (offs_cn[None, :] < N)
    tl.store(c_ptrs, c, mask=mask)

# config = {"BLOCK_K": 64, "BLOCK_M": 256, "BLOCK_N": 128, "GROUP_M": 8, "arch": "sm_90", "dtype": "fp16", "num_ctas": 1, "num_stages": 3, "num_warps": 1}
# arch = sm_90


// ===== COMPILED SASS (sm_90a) =====

	.target	sm_90a

	.elftype	@"ET_EXEC"


//--------------------- .note.nv.tkinfo           --------------------------
	.section	.note.nv.tkinfo,"",@"SHT_NOTE"
	.sectionflags	@"SHF_NOTE_NV_TKINFO"
	.tkinfo
        /*0018*/ 	.word	0x00000002
        /*0030*/ 	.string	""
        /*0030*/ 	.string	"ptxas"
        /*0030*/ 	.string	"Cuda compilation tools, release 13.0, V13.0.88"
        /*0030*/ 	.string	"Build cuda_13.0.r13.0/compiler.36424714_0"
        /*0030*/ 	.string	"-v  -suppress-debug-info  -lineinfo  -arch sm_90a "



//--------------------- .note.nv.cuinfo           --------------------------
	.section	.note.nv.cuinfo,"",@"SHT_NOTE"
	.sectionflags	@"SHF_NOTE_NV_CUINFO"
        /*0018*/ 	.short	0x0002
        /*001a*/ 	.short	0x005a
        /*001c*/ 	.short	0x0082
	.zero		2


//--------------------- .nv.info                  --------------------------
	.section	.nv.info,"",@"SHT_CUDA_INFO"
	.align	4


	//----- nvinfo : EIATTR_REGCOUNT
	.align		4
        /*0000*/ 	.byte	0x04, 0x2f
        /*0002*/ 	.short	(.L_1 - .L_0)
	.align		4
.L_0:
        /*0004*/ 	.word	index@(matmul_kernel)
        /*0008*/ 	.word	0x00000040


	//----- nvinfo : EIATTR_FRAME_SIZE
	.align		4
.L_1:
        /*000c*/ 	.byte	0x04, 0x11
        /*000e*/ 	.short	(.L_3 - .L_2)
	.align		4
.L_2:
        /*0010*/ 	.word	index@(matmul_kernel)
        /*0014*/ 	.word	0x00005b80


	//----- nvinfo : EIATTR_MIN_STACK_SIZE
	.align		4
.L_3:
        /*0018*/ 	.byte	0x04, 0x12
        /*001a*/ 	.short	(.L_5 - .L_4)
	.align		4
.L_4:
        /*001c*/ 	.word	index@(matmul_kernel)
        /*0020*/ 	.word	0x00005b80
.L_5:


//--------------------- .nv.compat                --------------------------
	.section	.nv.compat,"",@"SHT_CUDA_COMPAT_INFO"
	.align	4
        /*0000*/ 	.byte	0x02, 0x09, 0x01, 0x00, 0x02, 0x02, 0x01, 0x00, 0x02, 0x05, 0x05, 0x00, 0x03, 0x07, 0x01, 0x01
        /*0010*/ 	.byte	0x02, 0x03, 0x00, 0x00, 0x02, 0x06, 0x01, 0x00, 0x04, 0x0b, 0x08, 0x00, 0x00, 0x00, 0x00, 0x00
        /*0020*/ 	.byte	0x00, 0x00, 0x00, 0x00


//--------------------- .nv.info.matmul_kernel    --------------------------
	.section	.nv.info.matmul_kernel,"",@"SHT_CUDA_INFO"
	.sectionflags	@""
	.align	4


	//----- nvinfo : EIATTR_CUDA_API_VERSION
	.align		4
        /*0000*/ 	.byte	0x04, 0x37
        /*0002*/ 	.short	(.L_7 - .L_6)
.L_6:
        /*0004*/ 	.word	0x00000082


	//----- nvinfo : EIATTR_KPARAM_INFO
	.align		4
.L_7:
        /*0008*/ 	.byte	0x04, 0x17
        /*000a*/ 	.short	(.L_9 - .L_8)
.L_8:
        /*000c*/ 	.word	0x00000000
        /*0010*/ 	.short	0x000d
        /*0012*/ 	.short	0x0048
        /*0014*/ 	.byte	0x00, 0xf4, 0x21, 0x00


	//----- nvinfo : EIATTR_KPARAM_INFO
	.align		4
.L_9:
        /*0018*/ 	.byte	0x04, 0x17
        /*001a*/ 	.short	(.L_11 - .L_10)
.L_10:
        /*001c*/ 	.word	0x00000000
        /*0020*/ 	.short	0x000c
        /*0022*/ 	.short	0x0040
        /*0024*/ 	.byte	0x00, 0xf4, 0x21, 0x00


	//----- nvinfo : EIATTR_KPARAM_INFO
	.align		4
.L_11:
        /*0028*/ 	.byte	0x04, 0x17
        /*002a*/ 	.short	(.L_13 - .L_12)
.L_12:
        /*002c*/ 	.word	0x00000000
        /*0030*/ 	.short	0x000b
        /*0032*/ 	.short	0x0038
        /*0034*/ 	.byte	0x00, 0xf0, 0x11, 0x00


	//----- nvinfo : EIATTR_KPARAM_INFO
	.align		4
.L_13:
        /*0038*/ 	.byte	0x04, 0x17
        /*003a*/ 	.short	(.L_15 - .L_14)
.L_14:
        /*003c*/ 	.word	0x00000000
        /*0040*/ 	.short	0x000a
        /*0042*/ 	.short	0x0034
        /*0044*/ 	.byte	0x00, 0xf0, 0x11, 0x00


	//----- nvinfo : EIATTR_KPARAM_INFO
	.align		4
.L_15:
        /*0048*/ 	.byte	0x04, 0x17
        /*004a*/ 	.short	(.L_17 - .L_16)
.L_16:
        /*004c*/ 	.word	0x00000000
        /*0050*/ 	.short	0x0009
        /*0052*/ 	.short	0x0030
        /*0054*/ 	.byte	0x00, 0xf0, 0x11, 0x00


	//----- nvinfo : EIATTR_KPARAM_INFO
	.align		4
.L_17:
        /*0058*/ 	.byte	0x04, 0x17
        /*005a*/ 	.short	(.L_19 - .L_18)
.L_18:
        /*005c*/ 	.word	0x00000000
        /*0060*/ 	.short	0x0008
        /*0062*/ 	.short	0x002c
        /*0064*/ 	.byte	0x00, 0xf0, 0x11, 0x00


	//----- nvinfo : EIATTR_KPARAM_INFO
	.align		4
.L_19:
        /*0068*/ 	.byte	0x04, 0x17
        /*006a*/ 	.short	(.L_21 - .L_20)
.L_20:
        /*006c*/ 	.word	0x00000000
        /*0070*/ 	.short	0x0007
        /*0072*/ 	.short	0x0028
        /*0074*/ 	.byte	0x00, 0xf0, 0x11, 0x00


	//----- nvinfo : EIATTR_KPARAM_INFO
	.align		4
.L_21:
        /*0078*/ 	.byte	0x04, 0x17
        /*007a*/ 	.short	(.L_23 - .L_22)
.L_22:
        /*007c*/ 	.word	0x00000000
        /*0080*/ 	.short	0x0006
        /*0082*/ 	.short	0x0024
        /*0084*/ 	.byte	0x00, 0xf0, 0x11, 0x00


	//----- nvinfo : EIATTR_KPARAM_INFO
	.align		4
.L_23:
        /*0088*/ 	.byte	0x04, 0x17
        /*008a*/ 	.short	(.L_25 - .L_24)
.L_24:
        /*008c*/ 	.word	0x00000000
        /*0090*/ 	.short	0x0005
        /*0092*/ 	.short	0x0020
        /*0094*/ 	.byte	0x00, 0xf0, 0x11, 0x00


	//----- nvinfo : EIATTR_KPARAM_INFO
	.align		4
.L_25:
        /*0098*/ 	.byte	0x04, 0x17
        /*009a*/ 	.short	(.L_27 - .L_26)
.L_26:
        /*009c*/ 	.word	0x00000000
        /*00a0*/ 	.short	0x0004
        /*00a2*/ 	.short	0x001c
        /*00a4*/ 	.byte	0x00, 0xf0, 0x11, 0x00


	//----- nvinfo : EIATTR_KPARAM_INFO
	.align		4
.L_27:
        /*00a8*/ 	.byte	0x04, 0x17
        /*00aa*/ 	.short	(.L_29 - .L_28)
.L_28:
        /*00ac*/ 	.word	0x00000000
        /*00b0*/ 	.short	0x0003
        /*00b2*/ 	.short	0x0018
        /*00b4*/ 	.byte	0x00, 0xf0, 0x11, 0x00


	//----- nvinfo : EIATTR_KPARAM_INFO
	.align		4
.L_29:
        /*00b8*/ 	.byte	0x04, 0x17
        /*00ba*/ 	.short	(.L_31 - .L_30)
.L_30:
        /*00bc*/ 	.word	0x00000000
        /*00c0*/ 	.short	0x0002
        /*00c2*/ 	.short	0x0010
        /*00c4*/ 	.byte	0x00, 0xf4, 0x21, 0x00


	//----- nvinfo : EIATTR_KPARAM_INFO
	.align		4
.L_31:
        /*00c8*/ 	.byte	0x04, 0x17
        /*00ca*/ 	.short	(.L_33 - .L_32)
.L_32:
        /*00cc*/ 	.word	0x00000000
        /*00d0*/ 	.short	0x0001
        /*00d2*/ 	.short	0x0008
        /*00d4*/ 	.byte	0x00, 0xf4, 0x21, 0x00


	//----- nvinfo : EIATTR_KPARAM_INFO
	.align		4
.L_33:
        /*00d8*/ 	.byte	0x04, 0x17
        /*00da*/ 	.short	(.L_35 - .L_34)
.L_34:
        /*00dc*/ 	.word	0x00000000
        /*00e0*/ 	.short	0x0000
        /*00e2*/ 	.short	0x0000
        /*00e4*/ 	.byte	0x00, 0xf4, 0x21, 0x00


	//----- nvinfo : EIATTR_SPARSE_MMA_MASK
	.align		4
.L_35:
        /*00e8*/ 	.byte	0x03, 0x50
        /*00ea*/ 	.short	0x0000


	//----- nvinfo : EIATTR_MAXREG_COUNT
	.align		4
        /*00ec*/ 	.byte	0x03, 0x1b
        /*00ee*/ 	.short	0x00ff


	//----- nvinfo : EIATTR_NUM_BARRIERS
	.align		4
        /*00f0*/ 	.byte	0x02, 0x4c
        /*00f2*/ 	.byte	0x01
	.zero		1


	//----- nvinfo : EIATTR_ANNOTATIONS
	.align		4
        /*00f4*/ 	.byte	0x04, 0x55
        /*00f6*/ 	.short	(.L_37 - .L_36)


	//   ....[0]....
.L_36:
        /*00f8*/ 	.word	0x00000001
        /*00fc*/ 	.byte	0x90, 0x01, 0x00, 0x00, 0x01, 0x00, 0x00, 0x00, 0xd0, 0x01, 0x00, 0x00, 0x01, 0x00, 0x00, 0x00
        /* <DEDUP_REMOVED lines=3234> */
        /*cb2c*/ 	.byte	0x40, 0xd0, 0x02, 0x00


	//----- nvinfo : EIATTR_MERCURY_ISA_VERSION
	.align		4
.L_37:
        /*cb30*/ 	.byte	0x03, 0x5f
        /*cb32*/ 	.short	0x0101


	//----- nvinfo : EIATTR_COOP_GROUP_MASK_REGIDS
	.align		4
        /*cb34*/ 	.byte	0x04, 0x29
        /*cb36*/ 	.short	(.L_39 - .L_38)


	//   ....[0]....
.L_38:
        /*cb38*/ 	.word	0xffffffff


	//   ....[1]....
        /*cb3c*/ 	.word	0xffffffff


	//   ....[2]....
        /*cb40*/ 	.word	0xffffffff


	//   ....[3]....
        /*cb44*/ 	.word	0xffffffff


	//   ....[4]....
        /*cb48*/ 	.word	0xffffffff


	//   ....[5]....
        /*cb4c*/ 	.word	0xffffffff


	//   ....[6]....
        /*cb50*/ 	.word	0xffffffff


	//   ....[7]....
        /*cb54*/ 	.word	0xffffffff


	//   ....[8]....
        /*cb58*/ 	.word	0xffffffff


	//   ....[9]....
        /*cb5c*/ 	.word	0xffffffff


	//   ....[10]....
        /*cb60*/ 	.word	0xffffffff


	//   ....[11]....
        /*cb64*/ 	.word	0xffffffff


	//   ....[12]....
        /*cb68*/ 	.word	0xffffffff


	//   ....[13]....
        /*cb6c*/ 	.word	0xffffffff


	//   ....[14]....
        /*cb70*/ 	.word	0xffffffff


	//   ....[15]....
        /*cb74*/ 	.word	0xffffffff


	//   ....[16]....
        /*cb78*/ 	.word	0xffffffff


	//   ....[17]....
        /*cb7c*/ 	.word	0xffffffff


	//   ....[18]....
        /*cb80*/ 	.word	0xffffffff


	//   ....[19]....
        /*cb84*/ 	.word	0xffffffff


	//   ....[20]....
        /*cb88*/ 	.word	0xffffffff


	//   ....[21]....
        /*cb8c*/ 	.word	0xffffffff


	//   ....[22]....
        /*cb90*/ 	.word	0xffffffff


	//   ....[23]....
        /*cb94*/ 	.word	0xffffffff


	//   ....[24]....
        /*cb98*/ 	.word	0xffffffff


	//   ....[25]....
        /*cb9c*/ 	.word	0xffffffff


	//   ....[26]....
        /*cba0*/ 	.word	0xffffffff


	//   ....[27]....
        /*cba4*/ 	.word	0xffffffff


	//   ....[28]....
        /*cba8*/ 	.word	0xffffffff


	//   ....[29]....
        /*cbac*/ 	.word	0xffffffff


	//   ....[30]....
        /*cbb0*/ 	.word	0xffffffff


	//   ....[31]....
        /*cbb4*/ 	.word	0xffffffff


	//   ....[32]....
        /*cbb8*/ 	.word	0xffffffff


	//   ....[33]....
        /*cbbc*/ 	.word	0xffffffff


	//   ....[34]....
        /*cbc0*/ 	.word	0xffffffff


	//   ....[35]....
        /*cbc4*/ 	.word	0xffffffff


	//   ....[36]....
        /*cbc8*/ 	.word	0xffffffff


	//   ....[37]....
        /*cbcc*/ 	.word	0xffffffff


	//   ....[38]....
        /*cbd0*/ 	.word	0xffffffff


	//   ....[39]....
        /*cbd4*/ 	.word	0xffffffff


	//   ....[40]....
        /*cbd8*/ 	.word	0xffffffff


	//   ....[41]....
        /*cbdc*/ 	.word	0xffffffff


	//   ....[42]....
        /*cbe0*/ 	.word	0xffffffff


	//   ....[43]....
        /*cbe4*/ 	.word	0xffffffff


	//   ....[44]....
        /*cbe8*/ 	.word	0xffffffff


	//   ....[45]....
        /*cbec*/ 	.word	0xffffffff


	//   ....[46]....
        /*cbf0*/ 	.word	0xffffffff


	//   ....[47]....
        /*cbf4*/ 	.word	0xffffffff


	//   ....[48]....
        /*cbf8*/ 	.word	0xffffffff


	//   ....[49]....
        /*cbfc*/ 	.word	0xffffffff


	//   ....[50]....
        /*cc00*/ 	.word	0xffffffff


	//   ....[51]....
        /*cc04*/ 	.word	0xffffffff


	//   ....[52]....
        /*cc08*/ 	.word	0xffffffff


	//   ....[53]....
        /*cc0c*/ 	.word	0xffffffff


	//   ....[54]....
        /*cc10*/ 	.word	0xffffffff


	//   ....[55]....
        /*cc14*/ 	.word	0xffffffff


	//   ....[56]....
        /*cc18*/ 	.word	0xffffffff


	//   ....[57]....
        /*cc1c*/ 	.word	0xffffffff


	//   ....[58]....
        /*cc20*/ 	.word	0xffffffff


	//   ....[59]....
        /*cc24*/ 	.word	0xffffffff


	//   ....[60]....
        /*cc28*/ 	.word	0xffffffff


	//   ....[61]....
        /*cc2c*/ 	.word	0xffffffff


	//   ....[62]....
        /*cc30*/ 	.word	0xffffffff


	//   ....[63]....
        /*cc34*/ 	.word	0xffffffff


	//   ....[64]....
        /*cc38*/ 	.word	0xffffffff


	//   ....[65]....
        /*cc3c*/ 	.word	0xffffffff


	//   ....[66]....
        /*cc40*/ 	.word	0xffffffff


	//   ....[67]....
        /*cc44*/ 	.word	0xffffffff


	//   ....[68]....
        /*cc48*/ 	.word	0xffffffff


	//   ....[69]....
        /*cc4c*/ 	.word	0xffffffff


	//   ....[70]....
        /*cc50*/ 	.word	0xffffffff


	//   ....[71]....
        /*cc54*/ 	.word	0xffffffff


	//   ....[72]....
        /*cc58*/ 	.word	0xffffffff


	//   ....[73]....
        /*cc5c*/ 	.word	0xffffffff


	//   ....[74]....
        /*cc60*/ 	.word	0xffffffff


	//   ....[75]....
        /*cc64*/ 	.word	0xffffffff


	//   ....[76]....
        /*cc68*/ 	.word	0xffffffff


	//   ....[77]....
        /*cc6c*/ 	.word	0xffffffff


	//   ....[78]....
        /*cc70*/ 	.word	0xffffffff


	//   ....[79]....
        /*cc74*/ 	.word	0xffffffff


	//   ....[80]....
        /*cc78*/ 	.word	0xffffffff


	//   ....[81]....
        /*cc7c*/ 	.word	0xffffffff


	//   ....[82]....
        /*cc80*/ 	.word	0xffffffff


	//   ....[83]....
        /*cc84*/ 	.word	0xffffffff


	//   ....[84]....
        /*cc88*/ 	.word	0xffffffff


	//   ....[85]....
        /*cc8c*/ 	.word	0xffffffff


	//   ....[86]....
        /*cc90*/ 	.word	0xffffffff


	//   ....[87]....
        /*cc94*/ 	.word	0xffffffff


	//   ....[88]....
        /*cc98*/ 	.word	0xffffffff


	//   ....[89]....
        /*cc9c*/ 	.word	0xffffffff


	//   ....[90]....
        /*cca0*/ 	.word	0xffffffff


	//   ....[91]....
        /*cca4*/ 	.word	0xffffffff


	//   ....[92]....
        /*cca8*/ 	.word	0xffffffff


	//   ....[93]....
        /*ccac*/ 	.word	0xffffffff


	//   ....[94]....
        /*ccb0*/ 	.word	0xffffffff


	//   ....[95]....
        /*ccb4*/ 	.word	0xffffffff


	//   ....[96]....
        /*ccb8*/ 	.word	0xffffffff


	//   ....[97]....
        /*ccbc*/ 	.word	0xffffffff


	//   ....[98]....
        /*ccc0*/ 	.word	0xffffffff


	//   ....[99]....
        /*ccc4*/ 	.word	0xffffffff


	//   ....[100]....
        /*ccc8*/ 	.word	0xffffffff


	//   ....[101]....
        /*cccc*/ 	.word	0xffffffff


	//   ....[102]....
        /*ccd0*/ 	.word	0xffffffff


	//   ....[103]....
        /*ccd4*/ 	.word	0xffffffff


	//   ....[104]....
        /*ccd8*/ 	.word	0xffffffff


	//   ....[105]....
        /*ccdc*/ 	.word	0xffffffff


	//   ....[106]....
        /*cce0*/ 	.word	0xffffffff


	//   ....[107]....
        /*cce4*/ 	.word	0xffffffff


	//   ....[108]....
        /*cce8*/ 	.word	0xffffffff


	//   ....[109]....
        /*ccec*/ 	.word	0xffffffff


	//   ....[110]....
        /*ccf0*/ 	.word	0xffffffff


	//   ....[111]....
        /*ccf4*/ 	.word	0xffffffff


	//   ....[112]....
        /*ccf8*/ 	.word	0xffffffff


	//   ....[113]....
        /*ccfc*/ 	.word	0xffffffff


	//   ....[114]....
        /*cd00*/ 	.word	0xffffffff


	//   ....[115]....
        /*cd04*/ 	.word	0xffffffff


	//   ....[116]....
        /*cd08*/ 	.word	0xffffffff


	//   ....[117]....
        /*cd0c*/ 	.word	0xffffffff


	//   ....[118]....
        /*cd10*/ 	.word	0xffffffff


	//   ....[119]....
        /*cd14*/ 	.word	0xffffffff


	//   ....[120]....
        /*cd18*/ 	.word	0xffffffff


	//   ....[121]....
        /*cd1c*/ 	.word	0xffffffff


	//   ....[122]....
        /*cd20*/ 	.word	0xffffffff


	//   ....[123]....
        /*cd24*/ 	.word	0xffffffff


	//   ....[124]....
        /*cd28*/ 	.word	0xffffffff


	//   ....[125]....
        /*cd2c*/ 	.word	0xffffffff


	//   ....[126]....
        /*cd30*/ 	.word	0xffffffff


	//   ....[127]....
        /*cd34*/ 	.word	0xffffffff


	//   ....[128]....
        /*cd38*/ 	.word	0xffffffff


	//   ....[129]....
        /*cd3c*/ 	.word	0xffffffff


	//   ....[130]....
        /*cd40*/ 	.word	0xffffffff


	//   ....[131]....
        /*cd44*/ 	.word	0xffffffff


	//   ....[132]....
        /*cd48*/ 	.word	0xffffffff


	//   ....[133]....
        /*cd4c*/ 	.word	0xffffffff


	//   ....[134]....
        /*cd50*/ 	.word	0xffffffff


	//   ....[135]....
        /*cd54*/ 	.word	0xffffffff


	//   ....[136]....
        /*cd58*/ 	.word	0xffffffff


	//   ....[137]....
        /*cd5c*/ 	.word	0xffffffff


	//   ....[138]....
        /*cd60*/ 	.word	0xffffffff


	//   ....[139]....
        /*cd64*/ 	.word	0xffffffff


	//   ....[140]....
        /*cd68*/ 	.word	0xffffffff


	//   ....[141]....
        /*cd6c*/ 	.word	0xffffffff


	//   ....[142]....
        /*cd70*/ 	.word	0xffffffff


	//   ....[143]....
        /*cd74*/ 	.word	0xffffffff


	//   ....[144]....
        /*cd78*/ 	.word	0xffffffff


	//   ....[145]....
        /*cd7c*/ 	.word	0xffffffff


	//   ....[146]....
        /*cd80*/ 	.word	0xffffffff


	//   ....[147]....
        /*cd84*/ 	.word	0xffffffff


	//   ....[148]....
        /*cd88*/ 	.word	0xffffffff


	//   ....[149]....
        /*cd8c*/ 	.word	0xffffffff


	//   ....[150]....
        /*cd90*/ 	.word	0xffffffff


	//   ....[151]....
        /*cd94*/ 	.word	0xffffffff


	//   ....[152]....
        /*cd98*/ 	.word	0xffffffff


	//   ....[153]....
        /*cd9c*/ 	.word	0xffffffff


	//   ....[154]....
        /*cda0*/ 	.word	0xffffffff


	//   ....[155]....
        /*cda4*/ 	.word	0xffffffff


	//   ....[156]....
        /*cda8*/ 	.word	0xffffffff


	//   ....[157]....
        /*cdac*/ 	.word	0xffffffff


	//   ....[158]....
        /*cdb0*/ 	.word	0xffffffff


	//   ....[159]....
        /*cdb4*/ 	.word	0xffffffff


	//   ....[160]....
        /*cdb8*/ 	.word	0xffffffff


	//   ....[161]....
        /*cdbc*/ 	.word	0xffffffff


	//   ....[162]....
        /*cdc0*/ 	.word	0xffffffff


	//   ....[163]....
        /*cdc4*/ 	.word	0xffffffff


	//   ....[164]....
        /*cdc8*/ 	.word	0xffffffff


	//   ....[165]....
        /*cdcc*/ 	.word	0xffffffff


	//   ....[166]....
        /*cdd0*/ 	.word	0xffffffff


	//   ....[167]....
        /*cdd4*/ 	.word	0xffffffff


	//   ....[168]....
        /*cdd8*/ 	.word	0xffffffff


	//   ....[169]....
        /*cddc*/ 	.word	0xffffffff


	//   ....[170]....
        /*cde0*/ 	.word	0xffffffff


	//   ....[171]....
        /*cde4*/ 	.word	0xffffffff


	//   ....[172]....
        /*cde8*/ 	.word	0xffffffff


	//   ....[173]....
        /*cdec*/ 	.word	0xffffffff


	//   ....[174]....
        /*cdf0*/ 	.word	0xffffffff


	//   ....[175]....
        /*cdf4*/ 	.word	0xffffffff


	//   ....[176]....
        /*cdf8*/ 	.word	0xffffffff


	//   ....[177]....
        /*cdfc*/ 	.word	0xffffffff


	//   ....[178]....
        /*ce00*/ 	.word	0xffffffff


	//   ....[179]....
        /*ce04*/ 	.word	0xffffffff


	//   ....[180]....
        /*ce08*/ 	.word	0xffffffff


	//   ....[181]....
        /*ce0c*/ 	.word	0xffffffff


	//   ....[182]....
        /*ce10*/ 	.word	0xffffffff


	//   ....[183]....
        /*ce14*/ 	.word	0xffffffff


	//   ....[184]....
        /*ce18*/ 	.word	0xffffffff


	//   ....[185]....
        /*ce1c*/ 	.word	0xffffffff


	//   ....[186]....
        /*ce20*/ 	.word	0xffffffff


	//   ....[187]....
        /*ce24*/ 	.word	0xffffffff


	//   ....[188]....
        /*ce28*/ 	.word	0xffffffff


	//   ....[189]....
        /*ce2c*/ 	.word	0xffffffff


	//   ....[190]....
        /*ce30*/ 	.word	0xffffffff


	//   ....[191]....
        /*ce34*/ 	.word	0xffffffff


	//   ....[192]....
        /*ce38*/ 	.word	0xffffffff


	//   ....[193]....
        /*ce3c*/ 	.word	0xffffffff


	//   ....[194]....
        /*ce40*/ 	.word	0xffffffff


	//   ....[195]....
        /*ce44*/ 	.word	0xffffffff


	//   ....[196]....
        /*ce48*/ 	.word	0xffffffff


	//   ....[197]....
        /*ce4c*/ 	.word	0xffffffff


	//   ....[198]....
        /*ce50*/ 	.word	0xffffffff


	//   ....[199]....
        /*ce54*/ 	.word	0xffffffff


	//   ....[200]....
        /*ce58*/ 	.word	0xffffffff


	//   ....[201]....
        /*ce5c*/ 	.word	0xffffffff


	//   ....[202]....
        /*ce60*/ 	.word	0xffffffff


	//   ....[203]....
        /*ce64*/ 	.word	0xffffffff


	//   ....[204]....
        /*ce68*/ 	.word	0xffffffff


	//   ....[205]....
        /*ce6c*/ 	.word	0xffffffff


	//   ....[206]....
        /*ce70*/ 	.word	0xffffffff


	//   ....[207]....
        /*ce74*/ 	.word	0xffffffff


	//   ....[208]....
        /*ce78*/ 	.word	0xffffffff


	//   ....[209]....
        /*ce7c*/ 	.word	0xffffffff


	//   ....[210]....
        /*ce80*/ 	.word	0xffffffff


	//   ....[211]....
        /*ce84*/ 	.word	0xffffffff


	//   ....[212]....
        /*ce88*/ 	.word	0xffffffff


	//   ....[213]....
        /*ce8c*/ 	.word	0xffffffff


	//   ....[214]....
        /*ce90*/ 	.word	0xffffffff


	//   ....[215]....
        /*ce94*/ 	.word	0xffffffff


	//   ....[216]....
        /*ce98*/ 	.word	0xffffffff


	//   ....[217]....
        /*ce9c*/ 	.word	0xffffffff


	//   ....[218]....
        /*cea0*/ 	.word	0xffffffff


	//   ....[219]....
        /*cea4*/ 	.word	0xffffffff


	//   ....[220]....
        /*cea8*/ 	.word	0xffffffff


	//   ....[221]....
        /*ceac*/ 	.word	0xffffffff


	//   ....[222]....
        /*ceb0*/ 	.word	0xffffffff


	//   ....[223]....
        /*ceb4*/ 	.word	0xffffffff


	//   ....[224]....
        /*ceb8*/ 	.word	0xffffffff


	//   ....[225]....
        /*cebc*/ 	.word	0xffffffff


	//   ....[226]....
        /*cec0*/ 	.word	0xffffffff


	//   ....[227]....
        /*cec4*/ 	.word	0xffffffff


	//   ....[228]....
        /*cec8*/ 	.word	0xffffffff


	//   ....[229]....
        /*cecc*/ 	.word	0xffffffff


	//   ....[230]....
        /*ced0*/ 	.word	0xffffffff


	//   ....[231]....
        /*ced4*/ 	.word	0xffffffff


	//   ....[232]....
        /*ced8*/ 	.word	0xffffffff


	//   ....[233]....
        /*cedc*/ 	.word	0xffffffff


	//   ....[234]....
        /*cee0*/ 	.word	0xffffffff


	//   ....[235]....
        /*cee4*/ 	.word	0xffffffff


	//   ....[236]....
        /*cee8*/ 	.word	0xffffffff


	//   ....[237]....
        /*ceec*/ 	.word	0xffffffff


	//   ....[238]....
        /*cef0*/ 	.word	0xffffffff


	//   ....[239]....
        /*cef4*/ 	.word	0xffffffff


	//   ....[240]....
        /*cef8*/ 	.word	0xffffffff


	//   ....[241]....
        /*cefc*/ 	.word	0xffffffff


	//   ....[242]....
        /*cf00*/ 	.word	0xffffffff


	//   ....[243]....
        /*cf04*/ 	.word	0xffffffff


	//   ....[244]....
        /*cf08*/ 	.word	0xffffffff


	//   ....[245]....
        /*cf0c*/ 	.word	0xffffffff


	//   ....[246]....
        /*cf10*/ 	.word	0xffffffff


	//   ....[247]....
        /*cf14*/ 	.word	0xffffffff


	//   ....[248]....
        /*cf18*/ 	.word	0xffffffff


	//   ....[249]....
        /*cf1c*/ 	.word	0xffffffff


	//   ....[250]....
        /*cf20*/ 	.word	0xffffffff


	//   ....[251]....
        /*cf24*/ 	.word	0xffffffff


	//   ....[252]....
        /*cf28*/ 	.word	0xffffffff


	//   ....[253]....
        /*cf2c*/ 	.word	0xffffffff


	//   ....[254]....
        /*cf30*/ 	.word	0xffffffff


	//----- nvinfo : EIATTR_COOP_GROUP_INSTR_OFFSETS
	.align		4
.L_39:
        /*cf34*/ 	.byte	0x04, 0x28
        /*cf36*/ 	.short	(.L_41 - .L_40)


	//   ....[0]....
.L_40:
        /*cf38*/ 	.word	0x00084a30


	//   ....[1]....
        /*cf3c*/ 	.word	0x00084a50


	//   ....[2]....
        /*cf40*/ 	.word	0x00084a70


	//   ....[3]....
        /*cf44*/ 	.word	0x00084a90


	//   ....[4]....
        /*cf48*/ 	.word	0x00084ab0


	//   ....[5]....
        /*cf4c*/ 	.word	0x00084ad0


	//   ....[6]....
        /*cf50*/ 	.word	0x00084af0


	//   ....[7]....
        /*cf54*/ 	.word	0x00084b20


	//   ....[8]....
        /*cf58*/ 	.word	0x00084bb0


	//   ....[9]....
        /*cf5c*/ 	.word	0x00084c30


	//   ....[10]....
        /*cf60*/ 	.word	0x00084e30


	//   ....[11]....
        /*cf64*/ 	.word	0x00084e50


	//   ....[12]....
        /*cf68*/ 	.word	0x00084e70


	//   ....[13]....
        /*cf6c*/ 	.word	0x00084e90


	//   ....[14]....
        /*cf70*/ 	.word	0x00084ed0


	//   ....[15]....
        /*cf74*/ 	.word	0x00084ef0


	//   ....[16]....
        /*cf78*/ 	.word	0x00084f20


	//   ....[17]....
        /*cf7c*/ 	.word	0x00084f40


	//   ....[18]....
        /*cf80*/ 	.word	0x00084f90


	//   ....[19]....
        /*cf84*/ 	.word	0x00084fd0


	//   ....[20]....
        /*cf88*/ 	.word	0x00085020


	//   ....[21]....
        /*cf8c*/ 	.word	0x00085050


	//   ....[22]....
        /*cf90*/ 	.word	0x00085090


	//   ....[23]....
        /*cf94*/ 	.word	0x000850d0


	//   ....[24]....
        /*cf98*/ 	.word	0x000850f0


	//   ....[25]....
        /*cf9c*/ 	.word	0x00085130


	//   ....[26]....
        /*cfa0*/ 	.word	0x00085150


	//   ....[27]....
        /*cfa4*/ 	.word	0x00085170


	//   ....[28]....
        /*cfa8*/ 	.word	0x00085230


	//   ....[29]....
        /*cfac*/ 	.word	0x000852d0


	//   ....[30]....
        /*cfb0*/ 	.word	0x000852f0


	//   ....[31]....
        /*cfb4*/ 	.word	0x00085330


	//   ....[32]....
        /*cfb8*/ 	.word	0x00085350


	//   ....[33]....
        /*cfbc*/ 	.word	0x00085390


	//   ....[34]....
        /*cfc0*/ 	.word	0x000853d0


	//   ....[35]....
        /*cfc4*/ 	.word	0x000853f0


	//   ....[36]....
        /*cfc8*/ 	.word	0x00085430


	//   ....[37]....
        /*cfcc*/ 	.word	0x00085450


	//   ....[38]....
        /*cfd0*/ 	.word	0x00085490


	//   ....[39]....
        /*cfd4*/ 	.word	0x000854b0


	//   ....[40]....
        /*cfd8*/ 	.word	0x000854d0


	//   ....[41]....
        /*cfdc*/ 	.word	0x000854f0


	//   ....[42]....
        /*cfe0*/ 	.word	0x00085510


	//   ....[43]....
        /*cfe4*/ 	.word	0x00085530


	//   ....[44]....
        /*cfe8*/ 	.word	0x00085590


	//   ....[45]....
        /*cfec*/ 	.word	0x000855b0


	//   ....[46]....
        /*cff0*/ 	.word	0x00085730


	//   ....[47]....
        /*cff4*/ 	.word	0x00085750


	//   ....[48]....
        /*cff8*/ 	.word	0x00085770


	//   ....[49]....
        /*cffc*/ 	.word	0x00085790


	//   ....[50]....
        /*d000*/ 	.word	0x00085880


	//   ....[51]....
        /*d004*/ 	.word	0x000858a0


	//   ....[52]....
        /*d008*/ 	.word	0x000858f0


	//   ....[53]....
        /*d00c*/ 	.word	0x00085910


	//   ....[54]....
        /*d010*/ 	.word	0x00085980


	//   ....[55]....
        /*d014*/ 	.word	0x000859a0


	//   ....[56]....
        /*d018*/ 	.word	0x000859c0


	//   ....[57]....
        /*d01c*/ 	.word	0x000859e0


	//   ....[58]....
        /*d020*/ 	.word	0x00085a40


	//   ....[59]....
        /*d024*/ 	.word	0x00085ae0


	//   ....[60]....
        /*d028*/ 	.word	0x00085b20


	//   ....[61]....
        /*d02c*/ 	.word	0x00085b50


	//   ....[62]....
        /*d030*/ 	.word	0x00085ba0


	//   ....[63]....
        /*d034*/ 	.word	0x00085bc0


	//   ....[64]....
        /*d038*/ 	.word	0x00085ce0


	//   ....[65]....
        /*d03c*/ 	.word	0x00085d00


	//   ....[66]....
        /*d040*/ 	.word	0x00085d40


	//   ....[67]....
        /*d044*/ 	.word	0x00085da0


	//   ....[68]....
        /*d048*/ 	.word	0x00085de0


	//   ....[69]....
        /*d04c*/ 	.word	0x00085e00


	//   ....[70]....
        /*d050*/ 	.word	0x00085e80


	//   ....[71]....
        /*d054*/ 	.word	0x00085ea0


	//   ....[72]....
        /*d058*/ 	.word	0x00085ec0


	//   ....[73]....
        /*d05c*/ 	.word	0x00085ee0


	//   ....[74]....
        /*d060*/ 	.word	0x00085f40


	//   ....[75]....
        /*d064*/ 	.word	0x00085fe0


	//   ....[76]....
        /*d068*/ 	.word	0x00086020


	//   ....[77]....
        /*d06c*/ 	.word	0x00086040


	//   ....[78]....
        /*d070*/ 	.word	0x00086140


	//   ....[79]....
        /*d074*/ 	.word	0x00086160


	//   ....[80]....
        /*d078*/ 	.word	0x000861e0


	//   ....[81]....
        /*d07c*/ 	.word	0x00086200


	//   ....[82]....
        /*d080*/ 	.word	0x00086240


	//   ....[83]....
        /*d084*/ 	.word	0x000862a0


	//   ....[84]....
        /*d088*/ 	.word	0x000862e0


	//   ....[85]....
        /*d08c*/ 	.word	0x00086300


	//   ....[86]....
        /*d090*/ 	.word	0x00086380


	//   ....[87]....
        /*d094*/ 	.word	0x000863a0


	//   ....[88]....
        /*d098*/ 	.word	0x000863c0


	//   ....[89]....
        /*d09c*/ 	.word	0x000863e0


	//   ....[90]....
        /*d0a0*/ 	.word	0x00086480


	//   ....[91]....
        /*d0a4*/ 	.word	0x000864a0


	//   ....[92]....
        /*d0a8*/ 	.word	0x00086520


	//   ....[93]....
        /*d0ac*/ 	.word	0x00086540


	//   ....[94]....
        /*d0b0*/ 	.word	0x00086640


	//   ....[95]....
        /*d0b4*/ 	.word	0x00086660


	//   ....[96]....
        /*d0b8*/ 	.word	0x000866e0


	//   ....[97]....
        /*d0bc*/ 	.word	0x00086700


	//   ....[98]....
        /*d0c0*/ 	.word	0x00086740


	//   ....[99]....
        /*d0c4*/ 	.word	0x000867a0


	//   ....[100]....
        /*d0c8*/ 	.word	0x000867e0


	//   ....[101]....
        /*d0cc*/ 	.word	0x00086800


	//   ....[102]....
        /*d0d0*/ 	.word	0x00086880


	//   ....[103]....
        /*d0d4*/ 	.word	0x000868a0


	//   ....[104]....
        /*d0d8*/ 	.word	0x000868c0


	//   ....[105]....
        /*d0dc*/ 	.word	0x000868e0


	//   ....[106]....
        /*d0e0*/ 	.word	0x00086980


	//   ....[107]....
        /*d0e4*/ 	.word	0x000869a0


	//   ....[108]....
        /*d0e8*/ 	.word	0x00086a20


	//   ....[109]....
        /*d0ec*/ 	.word	0x00086a40


	//   ....[110]....
        /*d0f0*/ 	.word	0x00086b40


	//   ....[111]....
        /*d0f4*/ 	.word	0x00086b60


	//   ....[112]....
        /*d0f8*/ 	.word	0x00086be0


	//   ....[113]....
        /*d0fc*/ 	.word	0x00086c00


	//   ....[114]....
        /*d100*/ 	.word	0x00086c40


	//   ....[115]....
        /*d104*/ 	.word	0x00086ca0


	//   ....[116]....
        /*d108*/ 	.word	0x00086ce0


	//   ....[117]....
        /*d10c*/ 	.word	0x00086d00


	//   ....[118]....
        /*d110*/ 	.word	0x00086d80


	//   ....[119]....
        /*d114*/ 	.word	0x00086da0


	//   ....[120]....
        /*d118*/ 	.word	0x00086dc0


	//   ....[121]....
        /*d11c*/ 	.word	0x00086de0


	//   ....[122]....
        /*d120*/ 	.word	0x00086e80


	//   ....[123]....
        /*d124*/ 	.word	0x00086ea0


	//   ....[124]....
        /*d128*/ 	.word	0x00086f20


	//   ....[125]....
        /*d12c*/ 	.word	0x00086f40


	//   ....[126]....
        /*d130*/ 	.word	0x00087040


	//   ....[127]....
        /*d134*/ 	.word	0x00087060


	//   ....[128]....
        /*d138*/ 	.word	0x000870e0


	//   ....[129]....
        /*d13c*/ 	.word	0x00087100


	//   ....[130]....
        /*d140*/ 	.word	0x00087140


	//   ....[131]....
        /*d144*/ 	.word	0x000871a0


	//   ....[132]....
        /*d148*/ 	.word	0x000871e0


	//   ....[133]....
        /*d14c*/ 	.word	0x00087200


	//   ....[134]....
        /*d150*/ 	.word	0x00087280


	//   ....[135]....
        /*d154*/ 	.word	0x000872a0


	//   ....[136]....
        /*d158*/ 	.word	0x000872c0


	//   ....[137]....
        /*d15c*/ 	.word	0x000872e0


	//   ....[138]....
        /*d160*/ 	.word	0x00087380


	//   ....[139]....
        /*d164*/ 	.word	0x000873a0


	//   ....[140]....
        /*d168*/ 	.word	0x00087420


	//   ....[141]....
        /*d16c*/ 	.word	0x00087440


	//   ....[142]....
        /*d170*/ 	.word	0x00087540


	//   ....[143]....
        /*d174*/ 	.word	0x00087560


	//   ....[144]....
        /*d178*/ 	.word	0x000875e0


	//   ....[145]....
        /*d17c*/ 	.word	0x00087600


	//   ....[146]....
        /*d180*/ 	.word	0x00087640


	//   ....[147]....
        /*d184*/ 	.word	0x000876a0


	//   ....[148]....
        /*d188*/ 	.word	0x000876e0


	//   ....[149]....
        /*d18c*/ 	.word	0x00087700


	//   ....[150]....
        /*d190*/ 	.word	0x00087780


	//   ....[151]....
        /*d194*/ 	.word	0x000877a0


	//   ....[152]....
        /*d198*/ 	.word	0x000877c0


	//   ....[153]....
        /*d19c*/ 	.word	0x000877e0


	//   ....[154]....
        /*d1a0*/ 	.word	0x00087880


	//   ....[155]....
        /*d1a4*/ 	.word	0x000878a0


	//   ....[156]....
        /*d1a8*/ 	.word	0x00087920


	//   ....[157]....
        /*d1ac*/ 	.word	0x00087940


	//   ....[158]....
        /*d1b0*/ 	.word	0x00087a40


	//   ....[159]....
        /*d1b4*/ 	.word	0x00087a60


	//   ....[160]....
        /*d1b8*/ 	.word	0x00087ae0


	//   ....[161]....
        /*d1bc*/ 	.word	0x00087b00


	//   ....[162]....
        /*d1c0*/ 	.word	0x00087b40


	//   ....[163]....
        /*d1c4*/ 	.word	0x00087ba0


	//   ....[164]....
        /*d1c8*/ 	.word	0x00087be0


	//   ....[165]....
        /*d1cc*/ 	.word	0x00087c00


	//   ....[166]....
        /*d1d0*/ 	.word	0x00087c80


	//   ....[167]....
        /*d1d4*/ 	.word	0x00087ca0


	//   ....[168]....
        /*d1d8*/ 	.word	0x00087cc0


	//   ....[169]....
        /*d1dc*/ 	.word	0x00087ce0


	//   ....[170]....
        /*d1e0*/ 	.word	0x00087d80


	//   ....[171]....
        /*d1e4*/ 	.word	0x00087da0


	//   ....[172]....
        /*d1e8*/ 	.word	0x00087e20


	//   ....[173]....
        /*d1ec*/ 	.word	0x00087e40


	//   ....[174]....
        /*d1f0*/ 	.word	0x00087f40


	//   ....[175]....
        /*d1f4*/ 	.word	0x00087f60


	//   ....[176]....
        /*d1f8*/ 	.word	0x00087fe0


	//   ....[177]....
        /*d1fc*/ 	.word	0x00088000


	//   ....[178]....
        /*d200*/ 	.word	0x00088040


	//   ....[179]....
        /*d204*/ 	.word	0x000880a0


	//   ....[180]....
        /*d208*/ 	.word	0x000880e0


	//   ....[181]....
        /*d20c*/ 	.word	0x00088100


	//   ....[182]....
        /*d210*/ 	.word	0x00088180


	//   ....[183]....
        /*d214*/ 	.word	0x000881a0


	//   ....[184]....
        /*d218*/ 	.word	0x000881c0


	//   ....[185]....
        /*d21c*/ 	.word	0x000881e0


	//   ....[186]....
        /*d220*/ 	.word	0x00088280


	//   ....[187]....
        /*d224*/ 	.word	0x000882a0


	//   ....[188]....
        /*d228*/ 	.word	0x00088320


	//   ....[189]....
        /*d22c*/ 	.word	0x00088340


	//   ....[190]....
        /*d230*/ 	.word	0x00088440


	//   ....[191]....
        /*d234*/ 	.word	0x00088460


	//   ....[192]....
        /*d238*/ 	.word	0x000884e0


	//   ....[193]....
        /*d23c*/ 	.word	0x00088500


	//   ....[194]....
        /*d240*/ 	.word	0x00088540


	//   ....[195]....
        /*d244*/ 	.word	0x000885a0


	//   ....[196]....
        /*d248*/ 	.word	0x000885e0


	//   ....[197]....
        /*d24c*/ 	.word	0x00088600


	//   ....[198]....
        /*d250*/ 	.word	0x00088680


	//   ....[199]....
        /*d254*/ 	.word	0x000886a0


	//   ....[200]....
        /*d258*/ 	.word	0x000886c0


	//   ....[201]....
        /*d25c*/ 	.word	0x000886e0


	//   ....[202]....
        /*d260*/ 	.word	0x00088780


	//   ....[203]....
        /*d264*/ 	.word	0x000887a0


	//   ....[204]....
        /*d268*/ 	.word	0x00088820


	//   ....[205]....
        /*d26c*/ 	.word	0x00088840


	//   ....[206]....
        /*d270*/ 	.word	0x00088940


	//   ....[207]....
        /*d274*/ 	.word	0x00088960


	//   ....[208]....
        /*d278*/ 	.word	0x000889e0


	//   ....[209]....
        /*d27c*/ 	.word	0x00088a00


	//   ....[210]....
        /*d280*/ 	.word	0x00088a40


	//   ....[211]....
        /*d284*/ 	.word	0x00088aa0


	//   ....[212]....
        /*d288*/ 	.word	0x00088ae0


	//   ....[213]....
        /*d28c*/ 	.word	0x00088b00


	//   ....[214]....
        /*d290*/ 	.word	0x00088b60


	//   ....[215]....
        /*d294*/ 	.word	0x00088ba0


	//   ....[216]....
        /*d298*/ 	.word	0x00088bc0


	//   ....[217]....
        /*d29c*/ 	.word	0x00088be0


	//   ....[218]....
        /*d2a0*/ 	.word	0x00088c00


	//   ....[219]....
        /*d2a4*/ 	.word	0x00088c20


	//   ....[220]....
        /*d2a8*/ 	.word	0x00088cf0


	//   ....[221]....
        /*d2ac*/ 	.word	0x00088d10


	//   ....[222]....
        /*d2b0*/ 	.word	0x00088e30


	//   ....[223]....
        /*d2b4*/ 	.word	0x00088e50


	//   ....[224]....
        /*d2b8*/ 	.word	0x00088eb0


	//   ....[225]....
        /*d2bc*/ 	.word	0x00088ed0


	//   ....[226]....
        /*d2c0*/ 	.word	0x00088f50


	//   ....[227]....
        /*d2c4*/ 	.word	0x00088f70


	//   ....[228]....
        /*d2c8*/ 	.word	0x00088ff0


	//   ....[229]....
        /*d2cc*/ 	.word	0x00089010


	//   ....[230]....
        /*d2d0*/ 	.word	0x00089030


	//   ....[231]....
        /*d2d4*/ 	.word	0x00089050


	//   ....[232]....
        /*d2d8*/ 	.word	0x00089070


	//   ....[233]....
        /*d2dc*/ 	.word	0x00089090


	//   ....[234]....
        /*d2e0*/ 	.word	0x000890f0


	//   ....[235]....
        /*d2e4*/ 	.word	0x00089130


	//   ....[236]....
        /*d2e8*/ 	.word	0x000891f0


	//   ....[237]....
        /*d2ec*/ 	.word	0x00089210


	//   ....[238]....
        /*d2f0*/ 	.word	0x00089260


	//   ....[239]....
        /*d2f4*/ 	.word	0x00089280


	//   ....[240]....
        /*d2f8*/ 	.word	0x000893b0


	//   ....[241]....
        /*d2fc*/ 	.word	0x000893d0


	//   ....[242]....
        /*d300*/ 	.word	0x00089430


	//   ....[243]....
        /*d304*/ 	.word	0x00089450


	//   ....[244]....
        /*d308*/ 	.word	0x00089500


	//   ....[245]....
        /*d30c*/ 	.word	0x00089520


	//   ....[246]....
        /*d310*/ 	.word	0x00089570


	//   ....[247]....
        /*d314*/ 	.word	0x00089590


	//   ....[248]....
        /*d318*/ 	.word	0x000895b0


	//   ....[249]....
        /*d31c*/ 	.word	0x000895d0


	//   ....[250]....
        /*d320*/ 	.word	0x00089620


	//   ....[251]....
        /*d324*/ 	.word	0x00089660


	//   ....[252]....
        /*d328*/ 	.word	0x00089680


	//   ....[253]....
        /*d32c*/ 	.word	0x000896a0


	//   ....[254]....
        /*d330*/ 	.word	0x00089840


	//----- nvinfo : EIATTR_EXIT_INSTR_OFFSETS
	.align		4
.L_41:
        /*d334*/ 	.byte	0x04, 0x1c
        /*d336*/ 	.short	(.L_43 - .L_42)


	//   ....[0]....
.L_42:
        /*d338*/ 	.word	0x0009e650


	//   ....[1]....
        /*d33c*/ 	.word	0x0009e680


	//----- nvinfo : EIATTR_REQNTID
	.align		4
.L_43:
        /*d340*/ 	.byte	0x04, 0x10
        /*d342*/ 	.short	(.L_45 - .L_44)
.L_44:
        /*d344*/ 	.word	0x00000020
        /*d348*/ 	.word	0x00000001
        /*d34c*/ 	.word	0x00000001


	//----- nvinfo : EIATTR_CBANK_PARAM_SIZE
	.align		4
.L_45:
        /*d350*/ 	.byte	0x03, 0x19
        /*d352*/ 	.short	0x0050


	//----- nvinfo : EIATTR_PARAM_CBANK
	.align		4
        /*d354*/ 	.byte	0x04, 0x0a
        /*d356*/ 	.short	(.L_47 - .L_46)
	.align		4
.L_46:
        /*d358*/ 	.word	index@(.nv.constant0.matmul_kernel)
        /*d35c*/ 	.short	0x0210
        /*d35e*/ 	.short	0x0050


	//----- nvinfo : EIATTR_SW_WAR
	.align		4
.L_47:
        /*d360*/ 	.byte	0x04, 0x36
        /*d362*/ 	.short	(.L_49 - .L_48)
.L_48:
        /*d364*/ 	.word	0x00000008
.L_49:


//--------------------- .nv.callgraph             --------------------------
	.section	.nv.callgraph,"",@"SHT_CUDA_CALLGRAPH"
	.align	4
	.sectionentsize	8
	.align		4
        /*0000*/ 	.word	0x00000000
	.align		4
        /*0004*/ 	.word	0xffffffff
	.align		4
        /*0008*/ 	.word	0x00000000
	.align		4
        /*000c*/ 	.word	0xfffffffe
	.align		4
        /*0010*/ 	.word	0x00000000
	.align		4
        /*0014*/ 	.word	0xfffffffd
	.align		4
        /*0018*/ 	.word	0x00000000
	.align		4
        /*001c*/ 	.word	0xfffffffc


//--------------------- .text.matmul_kernel       --------------------------
	.section	.text.matmul_kernel,"ax",@progbits
	.align	128
        .global         matmul_kernel
        .type           matmul_kernel,@function
        .size           matmul_kernel,(.L_x_3 - matmul_kernel)
        .other          matmul_kernel,@"STO_CUDA_ENTRY STV_DEFAULT"
matmul_kernel:
.text.matmul_kernel:
[----:B------:R-:W0:Y:S08]  /*0000*/  LDC R1, c[0x0][0x28] ;  /* 0x00000a00ff017b82 */ /* 0x000e300000000800 */
[----:B------:R-:W1:Y:S01]  /*0010*/  LDC.64 R2, c[0x0][0x228] ;  /* 0x00008a00ff027b82 */ /* 0x000e620000000a00 */
[----:B0-----:R-:W-:Y:S01]  /*0020*/  VIADD R1, R1, 0xffffa480 ;  /* 0xffffa48001017836 */ /* 0x001fe20000000000 */
[----:B------:R-:W0:Y:S01]  /*0030*/  S2R R7, SR_CTAID.X ;  /* 0x0000000000077919 */ /* 0x000e220000002500 */
[----:B------:R-:W-:Y:S01]  /*0040*/  ULDC UR4, c[0x0][0x230] ;  /* 0x00008c0000047ab9 */ /* 0x000fe20000000800 */
[----:B------:R-:W-:Y:S01]  /*0050*/  UMOV UR5, 0x400 ;  /* 0x0000040000057882 */ /* 0x000fe20000000000 */
[----:B------:R-:W-:Y:S01]  /*0060*/  UIADD3 UR4, UR4, 0x3f, URZ ;  /* 0x0000003f04047890 */ /* 0x000fe2000fffe03f */
[----:B------:R-:W2:Y:S01]  /*0070*/  S2R R61, SR_TID.X ;  /* 0x00000000003d7919 */ /* 0x000ea20000002100 */
[----:B------:R-:W-:Y:S01]  /*0080*/  CS2R R14, SRZ ;  /* 0x00000000000e7805 */ /* 0x000fe2000001ff00 */
[----:B------:R-:W3:Y:S01]  /*0090*/  S2UR UR6, SR_CgaCtaId ;  /* 0x00000000000679c3 */ /* 0x000ee20000008800 */
[----:B------:R-:W-:Y:S01]  /*00a0*/  UISETP.GE.AND UP0, UPT, UR4, 0x40, UPT ;  /* 0x000000400400788c */ /* 0x000fe2000bf06270 */
[----:B------:R-:W-:-:S02]  /*00b0*/  CS2R R16, SRZ ;  /* 0x0000000000107805 */ /* 0x000fc4000001ff00 */
[----:B------:R-:W-:Y:S02]  /*00c0*/  CS2R R18, SRZ ;  /* 0x0000000000127805 */ /* 0x000fe4000001ff00 */
[----:B------:R-:W-:Y:S02]  /*00d0*/  CS2R R20, SRZ ;  /* 0x0000000000147805 */ /* 0x000fe4000001ff00 */
[----:B------:R-:W-:Y:S02]  /*00e0*/  CS2R R22, SRZ ;  /* 0x0000000000167805 */ /* 0x000fe4000001ff00 */
[----:B------:R-:W-:Y:S02]  /*00f0*/  CS2R R24, SRZ ;  /* 0x0000000000187805 */ /* 0x000fe4000001ff00 */
[----:B------:R-:W-:Y:S02]  /*0100*/  CS2R R26, SRZ ;  /* 0x00000000001a7805 */ /* 0x000fe4000001ff00 */
[----:B------:R-:W-:-:S02]  /*0110*/  CS2R R28, SRZ ;  /* 0x00000000001c7805 */ /* 0x000fc4000001ff00 */
[----:B------:R-:W-:Y:S02]  /*0120*/  CS2R R30, SRZ ;  /* 0x00000000001e7805 */ /* 0x000fe4000001ff00 */
[----:B------:R-:W-:Y:S02]  /*0130*/  CS2R R32, SRZ ;  /* 0x0000000000207805 */ /* 0x000fe4000001ff00 */
[----:B------:R-:W-:Y:S02]  /*0140*/  CS2R R34, SRZ ;  /* 0x0000000000227805 */ /* 0x000fe4000001ff00 */
[----:B------:R-:W-:Y:S02]  /*0150*/  CS2R R36, SRZ ;  /* 0x0000000000247805 */ /* 0x000fe4000001ff00 */
[----:B------:R-:W-:Y:S02]  /*0160*/  CS2R R38, SRZ ;  /* 0x0000000000267805 */ /* 0x000fe4000001ff00 */
[----:B------:R-:W-:-:S02]  /*0170*/  CS2R R40, SRZ ;  /* 0x0000000000287805 */ /* 0x000fc4000001ff00 */
[----:B------:R-:W-:Y:S01]  /*0180*/  CS2R R42, SRZ ;  /* 0x00000000002a7805 */ /* 0x000fe2000001ff00 */
[----:B-1----:R-:W-:Y:S01]  /*0190*/  STL [R1+0x30d8], R3 ;  /* 0x0030d80301007387 */ /* 0x002fe20000100800 */
[----:B------:R-:W-:Y:S01]  /*01a0*/  VIADD R0, R3, 0x7f ;  /* 0x0000007f03007836 */ /* 0x000fe20000000000 */
[----:B------:R-:W-:Y:S02]  /*01b0*/  CS2R R44, SRZ ;  /* 0x00000000002c7805 */ /* 0x000fe4000001ff00 */
[----:B------:R-:W-:Y:S01]  /*01c0*/  CS2R R46, SRZ ;  /* 0x00000000002e7805 */ /* 0x000fe2000001ff00 */
[----:B------:R1:W-:Y:S01]  /*01d0*/  STL [R1+0x30dc], R2 ;  /* 0x0030dc0201007387 */ /* 0x0003e20000100800 */
[----:B------:R-:W-:Y:S02]  /*01e0*/  CS2R R48, SRZ ;  /* 0x0000000000307805 */ /* 0x000fe4000001ff00 */
[----:B------:R-:W-:Y:S02]  /*01f0*/  SHF.R.S32.HI R5, RZ, 0x1f, R0 ;  /* 0x0000001fff057819 */ /* 0x000fe40000011400 */
[----:B------:R-:W-:Y:S01]  /*0200*/  CS2R R50, SRZ ;  /* 0x0000000000327805 */ /* 0x000fe2000001ff00 */
[----:B------:R-:W-:Y:S01]  /*0210*/  STL [R1+0xc0], RZ ;  /* 0x0000c0ff01007387 */ /* 0x000fe20000100800 */
[----:B---3--:R-:W-:Y:S01]  /*0220*/  ULEA UR5, UR6, UR5, 0x18 ;  /* 0x0000000506057291 */ /* 0x008fe2000f8ec03f */
[----:B------:R-:W-:-:S02]  /*0230*/  LEA.HI R5, R5, R0, RZ, 0x7 ;  /* 0x0000000005057211 */ /* 0x000fc400078f38ff */
[----:B------:R-:W-:Y:S01]  /*0240*/  CS2R R52, SRZ ;  /* 0x0000000000347805 */ /* 0x000fe2000001ff00 */
[----:B------:R-:W-:Y:S01]  /*0250*/  STL [R1+0xc4], RZ ;  /* 0x0000c4ff01007387 */ /* 0x000fe20000100800 */
[----:B0-----:R-:W-:Y:S02]  /*0260*/  IABS R10, R7 ;  /* 0x00000007000a7213 */ /* 0x001fe40000000000 */
[----:B------:R-:W-:Y:S02]  /*0270*/  CS2R R54, SRZ ;  /* 0x0000000000367805 */ /* 0x000fe4000001ff00 */
[----:B------:R-:W-:Y:S01]  /*0280*/  SHF.R.S32.HI R5, RZ, 0x7, R5 ;  /* 0x00000007ff057819 */ /* 0x000fe20000011405 */
[----:B------:R-:W-:Y:S01]  /*0290*/  STL [R1+0xc8], RZ ;  /* 0x0000c8ff01007387 */ /* 0x000fe20000100800 */
[----:B--2---:R-:W-:Y:S02]  /*02a0*/  LOP3.LUT R61, R61, 0x1f, RZ, 0xc0, !PT ;  /* 0x0000001f3d3d7812 */ /* 0x004fe400078ec0ff */
[----:B------:R-:W-:-:S02]  /*02b0*/  CS2R R56, SRZ ;  /* 0x0000000000387805 */ /* 0x000fc4000001ff00 */
[----:B------:R-:W-:Y:S01]  /*02c0*/  CS2R R58, SRZ ;  /* 0x00000000003a7805 */ /* 0x000fe2000001ff00 */
[----:B------:R-:W-:Y:S01]  /*02d0*/  STL [R1+0xcc], RZ ;  /* 0x0000ccff01007387 */ /* 0x000fe20000100800 */
[----:B------:R-:W-:-:S03]  /*02e0*/  IMAD.SHL.U32 R6, R5, 0x8, RZ ;  /* 0x0000000805067824 */ /* 0x000fc600078e00ff */
[----:B------:R-:W-:Y:S02]  /*02f0*/  STL [R1+0xb0], RZ ;  /* 0x0000b0ff01007387 */ /* 0x000fe40000100800 */
[-C--:B------:R-:W-:Y:S02]  /*0300*/  IABS R9, R6.reuse ;  /* 0x0000000600097213 */ /* 0x080fe40000000000 */
[----:B------:R-:W-:Y:S01]  /*0310*/  STL [R1+0xb4], RZ ;  /* 0x0000b4ff01007387 */ /* 0x000fe20000100800 */
[----:B------:R-:W-:Y:S01]  /*0320*/  IABS R12, R6 ;  /* 0x00000006000c7213 */ /* 0x000fe20000000000 */
[----:B------:R-:W0:Y:S02]  /*0330*/  I2F.RP R0, R9 ;  /* 0x0000000900007306 */ /* 0x000e240000209400 */
[----:B------:R-:W-:Y:S04]  /*0340*/  STL [R1+0xb8], RZ ;  /* 0x0000b8ff01007387 */ /* 0x000fe80000100800 */
[----:B------:R-:W-:Y:S04]  /*0350*/  STL [R1+0xbc], RZ ;  /* 0x0000bcff01007387 */ /* 0x000fe80000100800 */
[----:B------:R-:W-:Y:S04]  /*0360*/  STL [R1+0xa0], RZ ;  /* 0x0000a0ff01007387 */ /* 0x000fe80000100800 */
[----:B------:R-:W-:Y:S01]  /*0370*/  STL [R1+0xa4], RZ ;  /* 0x0000a4ff01007387 */ /* 0x000fe20000100800 */
[----:B0-----:R-:W0:Y:S03]  /*0380*/  MUFU.RCP R0, R0 ;  /* 0x0000000000007308 */ /* 0x001e260000001000 */
[----:B------:R-:W-:Y:S04]  /*0390*/  STL [R1+0xa8], RZ ;  /* 0x0000a8ff01007387 */ /* 0x000fe80000100800 */
[----:B------:R-:W-:Y:S04]  /*03a0*/  STL [R1+0xac], RZ ;  /* 0x0000acff01007387 */ /* 0x000fe80000100800 */
[----:B------:R-:W-:Y:S04]  /*03b0*/  STL [R1+0x90], RZ ;  /* 0x000090ff01007387 */ /* 0x000fe80000100800 */
[----:B------:R-:W-:Y:S01]  /*03c0*/  STL [R1+0x94], RZ ;  /* 0x000094ff01007387 */ /* 0x000fe20000100800 */
[----:B0-----:R-:W-:-:S03]  /*03d0*/  VIADD R4, R0, 0xffffffe ;  /* 0x0ffffffe00047836 */ /* 0x001fc60000000000 */
[----:B------:R-:W-:Y:S01]  /*03e0*/  STL [R1+0x98], RZ ;  /* 0x000098ff01007387 */ /* 0x000fe20000100800 */
[----:B------:R-:W-:Y:S01]  /*03f0*/  IMAD.MOV R0, RZ, RZ, -R12 ;  /* 0x000000ffff007224 */ /* 0x000fe200078e0a0c */
[----:B------:R0:W2:Y:S02]  /*0400*/  F2I.FTZ.U32.TRUNC.NTZ R5, R4 ;  /* 0x0000000400057305 */ /* 0x0000a4000021f000 */
[----:B------:R-:W-:Y:S04]  /*0410*/  STL [R1+0x9c], RZ ;  /* 0x00009cff01007387 */ /* 0x000fe80000100800 */
[----:B------:R-:W-:Y:S01]  /*0420*/  STL [R1+0x80], RZ ;  /* 0x000080ff01007387 */ /* 0x000fe20000100800 */
[----:B0-----:R-:W-:-:S03]  /*0430*/  IMAD.MOV.U32 R4, RZ, RZ, RZ ;  /* 0x000000ffff047224 */ /* 0x001fc600078e00ff */
[----:B------:R-:W-:Y:S04]  /*0440*/  STL [R1+0x84], RZ ;  /* 0x000084ff01007387 */ /* 0x000fe80000100800 */
[----:B------:R-:W-:Y:S01]  /*0450*/  STL [R1+0x88], RZ ;  /* 0x000088ff01007387 */ /* 0x000fe20000100800 */
[----:B--2---:R-:W-:-:S03]  /*0460*/  IMAD.MOV R8, RZ, RZ, -R5 ;  /* 0x000000ffff087224 */ /* 0x004fc600078e0a05 */
[----:B------:R-:W-:Y:S01]  /*0470*/  STL [R1+0x8c], RZ ;  /* 0x00008cff01007387 */ /* 0x000fe20000100800 */
[----:B------:R-:W-:Y:S02]  /*0480*/  IMAD R11, R8, R9, RZ ;  /* 0x00000009080b7224 */ /* 0x000fe400078e02ff */
[----:B------:R-:W-:Y:S01]  /*0490*/  IMAD.MOV.U32 R8, RZ, RZ, R10 ;  /* 0x000000ffff087224 */ /* 0x000fe200078e000a */
[----:B------:R-:W-:Y:S01]  /*04a0*/  STL [R1+0x70], RZ ;  /* 0x000070ff01007387 */ /* 0x000fe20000100800 */
[----:B------:R-:W-:-:S03]  /*04b0*/  IMAD.HI.U32 R5, R5, R11, R4 ;  /* 0x0000000b05057227 */ /* 0x000fc600078e0004 */
[----:B------:R-:W-:Y:S03]  /*04c0*/  STL [R1+0x74], RZ ;  /* 0x000074ff01007387 */ /* 0x000fe60000100800 */
[----:B------:R-:W-:Y:S01]  /*04d0*/  IMAD.HI.U32 R5, R5, R8, RZ ;  /* 0x0000000805057227 */ /* 0x000fe200078e00ff */
[----:B------:R-:W-:Y:S03]  /*04e0*/  STL [R1+0x78], RZ ;  /* 0x000078ff01007387 */ /* 0x000fe60000100800 */
[----:B------:R-:W-:Y:S01]  /*04f0*/  IMAD R0, R5, R0, R8 ;  /* 0x0000000005007224 */ /* 0x000fe200078e0208 */
[----:B------:R-:W-:Y:S04]  /*0500*/  STL [R1+0x7c], RZ ;  /* 0x00007cff01007387 */ /* 0x000fe80000100800 */
[----:B------:R-:W-:Y:S01]  /*0510*/  STL [R1+0x60], RZ ;  /* 0x000060ff01007387 */ /* 0x000fe20000100800 */
[----:B------:R-:W-:-:S03]  /*0520*/  ISETP.GT.U32.AND P1, PT, R9, R0, PT ;  /* 0x000000000900720c */ /* 0x000fc60003f24070 */
[----:B------:R-:W-:Y:S04]  /*0530*/  STL [R1+0x64], RZ ;  /* 0x000064ff01007387 */ /* 0x000fe80000100800 */
[----:B------:R-:W-:Y:S04]  /*0540*/  STL [R1+0x68], RZ ;  /* 0x000068ff01007387 */ /* 0x000fe80000100800 */
[----:B------:R-:W-:Y:S02]  /*0550*/  STL [R1+0x6c], RZ ;  /* 0x00006cff01007387 */ /* 0x000fe40000100800 */
[----:B------:R-:W-:-:S02]  /*0560*/  @!P1 IMAD.IADD R0, R0, 0x1, -R9 ;  /* 0x0000000100009824 */ /* 0x000fc400078e0a09 */
[----:B------:R-:W-:Y:S01]  /*0570*/  STL [R1+0x50], RZ ;  /* 0x000050ff01007387 */ /* 0x000fe20000100800 */
[----:B------:R-:W-:Y:S01]  /*0580*/  @!P1 VIADD R5, R5, 0x1 ;  /* 0x0000000105059836 */ /* 0x000fe20000000000 */
[----:B------:R-:W-:Y:S02]  /*0590*/  ISETP.NE.AND P1, PT, R6, RZ, PT ;  /* 0x000000ff0600720c */ /* 0x000fe40003f25270 */
[----:B------:R-:W-:Y:S01]  /*05a0*/  STL [R1+0x54], RZ ;  /* 0x000054ff01007387 */ /* 0x000fe20000100800 */
[----:B------:R-:W-:Y:S02]  /*05b0*/  ISETP.GE.U32.AND P0, PT, R0, R9, PT ;  /* 0x000000090000720c */ /* 0x000fe40003f06070 */
[----:B------:R-:W-:Y:S01]  /*05c0*/  LOP3.LUT R0, R7, R6, RZ, 0x3c, !PT ;  /* 0x0000000607007212 */ /* 0x000fe200078e3cff */
[----:B------:R-:W-:Y:S03]  /*05d0*/  STL [R1+0x58], RZ ;  /* 0x000058ff01007387 */ /* 0x000fe60000100800 */
[----:B------:R-:W-:Y:S01]  /*05e0*/  ISETP.GE.AND P2, PT, R0, RZ, PT ;  /* 0x000000ff0000720c */ /* 0x000fe20003f46270 */
[----:B------:R-:W-:Y:S01]  /*05f0*/  STL [R1+0x5c], RZ ;  /* 0x00005cff01007387 */ /* 0x000fe20000100800 */
[----:B------:R-:W-:-:S03]  /*0600*/  VIADD R0, R2, 0xff ;  /* 0x000000ff02007836 */ /* 0x000fc60000000000 */
[----:B------:R-:W-:Y:S02]  /*0610*/  STL [R1+0x40], RZ ;  /* 0x000040ff01007387 */ /* 0x000fe40000100800 */
[----:B------:R-:W-:Y:S02]  /*0620*/  @P0 VIADD R5, R5, 0x1 ;  /* 0x0000000105050836 */ /* 0x000fe40000000000 */
[----:B------:R-:W-:Y:S02]  /*0630*/  STL [R1+0x44], RZ ;  /* 0x000044ff01007387 */ /* 0x000fe40000100800 */
[----:B------:R-:W-:Y:S01]  /*0640*/  IMAD.MOV.U32 R4, RZ, RZ, R5 ;  /* 0x000000ffff047224 */ /* 0x000fe200078e0005 */
[----:B------:R-:W-:Y:S01]  /*0650*/  SHF.R.S32.HI R5, RZ, 0x1f, R0 ;  /* 0x0000001fff057819 */ /* 0x000fe20000011400 */
[----:B------:R-:W-:Y:S02]  /*0660*/  STL [R1+0x48], RZ ;  /* 0x000048ff01007387 */ /* 0x000fe40000100800 */
[----:B------:R-:W-:Y:S01]  /*0670*/  @!P2 IMAD.MOV R4, RZ, RZ, -R4 ;  /* 0x000000ffff04a224 */ /* 0x000fe200078e0a04 */
[----:B------:R-:W-:Y:S01]  /*0680*/  @!P1 LOP3.LUT R4, RZ, R6, RZ, 0x33, !PT ;  /* 0x00000006ff049212 */ /* 0x000fe200078e33ff */
[----:B------:R-:W-:Y:S01]  /*0690*/  STL [R1+0x4c], RZ ;  /* 0x00004cff01007387 */ /* 0x000fe20000100800 */
[----:B------:R-:W-:-:S03]  /*06a0*/  LEA.HI R5, R5, R0, RZ, 0x8 ;  /* 0x0000000005057211 */ /* 0x000fc600078f40ff */
[----:B------:R-:W-:Y:S01]  /*06b0*/  STL [R1+0x30], RZ ;  /* 0x000030ff01007387 */ /* 0x000fe20000100800 */
[----:B------:R-:W-:Y:S02]  /*06c0*/  IMAD.SHL.U32 R8, R4, 0x8, RZ ;  /* 0x0000000804087824 */ /* 0x000fe400078e00ff */
[----:B------:R-:W-:Y:S01]  /*06d0*/  IMAD.MOV R4, RZ, RZ, -R4 ;  /* 0x000000ffff047224 */ /* 0x000fe200078e0a04 */
[----:B------:R-:W-:Y:S02]  /*06e0*/  STL [R1+0x34], RZ ;  /* 0x000034ff01007387 */ /* 0x000fe40000100800 */
[----:B------:R-:W-:Y:S01]  /*06f0*/  LEA.HI.SX32 R5, R5, -R8, 0x18 ;  /* 0x8000000805057211 */ /* 0x000fe200078fc2ff */
[----:B------:R-:W-:Y:S01]  /*0700*/  IMAD R6, R6, R4, R7 ;  /* 0x0000000406067224 */ /* 0x000fe200078e0207 */
[----:B------:R-:W-:Y:S02]  /*0710*/  STL [R1+0x38], RZ ;  /* 0x000038ff01007387 */ /* 0x000fe40000100800 */
[----:B------:R-:W-:-:S02]  /*0720*/  VIMNMX R13, R5, 0x8, PT ;  /* 0x00000008050d7848 */ /* 0x000fc40003fe0100 */
[----:B------:R-:W-:Y:S01]  /*0730*/  STL [R1+0x3c], RZ ;  /* 0x00003cff01007387 */ /* 0x000fe20000100800 */
[----:B------:R-:W-:Y:S02]  /*0740*/  IABS R11, R6 ;  /* 0x00000006000b7213 */ /* 0x000fe40000000000 */
[----:B------:R-:W-:Y:S01]  /*0750*/  IABS R9, R13 ;  /* 0x0000000d00097213 */ /* 0x000fe20000000000 */
[----:B------:R-:W-:Y:S03]  /*0760*/  STL [R1+0x20], RZ ;  /* 0x000020ff01007387 */ /* 0x000fe60000100800 */
[----:B------:R-:W0:Y:S01]  /*0770*/  I2F.RP R0, R9 ;  /* 0x0000000900007306 */ /* 0x000e220000209400 */
        /* <DEDUP_REMOVED lines=8> */
[----:B------:R-:W-:Y:S01]  /*0800*/  STL [R1], RZ ;  /* 0x000000ff01007387 */ /* 0x000fe20000100800 */
[----:B0-----:R-:W-:-:S03]  /*0810*/  VIADD R5, R0, 0xffffffe ;  /* 0x0ffffffe00057836 */ /* 0x001fc60000000000 */
[----:B------:R-:W-:Y:S04]  /*0820*/  STL [R1+0x4], RZ ;  /* 0x000004ff01007387 */ /* 0x000fe80000100800 */
[----:B------:R-:W-:Y:S01]  /*0830*/  STL [R1+0x8], RZ ;  /* 0x000008ff01007387 */ /* 0x000fe20000100800 */
[----:B------:R-:W0:Y:S03]  /*0840*/  F2I.FTZ.U32.TRUNC.NTZ R5, R5 ;  /* 0x0000000500057305 */ /* 0x000e26000021f000 */
[----:B------:R-:W-:Y:S04]  /*0850*/  STL [R1+0xc], RZ ;  /* 0x00000cff01007387 */ /* 0x000fe80000100800 */
[----:B------:R-:W-:Y:S04]  /*0860*/  STL [R1+0x140], RZ ;  /* 0x000140ff01007387 */ /* 0x000fe80000100800 */
[----:B------:R-:W-:Y:S04]  /*0870*/  STL [R1+0x144], RZ ;  /* 0x000144ff01007387 */ /* 0x000fe80000100800 */
[----:B------:R-:W-:Y:S01]  /*0880*/  STL [R1+0x148], RZ ;  /* 0x000148ff01007387 */ /* 0x000fe20000100800 */
[----:B0-----:R-:W-:-:S03]  /*0890*/  IMAD.MOV R10, RZ, RZ, -R5 ;  /* 0x000000ffff0a7224 */ /* 0x001fc600078e0a05 */
[----:B------:R-:W-:Y:S01]  /*08a0*/  STL [R1+0x14c], RZ ;  /* 0x00014cff01007387 */ /* 0x000fe20000100800 */
[----:B------:R-:W-:Y:S01]  /*08b0*/  IMAD.MOV.U32 R4, RZ, RZ, R10 ;  /* 0x000000ffff047224 */ /* 0x000fe200078e000a */
[----:B------:R-:W-:Y:S02]  /*08c0*/  IABS R10, R13 ;  /* 0x0000000d000a7213 */ /* 0x000fe40000000000 */
[----:B------:R-:W-:Y:S01]  /*08d0*/  STL [R1+0x130], RZ ;  /* 0x000130ff01007387 */ /* 0x000fe20000100800 */
[----:B------:R-:W-:Y:S02]  /*08e0*/  IMAD R7, R4, R9, RZ ;  /* 0x0000000904077224 */ /* 0x000fe400078e02ff */
[----:B------:R-:W-:Y:S01]  /*08f0*/  IMAD.MOV.U32 R4, RZ, RZ, RZ ;  /* 0x000000ffff047224 */ /* 0x000fe200078e00ff */
[----:B------:R-:W-:Y:S03]  /*0900*/  STL [R1+0x134], RZ ;  /* 0x000134ff01007387 */ /* 0x000fe60000100800 */
[----:B------:R-:W-:Y:S01]  /*0910*/  IMAD.HI.U32 R4, R5, R7, R4 ;  /* 0x0000000705047227 */ /* 0x000fe200078e0004 */
[----:B------:R-:W-:Y:S03]  /*0920*/  STL [R1+0x138], RZ ;  /* 0x000138ff01007387 */ /* 0x000fe60000100800 */
[----:B------:R-:W-:Y:S01]  /*0930*/  IMAD.MOV R5, RZ, RZ, -R10 ;  /* 0x000000ffff057224 */ /* 0x000fe200078e0a0a */
[----:B------:R-:W-:Y:S01]  /*0940*/  STL [R1+0x13c], RZ ;  /* 0x00013cff01007387 */ /* 0x000fe20000100800 */
[----:B------:R-:W-:-:S03]  /*0950*/  IMAD.HI.U32 R0, R4, R11, RZ ;  /* 0x0000000b04007227 */ /* 0x000fc600078e00ff */
[----:B------:R-:W-:Y:S01]  /*0960*/  STL [R1+0x120], RZ ;  /* 0x000120ff01007387 */ /* 0x000fe20000100800 */
[----:B------:R-:W-:Y:S01]  /*0970*/  IMAD R4, R0, R5, R11 ;  /* 0x0000000500047224 */ /* 0x000fe200078e020b */
[----:B------:R-:W-:Y:S01]  /*0980*/  ULDC.64 UR50, c[0x0][0x208] ;  /* 0x0000820000327ab9 */ /* 0x000fe20000000a00 */
[----:B------:R-:W-:Y:S01]  /*0990*/  CS2R R10, SRZ ;  /* 0x00000000000a7805 */ /* 0x000fe2000001ff00 */
[----:B------:R-:W-:Y:S02]  /*09a0*/  STL [R1+0x124], RZ ;  /* 0x000124ff01007387 */ /* 0x000fe40000100800 */
[----:B------:R-:W-:Y:S02]  /*09b0*/  ISETP.GT.U32.AND P1, PT, R9, R4, PT ;  /* 0x000000040900720c */ /* 0x000fe40003f24070 */
[----:B------:R-:W-:Y:S04]  /*09c0*/  STL [R1+0x128], RZ ;  /* 0x000128ff01007387 */ /* 0x000fe80000100800 */
[----:B------:R-:W-:Y:S04]  /*09d0*/  STL [R1+0x12c], RZ ;  /* 0x00012cff01007387 */ /* 0x000fe80000100800 */
[----:B------:R-:W-:Y:S03]  /*09e0*/  STL [R1+0x110], RZ ;  /* 0x000110ff01007387 */ /* 0x000fe60000100800 */
[----:B------:R-:W-:Y:S01]  /*09f0*/  @!P1 IMAD.IADD R4, R4, 0x1, -R9 ;  /* 0x0000000104049824 */ /* 0x000fe200078e0a09 */
[----:B------:R-:W-:Y:S01]  /*0a00*/  STL [R1+0x114], RZ ;  /* 0x000114ff01007387 */ /* 0x000fe20000100800 */
[----:B------:R-:W-:Y:S01]  /*0a10*/  @!P1 VIADD R0, R0, 0x1 ;  /* 0x0000000100009836 */ /* 0x000fe20000000000 */
[----:B------:R-:W-:-:S02]  /*0a20*/  ISETP.NE.AND P1, PT, R13, RZ, PT ;  /* 0x000000ff0d00720c */ /* 0x000fc40003f25270 */
[----:B------:R-:W-:Y:S01]  /*0a30*/  STL [R1+0x118], RZ ;  /* 0x000118ff01007387 */ /* 0x000fe20000100800 */
[----:B------:R-:W-:Y:S02]  /*0a40*/  ISETP.GE.U32.AND P0, PT, R4, R9, PT ;  /* 0x000000090400720c */ /* 0x000fe40003f06070 */
[----:B------:R-:W-:Y:S01]  /*0a50*/  LOP3.LUT R4, R6, R13, RZ, 0x3c, !PT ;  /* 0x0000000d06047212 */ /* 0x000fe200078e3cff */
[----:B------:R-:W-:Y:S03]  /*0a60*/  STL [R1+0x11c], RZ ;  /* 0x00011cff01007387 */ /* 0x000fe60000100800 */
[----:B------:R-:W-:Y:S01]  /*0a70*/  ISETP.GE.AND P2, PT, R4, RZ, PT ;  /* 0x000000ff0400720c */ /* 0x000fe20003f46270 */
[----:B------:R-:W-:Y:S01]  /*0a80*/  STL [R1+0x100], RZ ;  /* 0x000100ff01007387 */ /* 0x000fe20000100800 */
[----:B------:R-:W-:-:S03]  /*0a90*/  CS2R R4, SRZ ;  /* 0x0000000000047805 */ /* 0x000fc6000001ff00 */
[----:B------:R-:W-:Y:S02]  /*0aa0*/  STL [R1+0x104], RZ ;  /* 0x000104ff01007387 */ /* 0x000fe40000100800 */
[----:B------:R-:W-:Y:S01]  /*0ab0*/  @P0 VIADD R0, R0, 0x1 ;  /* 0x0000000100000836 */ /* 0x000fe20000000000 */
[----:B------:R-:W-:Y:S01]  /*0ac0*/  PLOP3.LUT P0, PT, PT, PT, UP0, 0x80, 0x0 ;  /* 0x000000000000781c */ /* 0x000fe20003f0f008 */
[----:B------:R-:W-:Y:S04]  /*0ad0*/  STL [R1+0x108], RZ ;  /* 0x000108ff01007387 */ /* 0x000fe80000100800 */
[----:B------:R-:W-:Y:S01]  /*0ae0*/  STL [R1+0x10c], RZ ;  /* 0x00010cff01007387 */ /* 0x000fe20000100800 */
[----:B------:R-:W-:Y:S01]  /*0af0*/  @!P2 IMAD.MOV R0, RZ, RZ, -R0 ;  /* 0x000000ffff00a224 */ /* 0x000fe200078e0a00 */
[----:B------:R-:W-:-:S02]  /*0b00*/  @!P1 LOP3.LUT R0, RZ, R13, RZ, 0x33, !PT ;  /* 0x0000000dff009212 */ /* 0x000fc400078e33ff */
[----:B------:R-:W-:Y:S03]  /*0b10*/  STL [R1+0xf0], RZ ;  /* 0x0000f0ff01007387 */ /* 0x000fe60000100800 */
[----:B-1----:R-:W-:Y:S01]  /*0b20*/  IMAD.SHL.U32 R2, R0, 0x80, RZ ;  /* 0x0000008000027824 */ /* 0x002fe200078e00ff */
[----:B------:R-:W-:Y:S01]  /*0b30*/  STL [R1+0xf4], RZ ;  /* 0x0000f4ff01007387 */ /* 0x000fe20000100800 */
[----:B------:R-:W-:Y:S02]  /*0b40*/  IMAD.MOV R60, RZ, RZ, -R0 ;  /* 0x000000ffff3c7224 */ /* 0x000fe400078e0a00 */
[C---:B------:R-:W-:Y:S01]  /*0b50*/  VIADD R0, R2.reuse, 0x1 ;  /* 0x0000000102007836 */ /* 0x040fe20000000000 */
[----:B------:R-:W-:Y:S01]  /*0b60*/  STL [R1+0xf8], RZ ;  /* 0x0000f8ff01007387 */ /* 0x000fe20000100800 */
[----:B------:R-:W-:Y:S02]  /*0b70*/  VIADD R3, R2, 0x2 ;  /* 0x0000000202037836 */ /* 0x000fe40000000000 */
[----:B------:R-:W-:Y:S01]  /*0b80*/  IMAD R60, R13, R60, R6 ;  /* 0x0000003c0d3c7224 */ /* 0x000fe200078e0206 */
[----:B------:R-:W-:Y:S01]  /*0b90*/  STL [R1+0xfc], RZ ;  /* 0x0000fcff01007387 */ /* 0x000fe20000100800 */
[----:B------:R-:W-:-:S02]  /*0ba0*/  CS2R R6, SRZ ;  /* 0x0000000000067805 */ /* 0x000fc4000001ff00 */
[----:B------:R-:W-:Y:S01]  /*0bb0*/  CS2R R12, SRZ ;  /* 0x00000000000c7805 */ /* 0x000fe2000001ff00 */
[----:B------:R-:W-:Y:S01]  /*0bc0*/  IMAD.IADD R60, R8, 0x1, R60 ;  /* 0x00000001083c7824 */ /* 0x000fe200078e023c */
[----:B------:R-:W-:Y:S01]  /*0bd0*/  STL [R1+0xe0], RZ ;  /* 0x0000e0ff01007387 */ /* 0x000fe20000100800 */
[----:B------:R-:W-:-:S03]  /*0be0*/  CS2R R8, SRZ ;  /* 0x0000000000087805 */ /* 0x000fc6000001ff00 */
[----:B------:R-:W-:Y:S04]  /*0bf0*/  STL [R1+0xe4], RZ ;  /* 0x0000e4ff01007387 */ /* 0x000fe80000100800 */
        /* <DEDUP_REMOVED lines=378> */
[----:B------:R-:W-:Y:S04]  /*23a0*/  STL [R1+0x1894], R2 ;  /* 0x0018940201007387 */ /* 0x000fe80000100800 */
[----:B------:R0:W-:Y:S04]  /*23b0*/  STL [R1+0x8bc], R0 ;  /* 0x0008bc0001007387 */ /* 0x0001e80000100800 */
[----:B------:R1:W-:Y:S01]  /*23c0*/  STL [R1+0x8b8], R3 ;  /* 0x0008b80301007387 */ /* 0x0003e20000100800 */
[----:B0-----:R-:W-:-:S02]  /*23d0*/  VIADD R0, R2, 0x3 ;  /* 0x0000000302007836 */ /* 0x001fc40000000000 */
[----:B-1----:R-:W-:-:S03]  /*23e0*/  VIADD R3, R2, 0x4 ;  /* 0x0000000402037836 */ /* 0x002fc60000000000 */
[----:B------:R0:W-:Y:S04]  /*23f0*/  STL [R1+0x8b4], R0 ;  /* 0x0008b40001007387 */ /* 0x0001e80000100800 */
[----:B------:R1:W-:Y:S01]  /*2400*/  STL [R1+0x8b0], R3 ;  /* 0x0008b00301007387 */ /* 0x0003e20000100800 */
[C---:B0-----:R-:W-:Y:S02]  /*2410*/  VIADD R0, R2.reuse, 0x5 ;  /* 0x0000000502007836 */ /* 0x041fe40000000000 */
        /* <DEDUP_REMOVED lines=175> */
[----:B0-----:R-:W-:Y:S02]  /*2f10*/  IMAD.SHL.U32 R0, R60, 0x100, RZ ;  /* 0x000001003c007824 */ /* 0x001fe400078e00ff */
[----:B-1----:R-:W-:-:S05]  /*2f20*/  VIADD R3, R2, 0x5d ;  /* 0x0000005d02037836 */ /* 0x002fca0000000000 */
[----:B------:R0:W-:Y:S02]  /*2f30*/  STL [R1+0x34c], R3 ;  /* 0x00034c0301007387 */ /* 0x0001e40000100800 */
[----:B0-----:R-:W-:-:S05]  /*2f40*/  VIADD R3, R2, 0x5e ;  /* 0x0000005e02037836 */ /* 0x001fca0000000000 */
[----:B------:R0:W-:Y:S02]  /*2f50*/  STL [R1+0x348], R3 ;  /* 0x0003480301007387 */ /* 0x0001e40000100800 */
[----:B0-----:R-:W-:Y:S01]  /*2f60*/  PRMT R3, R61, 0x6540, R60 ;  /* 0x000065403d037816 */ /* 0x001fe2000000003c */
[----:B------:R-:W-:Y:S01]  /*2f70*/  VIADD R60, R2, 0x60 ;  /* 0x00000060023c7836 */ /* 0x000fe20000000000 */
[----:B------:R-:W-:Y:S01]  /*2f80*/  LOP3.LUT R61, R0, 0x20, R61, 0xfe, !PT ;  /* 0x00000020003d7812 */ /* 0x000fe200078efe3d */
[----:B------:R-:W-:-:S04]  /*2f90*/  VIADD R0, R2, 0x5f ;  /* 0x0000005f02007836 */ /* 0x000fc80000000000 */
[----:B------:R0:W-:Y:S04]  /*2fa0*/  STL [R1+0x18dc], R61 ;  /* 0x0018dc3d01007387 */ /* 0x0001e80000100800 */
[----:B------:R-:W-:Y:S04]  /*2fb0*/  STL [R1+0x18d8], R3 ;  /* 0x0018d80301007387 */ /* 0x000fe80000100800 */
[----:B------:R1:W-:Y:S01]  /*2fc0*/  STL [R1+0x344], R0 ;  /* 0x0003440001007387 */ /* 0x0003e20000100800 */
[----:B0-----:R-:W-:-:S03]  /*2fd0*/  VIADD R61, R2, 0x62 ;  /* 0x00000062023d7836 */ /* 0x001fc60000000000 */
[----:B------:R0:W-:Y:S01]  /*2fe0*/  STL [R1+0x340], R60 ;  /* 0x0003403c01007387 */ /* 0x0001e20000100800 */
[C---:B-1----:R-:W-:Y:S02]  /*2ff0*/  VIADD R0, R2.reuse, 0x61 ;  /* 0x0000006102007836 */ /* 0x042fe40000000000 */
[----:B0-----:R-:W-:-:S03]  /*3000*/  VIADD R60, R2, 0x63 ;  /* 0x00000063023c7836 */ /* 0x001fc60000000000 */
[----:B------:R0:W-:Y:S04]  /*3010*/  STL [R1+0x33c], R0 ;  /* 0x00033c0001007387 */ /* 0x0001e80000100800 */
[----:B------:R1:W-:Y:S04]  /*3020*/  STL [R1+0x338], R61 ;  /* 0x0003383d01007387 */ /* 0x0003e80000100800 */
[----:B------:R2:W-:Y:S01]  /*3030*/  STL [R1+0x334], R60 ;  /* 0x0003343c01007387 */ /* 0x0005e20000100800 */
[C---:B0-----:R-:W-:Y:S02]  /*3040*/  VIADD R0, R2.reuse, 0x64 ;  /* 0x0000006402007836 */ /* 0x041fe40000000000 */
[----:B-1----:R-:W-:-:S03]  /*3050*/  VIADD R61, R2, 0x65 ;  /* 0x00000065023d7836 */ /* 0x002fc60000000000 */
[----:B------:R0:W-:Y:S01]  /*3060*/  STL [R1+0x330], R0 ;  /* 0x0003300001007387 */ /* 0x0001e20000100800 */
[----:B--2---:R-:W-:-:S03]  /*3070*/  VIADD R60, R2, 0x66 ;  /* 0x00000066023c7836 */ /* 0x004fc60000000000 */
        /* <DEDUP_REMOVED lines=47> */
[C---:B--2---:R-:W-:Y:S02]  /*3370*/  VIADD R60, R2.reuse, 0x7e ;  /* 0x0000007e023c7836 */ /* 0x044fe40000000000 */
[----:B0-----:R-:W-:Y:S01]  /*3380*/  VIADD R0, R2, 0x7f ;  /* 0x0000007f02007836 */ /* 0x001fe20000000000 */
[----:B------:R-:W-:-:S05]  /*3390*/  LOP3.LUT R2, R3, 0x40, RZ, 0xfc, !PT ;  /* 0x0000004003027812 */ /* 0x000fca00078efcff */
[----:B------:R0:W-:Y:S02]  /*33a0*/  STL [R1+0x18e0], R2 ;  /* 0x0018e00201007387 */ /* 0x0001e40000100800 */
[----:B0-----:R-:W-:-:S05]  /*33b0*/  LOP3.LUT R2, R3, 0x60, RZ, 0xfc, !PT ;  /* 0x0000006003027812 */ /* 0x001fca00078efcff */
[----:B------:R0:W-:Y:S02]  /*33c0*/  STL [R1+0x18e4], R2 ;  /* 0x0018e40201007387 */ /* 0x0001e40000100800 */
[----:B0-----:R-:W-:-:S05]  /*33d0*/  LOP3.LUT R2, R3, 0x80, RZ, 0xfc, !PT ;  /* 0x0000008003027812 */ /* 0x001fca00078efcff */
[----:B------:R0:W-:Y:S02]  /*33e0*/  STL [R1+0x18e8], R2 ;  /* 0x0018e80201007387 */ /* 0x0001e40000100800 */
[----:B0-----:R-:W-:-:S05]  /*33f0*/  LOP3.LUT R2, R3, 0xa0, RZ, 0xfc, !PT ;  /* 0x000000a003027812 */ /* 0x001fca00078efcff */
[----:B------:R0:W-:Y:S02]  /*3400*/  STL [R1+0x18ec], R2 ;  /* 0x0018ec0201007387 */ /* 0x0001e40000100800 */
[C---:B0-----:R-:W-:Y:S02]  /*3410*/  LOP3.LUT R2, R3.reuse, 0xc0, RZ, 0xfc, !PT ;  /* 0x000000c003027812 */ /* 0x041fe400078efcff */
[----:B------:R-:W-:-:S03]  /*3420*/  LOP3.LUT R3, R3, 0xe0, RZ, 0xfc, !PT ;  /* 0x000000e003037812 */ /* 0x000fc600078efcff */
[----:B------:R0:W-:Y:S04]  /*3430*/  STL [R1+0x18f0], R2 ;  /* 0x0018f00201007387 */ /* 0x0001e80000100800 */
[----:B0-----:R0:W5:Y:S04]  /*3440*/  LDL.LU R2, [R1+0x30dc] ;  /* 0x0030dc0001027983 */ /* 0x0011680000300800 */
[----:B------:R1:W-:Y:S04]  /*3450*/  STL [R1+0x18f4], R3 ;  /* 0x0018f40301007387 */ /* 0x0003e80000100800 */
[----:B-1----:R0:W5:Y:S01]  /*3460*/  LDL.LU R3, [R1+0x30d8] ;  /* 0x0030d80001037983 */ /* 0x0021620000300800 */
[----:B------:R-:W-:Y:S05]  /*3470*/  @!P0 BRA `(.L_x_0) ;  /* 0x0000081000188947 */ /* 0x000fea0003800000 */
[----:B------:R-:W2:Y:S01]  /*3480*/  LDL R27, [R1+0x18e0] ;  /* 0x0018e000011b7983 */ /* 0x000ea20000100800 */
[----:B-----5:R-:W-:Y:S02]  /*3490*/  IABS R12, R2 ;  /* 0x00000002000c7213 */ /* 0x020fe40000000000 */
[----:B------:R-:W-:Y:S01]  /*34a0*/  IABS R5, R3 ;  /* 0x0000000300057213 */ /* 0x000fe20000000000 */
[----:B------:R-:W3:Y:S01]  /*34b0*/  LDL.LU R32, [R1+0x150] ;  /* 0x0001500001207983 */ /* 0x000ee20000300800 */
[----:B------:R-:W-:Y:S01]  /*34c0*/  IMAD.MOV.U32 R6, RZ, RZ, RZ ;  /* 0x000000ffff067224 */ /* 0x000fe200078e00ff */
[----:B------:R-:W-:Y:S01]  /*34d0*/  ISETP.GE.AND P1, PT, R0, RZ, PT ;  /* 0x000000ff0000720c */ /* 0x000fe20003f26270 */
[----:B------:R-:W-:Y:S01]  /*34e0*/  ULDC UR7, c[0x0][0x23c] ;  /* 0x00008f0000077ab9 */ /* 0x000fe20000000800 */
[----:B------:R-:W4:Y:S01]  /*34f0*/  LDL R31, [R1+0x1894] ;  /* 0x00189400011f7983 */ /* 0x000f220000100800 */
[----:B------:R-:W-:Y:S01]  /*3500*/  ULDC.64 UR8, c[0x0][0x218] ;  /* 0x0000860000087ab9 */ /* 0x000fe20000000a00 */
[----:B------:R-:W-:Y:S01]  /*3510*/  ULDC UR6, c[0x0][0x240] ;  /* 0x0000900000067ab9 */ /* 0x000fe20000000800 */
[----:B------:R-:W-:Y:S01]  /*3520*/  ULDC.64 UR10, c[0x0][0x210] ;  /* 0x00008400000a7ab9 */ /* 0x000fe20000000a00 */
[----:B------:R-:W3:Y:S04]  /*3530*/  LDL R35, [R1+0x18f4] ;  /* 0x0018f40001237983 */ /* 0x000ee80000100800 */
[----:B------:R-:W4:Y:S04]  /*3540*/  LDL R30, [R1+0x18f0] ;  /* 0x0018f000011e7983 */ /* 0x000f280000100800 */
[----:B------:R-:W4:Y:S04]  /*3550*/  LDL R29, [R1+0x18ec] ;  /* 0x0018ec00011d7983 */ /* 0x000f280000100800 */
[----:B------:R-:W4:Y:S04]  /*3560*/  LDL R34, [R1+0x18e8] ;  /* 0x0018e80001227983 */ /* 0x000f280000100800 */
[----:B------:R-:W4:Y:S04]  /*3570*/  LDL R28, [R1+0x18e4] ;  /* 0x0018e400011c7983 */ /* 0x000f280000100800 */
[----:B------:R-:W4:Y:S04]  /*3580*/  LDL.LU R39, [R1+0x2dc] ;  /* 0x0002dc0001277983 */ /* 0x000f280000300800 */
        /* <DEDUP_REMOVED lines=11> */
[----:B------:R-:W4:Y:S04]  /*3640*/  LDL R25, [R1+0x18d8] ;  /* 0x0018d80001197983 */ /* 0x000f280000100800 */
[----:B------:R-:W4:Y:S04]  /*3650*/  LDL.LU R41, [R1+0x2e4] ;  /* 0x0002e40001297983 */ /* 0x000f280000300800 */
[----:B------:R-:W4:Y:S04]  /*3660*/  LDL.LU R42, [R1+0x2e8] ;  /* 0x0002e800012a7983 */ /* 0x000f280000300800 */
[----:B------:R-:W4:Y:S01]  /*3670*/  LDL R26, [R1+0x18dc] ;  /* 0x0018dc00011a7983 */ /* 0x000f220000100800 */
[----:B------:R-:W1:Y:S03]  /*3680*/  I2F.RP R4, R12 ;  /* 0x0000000c00047306 */ /* 0x000e660000209400 */
[----:B------:R-:W4:Y:S04]  /*3690*/  LDL.LU R47, [R1+0x30c] ;  /* 0x00030c00012f7983 */ /* 0x000f280000300800 */
[----:B------:R-:W4:Y:S01]  /*36a0*/  LDL.LU R54, [R1+0x32c] ;  /* 0x00032c0001367983 */ /* 0x000f220000300800 */
[----:B------:R-:W0:Y:S03]  /*36b0*/  I2F.RP R8, R5 ;  /* 0x0000000500087306 */ /* 0x000e260000209400 */
[----:B------:R-:W4:Y:S04]  /*36c0*/  LDL.LU R55, [R1+0x330] ;  /* 0x0003300001377983 */ /* 0x000f280000300800 */
[----:B------:R-:W4:Y:S01]  /*36d0*/  LDL.LU R48, [R1+0x310] ;  /* 0x0003100001307983 */ /* 0x000f220000300800 */
[----:B-1----:R-:W1:Y:S03]  /*36e0*/  MUFU.RCP R4, R4 ;  /* 0x0000000400047308 */ /* 0x002e660000001000 */
[----:B------:R-:W4:Y:S04]  /*36f0*/  LDL.LU R52, [R1+0x320] ;  /* 0x0003200001347983 */ /* 0x000f280000300800 */
[----:B------:R-:W4:Y:S01]  /*3700*/  LDL.LU R57, [R1+0x324] ;  /* 0x0003240001397983 */ /* 0x000f220000300800 */
[----:B0-----:R-:W0:Y:S03]  /*3710*/  MUFU.RCP R8, R8 ;  /* 0x0000000800087308 */ /* 0x001e260000001000 */
[----:B------:R-:W4:Y:S04]  /*3720*/  LDL.LU R53, [R1+0x328] ;  /* 0x0003280001357983 */ /* 0x000f280000300800 */
[----:B------:R-:W4:Y:S01]  /*3730*/  LDL.LU R49, [R1+0x314] ;  /* 0x0003140001317983 */ /* 0x000f220000300800 */
[----:B-1----:R-:W-:-:S03]  /*3740*/  VIADD R4, R4, 0xffffffe ;  /* 0x0ffffffe04047836 */ /* 0x002fc60000000000 */
[----:B------:R-:W4:Y:S01]  /*3750*/  LDL.LU R46, [R1+0x308] ;  /* 0x00030800012e7983 */ /* 0x000f220000300800 */
[----:B------:R-:W1:Y:S03]  /*3760*/  F2I.FTZ.U32.TRUNC.NTZ R7, R4 ;  /* 0x0000000400077305 */ /* 0x000e66000021f000 */
[----:B------:R-:W4:Y:S01]  /*3770*/  LDL.LU R43, [R1+0x2ec] ;  /* 0x0002ec00012b7983 */ /* 0x000f220000300800 */
[----:B0-----:R-:W-:-:S03]  /*3780*/  VIADD R8, R8, 0xffffffe ;  /* 0x0ffffffe08087836 */ /* 0x001fc60000000000 */
[----:B------:R-:W4:Y:S01]  /*3790*/  LDL.LU R33, [R1+0x154] ;  /* 0x0001540001217983 */ /* 0x000f220000300800 */
[----:B------:R0:W0:Y:S03]  /*37a0*/  F2I.FTZ.U32.TRUNC.NTZ R9, R8 ;  /* 0x0000000800097305 */ /* 0x000026000021f000 */
[----:B------:R4:W-:Y:S01]  /*37b0*/  STL [R1+0x3278], R3 ;  /* 0x0032780301007387 */ /* 0x0009e20000100800 */
[----:B-1----:R-:W-:Y:S02]  /*37c0*/  IMAD.MOV R4, RZ, RZ, -R7 ;  /* 0x000000ffff047224 */ /* 0x002fe400078e0a07 */
[----:B0-----:R-:W-:Y:S02]  /*37d0*/  IMAD.MOV.U32 R8, RZ, RZ, RZ ;  /* 0x000000ffff087224 */ /* 0x001fe400078e00ff */
[----:B------:R-:W-:-:S04]  /*37e0*/  IMAD R18, R4, R12, RZ ;  /* 0x0000000c04127224 */ /* 0x000fc800078e02ff */
[----:B------:R-:W-:-:S04]  /*37f0*/  IMAD.HI.U32 R18, R7, R18, R6 ;  /* 0x0000001207127227 */ /* 0x000fc800078e0006 */
[----:B------:R-:W-:-:S04]  /*3800*/  IMAD.MOV R4, RZ, RZ, -R9 ;  /* 0x000000ffff047224 */ /* 0x000fc800078e0a09 */
[----:B------:R-:W-:-:S04]  /*3810*/  IMAD R4, R4, R5, RZ ;  /* 0x0000000504047224 */ /* 0x000fc800078e02ff */
[----:B------:R-:W-:Y:S01]  /*3820*/  IMAD.HI.U32 R4, R9, R4, R8 ;  /* 0x0000000409047227 */ /* 0x000fe200078e0008 */
[----:B--2---:R-:W-:-:S05]  /*3830*/  IABS R15, R27 ;  /* 0x0000001b000f7213 */ /* 0x004fca0000000000 */
[----:B------:R-:W-:-:S04]  /*3840*/  IMAD.HI.U32 R6, R18, R15, RZ ;  /* 0x0000000f12067227 */ /* 0x000fc800078e00ff */
[----:B------:R-:W-:Y:S01]  /*3850*/  IMAD.MOV R6, RZ, RZ, -R6 ;  /* 0x000000ffff067224 */ /* 0x000fe200078e0a06 */
[----:B---3--:R-:W-:-:S03]  /*3860*/  IABS R8, R35 ;  /* 0x0000002300087213 */ /* 0x008fc60000000000 */
[----:B------:R-:W-:Y:S01]  /*3870*/  IMAD R15, R12, R6, R15 ;  /* 0x000000060c0f7224 */ /* 0x000fe200078e020f */
[----:B----4-:R-:W-:Y:S01]  /*3880*/  IABS R6, R30 ;  /* 0x0000001e00067213 */ /* 0x010fe20000000000 */
[----:B------:R-:W-:-:S03]  /*3890*/  IMAD.HI.U32 R9, R18, R8, RZ ;  /* 0x0000000812097227 */ /* 0x000fc600078e00ff */
[----:B------:R-:W-:Y:S02]  /*38a0*/  ISETP.GT.U32.AND P2, PT, R12, R15, PT ;  /* 0x0000000f0c00720c */ /* 0x000fe40003f44070 */
[----:B------:R-:W-:Y:S01]  /*38b0*/  IABS R17, R29 ;  /* 0x0000001d00117213 */ /* 0x000fe20000000000 */
[----:B------:R-:W-:Y:S01]  /*38c0*/  IMAD.MOV R9, RZ, RZ, -R9 ;  /* 0x000000ffff097224 */ /* 0x000fe200078e0a09 */
[----:B------:R-:W-:-:S03]  /*38d0*/  IABS R14, R34 ;  /* 0x00000022000e7213 */ /* 0x000fc60000000000 */
[----:B------:R-:W-:Y:S01]  /*38e0*/  IMAD R8, R12, R9, R8 ;  /* 0x000000090c087224 */ /* 0x000fe200078e0208 */
[----:B------:R-:W-:Y:S02]  /*38f0*/  IABS R9, R60 ;  /* 0x0000003c00097213 */ /* 0x000fe40000000000 */
[----:B------:R-:W-:Y:S01]  /*3900*/  IABS R16, R28 ;  /* 0x0000001c00107213 */ /* 0x000fe20000000000 */
[----:B------:R-:W-:-:S04]  /*3910*/  IMAD.HI.U32 R20, R18, R14, RZ ;  /* 0x0000000e12147227 */ /* 0x000fc800078e00ff */
[----:B------:R-:W-:-:S04]  /*3920*/  IMAD.HI.U32 R19, R18, R16, RZ ;  /* 0x0000001012137227 */ /* 0x000fc800078e00ff */
[----:B------:R-:W-:Y:S02]  /*3930*/  IMAD.MOV R19, RZ, RZ, -R19 ;  /* 0x000000ffff137224 */ /* 0x000fe400078e0a13 */
[----:B------:R-:W-:Y:S02]  /*3940*/  @!P2 IMAD.IADD R15, R15, 0x1, -R12 ;  /* 0x000000010f0fa824 */ /* 0x000fe400078e0a0c */
[----:B------:R-:W-:-:S05]  /*3950*/  IMAD R16, R12, R19, R16 ;  /* 0x000000130c107224 */ /* 0x000fca00078e0210 */
[----:B------:R-:W-:-:S13]  /*3960*/  ISETP.GT.U32.AND P4, PT, R12, R16, PT ;  /* 0x000000100c00720c */ /* 0x000fda0003f84070 */
[----:B------:R-:W-:Y:S01]  /*3970*/  @!P4 IMAD.IADD R16, R16, 0x1, -R12 ;  /* 0x000000011010c824 */ /* 0x000fe200078e0a0c */
[----:B------:R-:W-:-:S05]  /*3980*/  IABS R13, R25 ;  /* 0x00000019000d7213 */ /* 0x000fca0000000000 */
[----:B------:R-:W-:-:S04]  /*3990*/  IMAD.HI.U32 R11, R18, R13, RZ ;  /* 0x0000000d120b7227 */ /* 0x000fc800078e00ff */
[----:B------:R-:W-:Y:S01]  /*39a0*/  IMAD.MOV R11, RZ, RZ, -R11 ;  /* 0x000000ffff0b7224 */ /* 0x000fe200078e0a0b */
[----:B------:R-:W-:-:S03]  /*39b0*/  IABS R7, R26 ;  /* 0x0000001a00077213 */ /* 0x000fc60000000000 */
[----:B------:R-:W-:Y:S02]  /*39c0*/  IMAD R13, R12, R11, R13 ;  /* 0x0000000b0c0d7224 */ /* 0x000fe400078e020d */
[----:B------:R-:W-:-:S03]  /*39d0*/  IMAD.HI.U32 R11, R18, R17, RZ ;  /* 0x00000011120b7227 */ /* 0x000fc600078e00ff */
[----:B------:R-:W-:Y:S01]  /*39e0*/  ISETP.GT.U32.AND P5, PT, R12, R13, PT ;  /* 0x0000000d0c00720c */ /* 0x000fe20003fa4070 */
[----:B------:R-:W-:-:S04]  /*39f0*/  IMAD.HI.U32 R10, R18, R7, RZ ;  /* 0x00000007120a7227 */ /* 0x000fc800078e00ff */
[----:B------:R-:W-:Y:S02]  /*3a00*/  IMAD.MOV R10, RZ, RZ, -R10 ;  /* 0x000000ffff0a7224 */ /* 0x000fe400078e0a0a */
[----:B------:R-:W-:Y:S02]  /*3a10*/  IMAD.MOV R11, RZ, RZ, -R11 ;  /* 0x000000ffff0b7224 */ /* 0x000fe400078e0a0b */
[----:B------:R-:W-:Y:S02]  /*3a20*/  IMAD R7, R12, R10, R7 ;  /* 0x0000000a0c077224 */ /* 0x000fe400078e0207 */
[----:B------:R-:W-:-:S03]  /*3a30*/  IMAD.HI.U32 R10, R18, R6, RZ ;  /* 0x00000006120a7227 */ /* 0x000fc600078e00ff */
[C---:B------:R-:W-:Y:S01]  /*3a40*/  ISETP.GT.U32.AND P6, PT, R12.reuse, R7, PT ;  /* 0x000000070c00720c */ /* 0x040fe20003fc4070 */
[----:B------:R-:W-:Y:S02]  /*3a50*/  IMAD.MOV R10, RZ, RZ, -R10 ;  /* 0x000000ffff0a7224 */ /* 0x000fe400078e0a0a */
[----:B------:R-:W-:Y:S02]  /*3a60*/  @!P5 IMAD.IADD R13, R13, 0x1, -R12 ;  /* 0x000000010d0dd824 */ /* 0x000fe400078e0a0c */
[C---:B------:R-:W-:Y:S01]  /*3a70*/  IMAD R6, R12.reuse, R10, R6 ;  /* 0x0000000a0c067224 */ /* 0x040fe200078e0206 */
[----:B------:R-:W-:Y:S01]  /*3a80*/  IABS R10, R0 ;  /* 0x00000000000a7213 */ /* 0x000fe20000000000 */
[----:B------:R-:W-:Y:S01]  /*3a90*/  IMAD.MOV R18, RZ, RZ, -R20 ;  /* 0x000000ffff127224 */ /* 0x000fe200078e0a14 */
[C---:B------:R-:W-:Y:S01]  /*3aa0*/  ISETP.GT.U32.AND P2, PT, R12.reuse, R13, PT ;  /* 0x0000000d0c00720c */ /* 0x040fe20003f44070 */
[C---:B------:R-:W-:Y:S01]  /*3ab0*/  IMAD R17, R12.reuse, R11, R17 ;  /* 0x0000000b0c117224 */ /* 0x040fe200078e0211 */
[C---:B------:R-:W-:Y:S01]  /*3ac0*/  ISETP.GT.U32.AND P5, PT, R12.reuse, R6, PT ;  /* 0x000000060c00720c */ /* 0x040fe20003fa4070 */
[C---:B------:R-:W-:Y:S01]  /*3ad0*/  IMAD R14, R12.reuse, R18, R14 ;  /* 0x000000120c0e7224 */ /* 0x040fe200078e020e */
[----:B------:R-:W-:Y:S01]  /*3ae0*/  IABS R11, R31 ;  /* 0x0000001f000b7213 */ /* 0x000fe20000000000 */
[----:B------:R-:W-:Y:S01]  /*3af0*/  @!P6 IMAD.IADD R7, R7, 0x1, -R12 ;  /* 0x000000010707e824 */ /* 0x000fe200078e0a0c */
[----:B------:R-:W-:Y:S01]  /*3b00*/  ISETP.GT.U32.AND P6, PT, R12, R8, PT ;  /* 0x000000080c00720c */ /* 0x000fe20003fc4070 */
[----:B------:R-:W-:Y:S01]  /*3b10*/  IMAD.HI.U32 R18, R4, R9, RZ ;  /* 0x0000000904127227 */ /* 0x000fe200078e00ff */
[----:B------:R-:W-:-:S02]  /*3b20*/  ISETP.GT.U32.AND P3, PT, R12, R14, PT ;  /* 0x0000000e0c00720c */ /* 0x000fc40003f64070 */
[----:B------:R-:W-:Y:S01]  /*3b30*/  ISETP.GT.U32.AND P0, PT, R12, R17, PT ;  /* 0x000000110c00720c */ /* 0x000fe20003f04070 */
[----:B------:R-:W-:Y:S01]  /*3b40*/  IMAD.HI.U32 R19, R4, R11, RZ ;  /* 0x0000000b04137227 */ /* 0x000fe200078e00ff */
[----:B------:R-:W-:-:S03]  /*3b50*/  ISETP.GT.U32.AND P4, PT, R12, R7, PT ;  /* 0x000000070c00720c */ /* 0x000fc60003f84070 */
[--C-:B------:R-:W-:Y:S01]  /*3b60*/  @!P5 IMAD.IADD R6, R6, 0x1, -R12.reuse ;  /* 0x000000010606d824 */ /* 0x100fe200078e0a0c */
[----:B------:R-:W-:Y:S01]  /*3b70*/  ISETP.GT.U32.AND P5, PT, R12, R16, PT ;  /* 0x000000100c00720c */ /* 0x000fe20003fa4070 */
[--C-:B------:R-:W-:Y:S02]  /*3b80*/  @!P2 IMAD.IADD R13, R13, 0x1, -R12.reuse ;  /* 0x000000010d0da824 */ /* 0x100fe400078e0a0c */
[--C-:B------:R-:W-:Y:S02]  /*3b90*/  @!P6 IMAD.IADD R8, R8, 0x1, -R12.reuse ;  /* 0x000000010808e824 */ /* 0x100fe400078e0a0c */
[--C-:B------:R-:W-:Y:S01]  /*3ba0*/  @!P3 IMAD.IADD R14, R14, 0x1, -R12.reuse ;  /* 0x000000010e0eb824 */ /* 0x100fe200078e0a0c */
[C---:B------:R-:W-:Y:S01]  /*3bb0*/  ISETP.GT.U32.AND P3, PT, R12.reuse, R15, PT ;  /* 0x0000000f0c00720c */ /* 0x040fe20003f64070 */
[--C-:B------:R-:W-:Y:S01]  /*3bc0*/  @!P0 IMAD.IADD R17, R17, 0x1, -R12.reuse ;  /* 0x0000000111118824 */ /* 0x100fe200078e0a0c */
[C---:B------:R-:W-:Y:S01]  /*3bd0*/  ISETP.GT.U32.AND P6, PT, R12.reuse, R8, PT ;  /* 0x000000080c00720c */ /* 0x040fe20003fc4070 */
[--C-:B------:R-:W-:Y:S01]  /*3be0*/  @!P4 IMAD.IADD R7, R7, 0x1, -R12.reuse ;  /* 0x000000010707c824 */ /* 0x100fe200078e0a0c */
[C---:B------:R-:W-:Y:S01]  /*3bf0*/  ISETP.GT.U32.AND P0, PT, R12.reuse, R14, PT ;  /* 0x0000000e0c00720c */ /* 0x040fe20003f04070 */
[----:B------:R-:W-:Y:S01]  /*3c00*/  IMAD.MOV R19, RZ, RZ, -R19 ;  /* 0x000000ffff137224 */ /* 0x000fe200078e0a13 */
[----:B------:R-:W-:Y:S01]  /*3c10*/  ISETP.GT.U32.AND P2, PT, R12, R17, PT ;  /* 0x000000110c00720c */ /* 0x000fe20003f44070 */
[----:B------:R-:W-:Y:S01]  /*3c20*/  @!P5 IMAD.IADD R16, R16, 0x1, -R12 ;  /* 0x000000011010d824 */ /* 0x000fe200078e0a0c */
[----:B------:R-:W-:Y:S01]  /*3c30*/  ISETP.GE.AND P5, PT, R25, RZ, PT ;  /* 0x000000ff1900720c */ /* 0x000fe20003fa6270 */
[----:B------:R-:W-:Y:S01]  /*3c40*/  IMAD R11, R5, R19, R11 ;  /* 0x00000013050b7224 */ /* 0x000fe200078e020b */
[----:B------:R-:W-:Y:S01]  /*3c50*/  ISETP.GT.U32.AND P4, PT, R12, R6, PT ;  /* 0x000000060c00720c */ /* 0x000fe20003f84070 */
[----:B------:R-:W-:-:S02]  /*3c60*/  IMAD.MOV R18, RZ, RZ, -R18 ;  /* 0x000000ffff127224 */ /* 0x000fc400078e0a12 */
[--C-:B------:R-:W-:Y:S02]  /*3c70*/  @!P3 IMAD.IADD R15, R15, 0x1, -R12.reuse ;  /* 0x000000010f0fb824 */ /* 0x100fe400078e0a0c */
[----:B------:R-:W-:Y:S01]  /*3c80*/  IMAD.HI.U32 R0, R4, R10, RZ ;  /* 0x0000000a04007227 */ /* 0x000fe200078e00ff */
[----:B------:R-:W-:Y:S02]  /*3c90*/  IABS R20, R32 ;  /* 0x0000002000147213 */ /* 0x000fe40000000000 */
[----:B------:R-:W-:Y:S01]  /*3ca0*/  ISETP.GE.AND P3, PT, R60, RZ, PT ;  /* 0x000000ff3c00720c */ /* 0x000fe20003f66270 */
[--C-:B------:R-:W-:Y:S01]  /*3cb0*/  @!P6 IMAD.IADD R8, R8, 0x1, -R12.reuse ;  /* 0x000000010808e824 */ /* 0x100fe200078e0a0c */
[----:B------:R-:W-:Y:S01]  /*3cc0*/  ISETP.GE.AND P6, PT, R27, RZ, PT ;  /* 0x000000ff1b00720c */ /* 0x000fe20003fc6270 */
[----:B------:R-:W-:Y:S01]  /*3cd0*/  @!P5 IMAD.MOV R13, RZ, RZ, -R13 ;  /* 0x000000ffff0dd224 */ /* 0x000fe200078e0a0d */
[----:B------:R-:W-:Y:S01]  /*3ce0*/  ISETP.GE.AND P5, PT, R34, RZ, PT ;  /* 0x000000ff2200720c */ /* 0x000fe20003fa6270 */
[--C-:B------:R-:W-:Y:S01]  /*3cf0*/  @!P2 IMAD.IADD R17, R17, 0x1, -R12.reuse ;  /* 0x000000011111a824 */ /* 0x100fe200078e0a0c */
[----:B------:R-:W2:Y:S01]  /*3d00*/  LDL.LU R34, [R1+0x158] ;  /* 0x0001580001227983 */ /* 0x000ea20000300800 */
[--C-:B------:R-:W-:Y:S01]  /*3d10*/  @!P0 IMAD.IADD R14, R14, 0x1, -R12.reuse ;  /* 0x000000010e0e8824 */ /* 0x100fe200078e0a0c */
[----:B------:R-:W-:Y:S01]  /*3d20*/  ISETP.GE.AND P0, PT, R26, RZ, PT ;  /* 0x000000ff1a00720c */ /* 0x000fe20003f06270 */
[----:B------:R-:W-:Y:S01]  /*3d30*/  @!P4 IMAD.IADD R6, R6, 0x1, -R12 ;  /* 0x000000010606c824 */ /* 0x000fe200078e0a0c */
[----:B------:R-:W-:Y:S01]  /*3d40*/  ISETP.GE.AND P4, PT, R28, RZ, PT ;  /* 0x000000ff1c00720c */ /* 0x000fe20003f86270 */
[----:B------:R-:W-:Y:S01]  /*3d50*/  IMAD R9, R5, R18, R9 ;  /* 0x0000001205097224 */ /* 0x000fe200078e0209 */
[----:B------:R-:W-:Y:S01]  /*3d60*/  IABS R18, R61 ;  /* 0x0000003d00127213 */ /* 0x000fe20000000000 */
[----:B------:R-:W-:Y:S01]  /*3d70*/  IMAD.MOV R0, RZ, RZ, -R0 ;  /* 0x000000ffff007224 */ /* 0x000fe200078e0a00 */
[----:B------:R-:W-:Y:S01]  /*3d80*/  ISETP.GE.AND P2, PT, R61, RZ, PT ;  /* 0x000000ff3d00720c */ /* 0x000fe20003f46270 */
[----:B------:R-:W-:Y:S01]  /*3d90*/  @!P6 IMAD.MOV R15, RZ, RZ, -R15 ;  /* 0x000000ffff0fe224 */ /* 0x000fe200078e0a0f */
[----:B------:R-:W-:Y:S01]  /*3da0*/  ISETP.GE.AND P6, PT, R29, RZ, PT ;  /* 0x000000ff1d00720c */ /* 0x000fe20003fc6270 */
[----:B------:R-:W-:-:S02]  /*3db0*/  IMAD.MOV.U32 R12, RZ, RZ, R7 ;  /* 0x000000ffff0c7224 */ /* 0x000fc400078e0007 */
[----:B------:R-:W-:-:S10]  /*3dc0*/  IMAD R10, R5, R0, R10 ;  /* 0x00000000050a7224 */ /* 0x000fd400078e020a */
[----:B------:R-:W-:Y:S01]  /*3dd0*/  @!P6 IMAD.MOV R17, RZ, RZ, -R17 ;  /* 0x000000ffff11e224 */ /* 0x000fe200078e0a11 */
[----:B------:R-:W-:Y:S02]  /*3de0*/  ISETP.GE.AND P6, PT, R35, RZ, PT ;  /* 0x000000ff2300720c */ /* 0x000fe40003fc6270 */
[----:B------:R-:W3:Y:S01]  /*3df0*/  LDL.LU R35, [R1+0x15c] ;  /* 0x00015c0001237983 */ /* 0x000ee20000300800 */
[----:B------:R-:W-:Y:S01]  /*3e00*/  @!P0 IMAD.MOV R12, RZ, RZ, -R12 ;  /* 0x000000ffff0c8224 */ /* 0x000fe200078e0a0c */
[----:B------:R-:W-:Y:S01]  /*3e10*/  ISETP.GT.U32.AND P0, PT, R5, R11, PT ;  /* 0x0000000b0500720c */ /* 0x000fe20003f04070 */
[----:B------:R-:W-:Y:S01]  /*3e20*/  IMAD.HI.U32 R7, R4, R18, RZ ;  /* 0x0000001204077227 */ /* 0x000fe200078e00ff */
[----:B------:R-:W-:-:S03]  /*3e30*/  IABS R0, R33 ;  /* 0x0000002100007213 */ /* 0x000fc60000000000 */
[----:B------:R-:W-:Y:S01]  /*3e40*/  @!P4 IMAD.MOV R16, RZ, RZ, -R16 ;  /* 0x000000ffff10c224 */ /* 0x000fe200078e0a10 */
[----:B------:R-:W-:Y:S01]  /*3e50*/  ISETP.GE.AND P4, PT, R30, RZ, PT ;  /* 0x000000ff1e00720c */ /* 0x000fe20003f86270 */
[----:B------:R-:W-:-:S06]  /*3e60*/  IMAD.MOV R7, RZ, RZ, -R7 ;  /* 0x000000ffff077224 */ /* 0x000fcc00078e0a07 */
[----:B------:R-:W-:Y:S02]  /*3e70*/  @!P0 IMAD.IADD R11, R11, 0x1, -R5 ;  /* 0x000000010b0b8824 */ /* 0x000fe400078e0a05 */
[----:B------:R-:W-:-:S03]  /*3e80*/  IMAD.HI.U32 R21, R4, R20, RZ ;  /* 0x0000001404157227 */ /* 0x000fc600078e00ff */
[C---:B------:R-:W-:Y:S01]  /*3e90*/  ISETP.GT.U32.AND P0, PT, R5.reuse, R11, PT ;  /* 0x0000000b0500720c */ /* 0x040fe20003f04070 */
[----:B------:R-:W-:Y:S02]  /*3ea0*/  IMAD R7, R5, R7, R18 ;  /* 0x0000000705077224 */ /* 0x000fe400078e0212 */
[----:B------:R-:W-:-:S04]  /*3eb0*/  IMAD.HI.U32 R18, R4, R0, RZ ;  /* 0x0000000004127227 */ /* 0x000fc800078e00ff */
[----:B------:R-:W-:Y:S02]  /*3ec0*/  IMAD.MOV R21, RZ, RZ, -R21 ;  /* 0x000000ffff157224 */ /* 0x000fe400078e0a15 */
[----:B------:R-:W-:Y:S02]  /*3ed0*/  IMAD.MOV.U32 R19, RZ, RZ, R6 ;  /* 0x000000ffff137224 */ /* 0x000fe400078e0006 */
[----:B------:R-:W-:Y:S02]  /*3ee0*/  IMAD.MOV R18, RZ, RZ, -R18 ;  /* 0x000000ffff127224 */ /* 0x000fe400078e0a12 */
[C---:B------:R-:W-:Y:S02]  /*3ef0*/  IMAD R6, R5.reuse, R21, R20 ;  /* 0x0000001505067224 */ /* 0x040fe400078e0214 */
[----:B------:R-:W-:Y:S01]  /*3f00*/  @!P5 IMAD.MOV R14, RZ, RZ, -R14 ;  /* 0x000000ffff0ed224 */ /* 0x000fe200078e0a0e */
[C---:B------:R-:W-:Y:S01]  /*3f10*/  ISETP.GT.U32.AND P5, PT, R5.reuse, R10, PT ;  /* 0x0000000a0500720c */ /* 0x040fe20003fa4070 */
[----:B------:R-:W-:Y:S01]  /*3f20*/  IMAD R0, R5, R18, R0 ;  /* 0x0000001205007224 */ /* 0x000fe200078e0200 */
[----:B------:R-:W-:Y:S01]  /*3f30*/  LOP3.LUT R18, RZ, R2, RZ, 0x33, !PT ;  /* 0x00000002ff127212 */ /* 0x000fe200078e33ff */
[----:B------:R-:W-:Y:S01]  /*3f40*/  @!P4 IMAD.MOV R19, RZ, RZ, -R19 ;  /* 0x000000ffff13c224 */ /* 0x000fe200078e0a13 */
[----:B------:R-:W-:Y:S01]  /*3f50*/  ISETP.NE.AND P4, PT, R2, RZ, PT ;  /* 0x000000ff0200720c */ /* 0x000fe20003f85270 */
[----:B------:R-:W-:-:S03]  /*3f60*/  @!P0 IMAD.IADD R11, R11, 0x1, -R5 ;  /* 0x000000010b0b8824 */ /* 0x000fc600078e0a05 */
[C---:B------:R-:W-:Y:S02]  /*3f70*/  SEL R3, R18.reuse, R12, !P4 ;  /* 0x0000000c12037207 */ /* 0x040fe40006000000 */
[----:B------:R-:W-:-:S03]  /*3f80*/  SEL R12, R18, R15, !P4 ;  /* 0x0000000f120c7207 */ /* 0x000fc60006000000 */
[----:B------:R-:W-:Y:S01]  /*3f90*/  @!P5 IMAD.IADD R10, R10, 0x1, -R5 ;  /* 0x000000010a0ad824 */ /* 0x000fe200078e0a05 */
[----:B------:R-:W-:Y:S02]  /*3fa0*/  ISETP.GT.U32.AND P5, PT, R5, R9, PT ;  /* 0x000000090500720c */ /* 0x000fe40003fa4070 */
[----:B------:R-:W-:-:S11]  /*3fb0*/  ISETP.GE.AND P0, PT, R31, RZ, PT ;  /* 0x000000ff1f00720c */ /* 0x000fd60003f06270 */
[----:B------:R-:W-:Y:S01]  /*3fc0*/  @!P5 IMAD.IADD R9, R9, 0x1, -R5 ;  /* 0x000000010909d824 */ /* 0x000fe200078e0a05 */
[----:B------:R-:W-:Y:S02]  /*3fd0*/  ISETP.GT.U32.AND P5, PT, R5, R0, PT ;  /* 0x000000000500720c */ /* 0x000fe40003fa4070 */
[----:B------:R-:W-:-:S11]  /*3fe0*/  IABS R15, R37 ;  /* 0x00000025000f7213 */ /* 0x000fd60000000000 */
[----:B------:R-:W-:Y:S01]  /*3ff0*/  @!P5 IMAD.IADD R0, R0, 0x1, -R5 ;  /* 0x000000010000d824 */ /* 0x000fe200078e0a05 */
[----:B------:R-:W-:Y:S02]  /*4000*/  IABS R22, R47 ;  /* 0x0000002f00167213 */ /* 0x000fe40000000000 */
[----:B------:R-:W-:Y:S02]  /*4010*/  IABS R23, R48 ;  /* 0x0000003000177213 */ /* 0x000fe40000000000 */
[----:B--2---:R-:W-:-:S05]  /*4020*/  IABS R20, R34 ;  /* 0x0000002200147213 */ /* 0x004fca0000000000 */
[----:B------:R-:W-:Y:S02]  /*4030*/  IMAD.MOV.U32 R2, RZ, RZ, R20 ;  /* 0x000000ffff027224 */ /* 0x000fe400078e0014 */
[----:B------:R-:W-:Y:S02]  /*4040*/  IMAD.MOV.U32 R20, RZ, RZ, R8 ;  /* 0x000000ffff147224 */ /* 0x000fe400078e0008 */
[----:B------:R-:W-:Y:S01]  /*4050*/  IMAD.MOV.U32 R8, RZ, RZ, R11 ;  /* 0x000000ffff087224 */ /* 0x000fe200078e000b */
[----:B------:R-:W-:Y:S01]  /*4060*/  SEL R11, R18, R13, !P4 ;  /* 0x0000000d120b7207 */ /* 0x000fe20006000000 */
[----:B------:R-:W-:-:S04]  /*4070*/  @!P6 IMAD.MOV R20, RZ, RZ, -R20 ;  /* 0x000000ffff14e224 */ /* 0x000fc800078e0a14 */
[----:B------:R0:W-:Y:S04]  /*4080*/  STL [R1+0x734], R11 ;  /* 0x0007340b01007387 */ /* 0x0001e80000100800 */
[----:B------:R1:W-:Y:S01]  /*4090*/  STL [R1+0x730], R3 ;  /* 0x0007300301007387 */ /* 0x0003e20000100800 */
[----:B0-----:R-:W-:-:S03]  /*40a0*/  SEL R11, R18, R16, !P4 ;  /* 0x00000010120b7207 */ /* 0x001fc60006000000 */
[----:B------:R0:W-:Y:S01]  /*40b0*/  STL [R1+0x72c], R12 ;  /* 0x00072c0c01007387 */ /* 0x0001e20000100800 */
[----:B-1----:R-:W-:-:S03]  /*40c0*/  SEL R3, R18, R14, !P4 ;  /* 0x0000000e12037207 */ /* 0x002fc60006000000 */
[----:B------:R1:W-:Y:S04]  /*40d0*/  STL [R1+0x728], R11 ;  /* 0x0007280b01007387 */ /* 0x0003e80000100800 */
[----:B------:R2:W-:Y:S01]  /*40e0*/  STL [R1+0x724], R3 ;  /* 0x0007240301007387 */ /* 0x0005e20000100800 */
[C---:B0-----:R-:W-:Y:S02]  /*40f0*/  SEL R12, R18.reuse, R17, !P4 ;  /* 0x00000011120c7207 */ /* 0x041fe40006000000 */
[C---:B-1----:R-:W-:Y:S02]  /*4100*/  SEL R11, R18.reuse, R19, !P4 ;  /* 0x00000013120b7207 */ /* 0x042fe40006000000 */
[----:B--2---:R-:W-:Y:S02]  /*4110*/  SEL R3, R18, R20, !P4 ;  /* 0x0000001412037207 */ /* 0x004fe40006000000 */
[----:B------:R-:W-:Y:S01]  /*4120*/  ISETP.GT.U32.AND P4, PT, R5, R7, PT ;  /* 0x000000070500720c */ /* 0x000fe20003f84070 */
[----:B------:R-:W-:-:S04]  /*4130*/  IMAD.HI.U32 R21, R4, R2, RZ ;  /* 0x0000000204157227 */ /* 0x000fc800078e00ff */
[----:B------:R-:W-:Y:S01]  /*4140*/  @!P0 IMAD.MOV R8, RZ, RZ, -R8 ;  /* 0x000000ffff088224 */ /* 0x000fe200078e0a08 */
[----:B------:R-:W-:Y:S01]  /*4150*/  ISETP.GT.U32.AND P0, PT, R5, R6, PT ;  /* 0x000000060500720c */ /* 0x000fe20003f04070 */
[----:B------:R-:W-:-:S06]  /*4160*/  IMAD.MOV R21, RZ, RZ, -R21 ;  /* 0x000000ffff157224 */ /* 0x000fcc00078e0a15 */
[----:B------:R-:W-:Y:S01]  /*4170*/  @!P4 IMAD.IADD R7, R7, 0x1, -R5 ;  /* 0x000000010707c824 */ /* 0x000fe200078e0a05 */
[C---:B------:R-:W-:Y:S01]  /*4180*/  ISETP.GT.U32.AND P4, PT, R5.reuse, R9, PT ;  /* 0x000000090500720c */ /* 0x040fe20003f84070 */
[----:B------:R-:W-:Y:S01]  /*4190*/  STL [R1+0x720], R12 ;  /* 0x0007200c01007387 */ /* 0x000fe20000100800 */
[----:B------:R-:W-:-:S03]  /*41a0*/  ISETP.GT.U32.AND P6, PT, R5, R10, PT ;  /* 0x0000000a0500720c */ /* 0x000fc60003fc4070 */
[----:B------:R0:W-:Y:S01]  /*41b0*/  STL [R1+0x71c], R11 ;  /* 0x00071c0b01007387 */ /* 0x0001e20000100800 */
[----:B------:R-:W-:Y:S02]  /*41c0*/  @!P0 IMAD.IADD R6, R6, 0x1, -R5 ;  /* 0x0000000106068824 */ /* 0x000fe400078e0a05 */
[----:B0-----:R-:W-:-:S05]  /*41d0*/  IMAD R11, R5, R21, R2 ;  /* 0x00000015050b7224 */ /* 0x001fca00078e0202 */
[--C-:B------:R-:W-:Y:S01]  /*41e0*/  @!P4 IMAD.IADD R9, R9, 0x1, -R5.reuse ;  /* 0x000000010909c824 */ /* 0x100fe200078e0a05 */
[C---:B------:R-:W-:Y:S02]  /*41f0*/  ISETP.GT.U32.AND P4, PT, R5.reuse, R11, PT ;  /* 0x0000000b0500720c */ /* 0x040fe40003f84070 */
[----:B---3--:R-:W-:Y:S01]  /*4200*/  IABS R12, R35 ;  /* 0x00000023000c7213 */ /* 0x008fe20000000000 */
[----:B------:R-:W-:Y:S01]  /*4210*/  @!P6 IMAD.IADD R10, R10, 0x1, -R5 ;  /* 0x000000010a0ae824 */ /* 0x000fe200078e0a05 */
[C---:B------:R-:W-:Y:S01]  /*4220*/  ISETP.GT.U32.AND P0, PT, R5.reuse, R7, PT ;  /* 0x000000070500720c */ /* 0x040fe20003f04070 */
[----:B------:R0:W-:Y:S01]  /*4230*/  STL [R1+0x718], R3 ;  /* 0x0007180301007387 */ /* 0x0001e20000100800 */
[----:B------:R-:W-:Y:S01]  /*4240*/  ISETP.GT.U32.AND P5, PT, R5, R6, PT ;  /* 0x000000060500720c */ /* 0x000fe20003fa4070 */
[----:B------:R-:W-:Y:S02]  /*4250*/  IMAD.HI.U32 R14, R4, R12, RZ ;  /* 0x0000000c040e7227 */ /* 0x000fe400078e00ff */
[----:B------:R1:W-:Y:S01]  /*4260*/  STL [R1+0x3274], R8 ;  /* 0x0032740801007387 */ /* 0x0003e20000100800 */
[----:B------:R-:W-:Y:S01]  /*4270*/  ISETP.GE.AND P6, PT, R32, RZ, PT ;  /* 0x000000ff2000720c */ /* 0x000fe20003fc6270 */
[----:B------:R-:W-:-:S02]  /*4280*/  IMAD.MOV R14, RZ, RZ, -R14 ;  /* 0x000000ffff0e7224 */ /* 0x000fc400078e0a0e */
[----:B0-----:R-:W-:Y:S02]  /*4290*/  IMAD.MOV.U32 R3, RZ, RZ, R10 ;  /* 0x000000ffff037224 */ /* 0x001fe400078e000a */
[----:B------:R-:W-:Y:S01]  /*42a0*/  IMAD.MOV.U32 R10, RZ, RZ, R15 ;  /* 0x000000ffff0a7224 */ /* 0x000fe200078e000f */
[----:B------:R-:W-:Y:S01]  /*42b0*/  IABS R2, R38 ;  /* 0x0000002600027213 */ /* 0x000fe20000000000 */
[----:B------:R-:W-:Y:S02]  /*42c0*/  @!P4 IMAD.IADD R11, R11, 0x1, -R5 ;  /* 0x000000010b0bc824 */ /* 0x000fe400078e0a05 */
[----:B-1----:R-:W-:Y:S02]  /*42d0*/  IMAD.MOV.U32 R8, RZ, RZ, R9 ;  /* 0x000000ffff087224 */ /* 0x002fe400078e0009 */
[----:B------:R-:W-:-:S04]  /*42e0*/  IMAD.HI.U32 R15, R4, R10, RZ ;  /* 0x0000000a040f7227 */ /* 0x000fc800078e00ff */
[----:B------:R-:W-:Y:S01]  /*42f0*/  @!P1 IMAD.MOV R3, RZ, RZ, -R3 ;  /* 0x000000ffff039224 */ /* 0x000fe200078e0a03 */
[C---:B------:R-:W-:Y:S01]  /*4300*/  ISETP.GT.U32.AND P1, PT, R5.reuse, R0, PT ;  /* 0x000000000500720c */ /* 0x040fe20003f24070 */
[C---:B------:R-:W-:Y:S02]  /*4310*/  IMAD R12, R5.reuse, R14, R12 ;  /* 0x0000000e050c7224 */ /* 0x040fe400078e020c */
[----:B------:R-:W-:Y:S01]  /*4320*/  @!P3 IMAD.MOV R8, RZ, RZ, -R8 ;  /* 0x000000ffff08b224 */ /* 0x000fe200078e0a08 */
[----:B------:R-:W-:Y:S01]  /*4330*/  ISETP.GT.U32.AND P3, PT, R5, R11, PT ;  /* 0x0000000b0500720c */ /* 0x000fe20003f64070 */
[----:B------:R-:W-:-:S04]  /*4340*/  IMAD.HI.U32 R14, R4, R2, RZ ;  /* 0x00000002040e7227 */ /* 0x000fc800078e00ff */
[----:B------:R-:W-:Y:S02]  /*4350*/  IMAD.MOV R15, RZ, RZ, -R15 ;  /* 0x000000ffff0f7224 */ /* 0x000fe400078e0a0f */
[--C-:B------:R-:W-:Y:S02]  /*4360*/  @!P0 IMAD.IADD R7, R7, 0x1, -R5.reuse ;  /* 0x0000000107078824 */ /* 0x100fe400078e0a05 */
[----:B------:R-:W-:Y:S01]  /*4370*/  @!P5 IMAD.IADD R6, R6, 0x1, -R5 ;  /* 0x000000010606d824 */ /* 0x000fe200078e0a05 */
[C---:B------:R-:W-:Y:S01]  /*4380*/  ISETP.GT.U32.AND P5, PT, R5.reuse, R12, PT ;  /* 0x0000000c0500720c */ /* 0x040fe20003fa4070 */
[----:B------:R-:W-:Y:S01]  /*4390*/  IMAD.MOV R14, RZ, RZ, -R14 ;  /* 0x000000ffff0e7224 */ /* 0x000fe200078e0a0e */
[----:B------:R-:W-:Y:S01]  /*43a0*/  IABS R13, R36 ;  /* 0x00000024000d7213 */ /* 0x000fe20000000000 */
[----:B------:R-:W-:Y:S01]  /*43b0*/  IMAD R10, R5, R15, R10 ;  /* 0x0000000f050a7224 */ /* 0x000fe200078e020a */
[----:B------:R0:W-:Y:S01]  /*43c0*/  STL [R1+0x1c], R3 ;  /* 0x00001c0301007387 */ /* 0x0001e20000100800 */
[----:B------:R-:W-:Y:S01]  /*43d0*/  ISETP.GE.AND P0, PT, R33, RZ, PT ;  /* 0x000000ff2100720c */ /* 0x000fe20003f06270 */
[C---:B------:R-:W-:Y:S01]  /*43e0*/  IMAD R2, R5.reuse, R14, R2 ;  /* 0x0000000e05027224 */ /* 0x040fe200078e0202 */
[----:B------:R-:W-:Y:S01]  /*43f0*/  IABS R15, R40 ;  /* 0x00000028000f7213 */ /* 0x000fe20000000000 */
[----:B------:R-:W-:Y:S01]  /*4400*/  @!P6 IMAD.MOV R6, RZ, RZ, -R6 ;  /* 0x000000ffff06e224 */ /* 0x000fe200078e0a06 */
[----:B------:R-:W-:Y:S01]  /*4410*/  ISETP.GT.U32.AND P6, PT, R5, R10, PT ;  /* 0x0000000a0500720c */ /* 0x000fe20003fc4070 */
[----:B------:R-:W-:-:S04]  /*4420*/  IMAD.HI.U32 R16, R4, R13, RZ ;  /* 0x0000000d04107227 */ /* 0x000fc800078e00ff */
[----:B0-----:R-:W-:Y:S02]  /*4430*/  IMAD.MOV.U32 R3, RZ, RZ, R7 ;  /* 0x000000ffff037224 */ /* 0x001fe400078e0007 */
[----:B------:R-:W-:Y:S02]  /*4440*/  @!P1 IMAD.IADD R0, R0, 0x1, -R5 ;  /* 0x0000000100009824 */ /* 0x000fe400078e0a05 */
[----:B------:R-:W-:Y:S02]  /*4450*/  @!P2 IMAD.MOV R3, RZ, RZ, -R3 ;  /* 0x000000ffff03a224 */ /* 0x000fe400078e0a03 */
[----:B------:R-:W-:Y:S01]  /*4460*/  @!P3 IMAD.IADD R11, R11, 0x1, -R5 ;  /* 0x000000010b0bb824 */ /* 0x000fe200078e0a05 */
[C---:B------:R-:W-:Y:S01]  /*4470*/  ISETP.GT.U32.AND P3, PT, R5.reuse, R2, PT ;  /* 0x000000020500720c */ /* 0x040fe20003f64070 */
[----:B------:R-:W-:Y:S01]  /*4480*/  IMAD.MOV.U32 R7, RZ, RZ, R15 ;  /* 0x000000ffff077224 */ /* 0x000fe200078e000f */
[----:B------:R-:W-:Y:S01]  /*4490*/  STL [R1+0x18], R8 ;  /* 0x0000180801007387 */ /* 0x000fe20000100800 */
[----:B------:R-:W-:Y:S01]  /*44a0*/  IMAD.MOV R16, RZ, RZ, -R16 ;  /* 0x000000ffff107224 */ /* 0x000fe200078e0a10 */
[----:B------:R-:W-:Y:S01]  /*44b0*/  IABS R14, R39 ;  /* 0x00000027000e7213 */ /* 0x000fe20000000000 */
[----:B------:R-:W-:Y:S01]  /*44c0*/  @!P5 IMAD.IADD R12, R12, 0x1, -R5 ;  /* 0x000000010c0cd824 */ /* 0x000fe200078e0a05 */
[----:B------:R0:W-:Y:S01]  /*44d0*/  STL [R1+0x14], R3 ;  /* 0x0000140301007387 */ /* 0x0001e20000100800 */
[----:B------:R-:W-:Y:S01]  /*44e0*/  ISETP.GE.AND P1, PT, R34, RZ, PT ;  /* 0x000000ff2200720c */ /* 0x000fe20003f26270 */
[----:B------:R-:W-:-:S02]  /*44f0*/  IMAD R13, R5, R16, R13 ;  /* 0x00000010050d7224 */ /* 0x000fc400078e020d */
[----:B------:R1:W-:Y:S01]  /*4500*/  STL [R1+0x10], R6 ;  /* 0x0000100601007387 */ /* 0x0003e20000100800 */
[----:B------:R-:W-:Y:S02]  /*4510*/  IMAD.MOV.U32 R9, RZ, RZ, R14 ;  /* 0x000000ffff097224 */ /* 0x000fe400078e000e */
[----:B0-----:R-:W-:Y:S02]  /*4520*/  IMAD.MOV.U32 R3, RZ, RZ, R0 ;  /* 0x000000ffff037224 */ /* 0x001fe400078e0000 */
[----:B-1----:R-:W-:Y:S01]  /*4530*/  IMAD.HI.U32 R6, R4, R7, RZ ;  /* 0x0000000704067227 */ /* 0x002fe200078e00ff */
[C---:B------:R-:W-:Y:S02]  /*4540*/  ISETP.GT.U32.AND P2, PT, R5.reuse, R12, PT ;  /* 0x0000000c0500720c */ /* 0x040fe40003f44070 */
[----:B------:R-:W-:Y:S01]  /*4550*/  IABS R14, R41 ;  /* 0x00000029000e7213 */ /* 0x000fe20000000000 */
[----:B------:R-:W-:Y:S02]  /*4560*/  @!P0 IMAD.MOV R3, RZ, RZ, -R3 ;  /* 0x000000ffff038224 */ /* 0x000fe400078e0a03 */
[----:B------:R-:W-:Y:S01]  /*4570*/  IMAD.MOV R6, RZ, RZ, -R6 ;  /* 0x000000ffff067224 */ /* 0x000fe200078e0a06 */
[----:B------:R-:W-:Y:S01]  /*4580*/  ISETP.GT.U32.AND P5, PT, R5, R13, PT ;  /* 0x0000000d0500720c */ /* 0x000fe20003fa4070 */
[----:B------:R-:W-:Y:S01]  /*4590*/  @!P6 IMAD.IADD R10, R10, 0x1, -R5 ;  /* 0x000000010a0ae824 */ /* 0x000fe200078e0a05 */
[----:B------:R0:W-:Y:S01]  /*45a0*/  STL [R1+0xc], R3 ;  /* 0x00000c0301007387 */ /* 0x0001e20000100800 */
[----:B------:R-:W-:Y:S01]  /*45b0*/  IMAD.HI.U32 R0, R4, R9, RZ ;  /* 0x0000000904007227 */ /* 0x000fe200078e00ff */
[----:B------:R-:W-:-:S03]  /*45c0*/  IABS R17, R43 ;  /* 0x0000002b00117213 */ /* 0x000fc60000000000 */
[C---:B------:R-:W-:Y:S02]  /*45d0*/  IMAD R6, R5.reuse, R6, R7 ;  /* 0x0000000605067224 */ /* 0x040fe400078e0207 */
[----:B------:R-:W-:Y:S01]  /*45e0*/  @!P3 IMAD.IADD R2, R2, 0x1, -R5 ;  /* 0x000000010202b824 */ /* 0x000fe200078e0a05 */
[----:B------:R-:W-:Y:S01]  /*45f0*/  ISETP.GT.U32.AND P3, PT, R5, R10, PT ;  /* 0x0000000a0500720c */ /* 0x000fe20003f64070 */
[----:B------:R-:W-:-:S04]  /*4600*/  IMAD.HI.U32 R7, R4, R14, RZ ;  /* 0x0000000e04077227 */ /* 0x000fc800078e00ff */
[----:B0-----:R-:W-:Y:S02]  /*4610*/  IMAD.MOV.U32 R3, RZ, RZ, R11 ;  /* 0x000000ffff037224 */ /* 0x001fe400078e000b */
[----:B------:R-:W-:Y:S01]  /*4620*/  IMAD.MOV R0, RZ, RZ, -R0 ;  /* 0x000000ffff007224 */ /* 0x000fe200078e0a00 */
[----:B------:R-:W-:Y:S01]  /*4630*/  IABS R18, R44 ;  /* 0x0000002c00127213 */ /* 0x000fe20000000000 */
[----:B------:R-:W-:Y:S01]  /*4640*/  @!P1 IMAD.MOV R3, RZ, RZ, -R3 ;  /* 0x000000ffff039224 */ /* 0x000fe200078e0a03 */
[----:B------:R-:W-:Y:S01]  /*4650*/  IABS R15, R42 ;  /* 0x0000002a000f7213 */ /* 0x000fe20000000000 */
[----:B------:R-:W-:Y:S01]  /*4660*/  IMAD.MOV R7, RZ, RZ, -R7 ;  /* 0x000000ffff077224 */ /* 0x000fe200078e0a07 */
[C---:B------:R-:W-:Y:S01]  /*4670*/  ISETP.GT.U32.AND P1, PT, R5.reuse, R2, PT ;  /* 0x000000020500720c */ /* 0x040fe20003f24070 */
[----:B------:R-:W-:Y:S02]  /*4680*/  IMAD R0, R5, R0, R9 ;  /* 0x0000000005007224 */ /* 0x000fe400078e0209 */
[----:B------:R-:W-:-:S04]  /*4690*/  IMAD.HI.U32 R9, R4, R17, RZ ;  /* 0x0000001104097227 */ /* 0x000fc800078e00ff */
[----:B------:R-:W-:Y:S01]  /*46a0*/  @!P2 IMAD.IADD R12, R12, 0x1, -R5 ;  /* 0x000000010c0ca824 */ /* 0x000fe200078e0a05 */
[----:B------:R-:W-:Y:S01]  /*46b0*/  ISETP.GE.AND P2, PT, R37, RZ, PT ;  /* 0x000000ff2500720c */ /* 0x000fe20003f46270 */
[----:B------:R-:W-:Y:S02]  /*46c0*/  IMAD R14, R5, R7, R14 ;  /* 0x00000007050e7224 */ /* 0x000fe400078e020e */
[----:B------:R-:W-:-:S04]  /*46d0*/  IMAD.HI.U32 R7, R4, R18, RZ ;  /* 0x0000001204077227 */ /* 0x000fc800078e00ff */
[----:B------:R-:W-:Y:S02]  /*46e0*/  @!P5 IMAD.IADD R13, R13, 0x1, -R5 ;  /* 0x000000010d0dd824 */ /* 0x000fe400078e0a05 */
[----:B------:R-:W-:Y:S01]  /*46f0*/  IMAD.HI.U32 R11, R4, R15, RZ ;  /* 0x0000000f040b7227 */ /* 0x000fe200078e00ff */
[----:B------:R-:W-:-:S03]  /*4700*/  ISETP.GE.AND P5, PT, R38, RZ, PT ;  /* 0x000000ff2600720c */ /* 0x000fc60003fa6270 */
[----:B------:R-:W-:Y:S02]  /*4710*/  IMAD.MOV R9, RZ, RZ, -R9 ;  /* 0x000000ffff097224 */ /* 0x000fe400078e0a09 */
[----:B------:R-:W-:Y:S01]  /*4720*/  IMAD.MOV R7, RZ, RZ, -R7 ;  /* 0x000000ffff077224 */ /* 0x000fe200078e0a07 */
[C---:B------:R-:W-:Y:S01]  /*4730*/  ISETP.GT.U32.AND P6, PT, R5.reuse, R13, PT ;  /* 0x0000000d0500720c */ /* 0x040fe20003fc4070 */
[----:B------:R-:W-:Y:S02]  /*4740*/  @!P3 IMAD.IADD R10, R10, 0x1, -R5 ;  /* 0x000000010a0ab824 */ /* 0x000fe400078e0a05 */
[----:B------:R-:W-:Y:S02]  /*4750*/  IMAD.MOV R11, RZ, RZ, -R11 ;  /* 0x000000ffff0b7224 */ /* 0x000fe400078e0a0b */
[C---:B------:R-:W-:Y:S01]  /*4760*/  IMAD R17, R5.reuse, R9, R17 ;  /* 0x0000000905117224 */ /* 0x040fe200078e0211 */
[----:B------:R-:W-:Y:S01]  /*4770*/  IABS R9, R46 ;  /* 0x0000002e00097213 */ /* 0x000fe20000000000 */
[----:B------:R-:W-:-:S02]  /*4780*/  IMAD R18, R5, R7, R18 ;  /* 0x0000000705127224 */ /* 0x000fc400078e0212 */
[----:B------:R-:W-:Y:S02]  /*4790*/  @!P1 IMAD.IADD R2, R2, 0x1, -R5 ;  /* 0x0000000102029824 */ /* 0x000fe400078e0a05 */
[C---:B------:R-:W-:Y:S02]  /*47a0*/  IMAD R15, R5.reuse, R11, R15 ;  /* 0x0000000b050f7224 */ /* 0x040fe400078e020f */
[----:B------:R-:W-:Y:S02]  /*47b0*/  IMAD.MOV.U32 R7, RZ, RZ, R10 ;  /* 0x000000ffff077224 */ /* 0x000fe400078e000a */
[----:B------:R-:W-:Y:S02]  /*47c0*/  IMAD.MOV.U32 R20, RZ, RZ, R9 ;  /* 0x000000ffff147224 */ /* 0x000fe400078e0009 */
[----:B------:R-:W-:Y:S02]  /*47d0*/  IMAD.MOV.U32 R9, RZ, RZ, R2 ;  /* 0x000000ffff097224 */ /* 0x000fe400078e0002 */
[----:B------:R-:W-:Y:S01]  /*47e0*/  @!P2 IMAD.MOV R7, RZ, RZ, -R7 ;  /* 0x000000ffff07a224 */ /* 0x000fe200078e0a07 */
[C---:B------:R-:W-:Y:S01]  /*47f0*/  ISETP.GT.U32.AND P2, PT, R5.reuse, R15, PT ;  /* 0x0000000f0500720c */ /* 0x040fe20003f44070 */
[----:B------:R-:W-:Y:S01]  /*4800*/  @!P5 IMAD.MOV R9, RZ, RZ, -R9 ;  /* 0x000000ffff09d224 */ /* 0x000fe200078e0a09 */
[----:B------:R-:W-:Y:S01]  /*4810*/  ISETP.GT.U32.AND P5, PT, R5, R17, PT ;  /* 0x000000110500720c */ /* 0x000fe20003fa4070 */
[----:B------:R-:W-:Y:S01]  /*4820*/  @!P6 IMAD.IADD R13, R13, 0x1, -R5 ;  /* 0x000000010d0de824 */ /* 0x000fe200078e0a05 */
[----:B------:R-:W-:-:S02]  /*4830*/  ISETP.GT.U32.AND P6, PT, R5, R0, PT ;  /* 0x000000000500720c */ /* 0x000fc40003fc4070 */
[----:B------:R-:W-:Y:S01]  /*4840*/  ISETP.GE.AND P4, PT, R35, RZ, PT ;  /* 0x000000ff2300720c */ /* 0x000fe20003f86270 */
[----:B------:R-:W-:-:S06]  /*4850*/  IMAD.MOV.U32 R8, RZ, RZ, R12 ;  /* 0x000000ffff087224 */ /* 0x000fcc00078e000c */
[--C-:B------:R-:W-:Y:S02]  /*4860*/  @!P2 IMAD.IADD R15, R15, 0x1, -R5.reuse ;  /* 0x000000010f0fa824 */ /* 0x100fe400078e0a05 */
[--C-:B------:R-:W-:Y:S02]  /*4870*/  @!P5 IMAD.IADD R17, R17, 0x1, -R5.reuse ;  /* 0x000000011111d824 */ /* 0x100fe400078e0a05 */
[----:B------:R-:W-:Y:S01]  /*4880*/  @!P6 IMAD.IADD R0, R0, 0x1, -R5 ;  /* 0x000000010000e824 */ /* 0x000fe200078e0a05 */
[----:B------:R-:W-:Y:S01]  /*4890*/  ISETP.GT.U32.AND P5, PT, R5, R15, PT ;  /* 0x0000000f0500720c */ /* 0x000fe20003fa4070 */
[----:B------:R-:W-:-:S04]  /*48a0*/  IMAD.HI.U32 R2, R4, R20, RZ ;  /* 0x0000001404027227 */ /* 0x000fc800078e00ff */
[----:B------:R-:W-:Y:S01]  /*48b0*/  @!P4 IMAD.MOV R8, RZ, RZ, -R8 ;  /* 0x000000ffff08c224 */ /* 0x000fe200078e0a08 */
[----:B------:R-:W-:Y:S01]  /*48c0*/  ISETP.GT.U32.AND P4, PT, R5, R0, PT ;  /* 0x000000000500720c */ /* 0x000fe20003f84070 */
[----:B------:R-:W-:Y:S01]  /*48d0*/  IMAD.MOV R2, RZ, RZ, -R2 ;  /* 0x000000ffff027224 */ /* 0x000fe200078e0a02 */
[----:B------:R-:W-:-:S03]  /*48e0*/  IABS R11, R45 ;  /* 0x0000002d000b7213 */ /* 0x000fc60000000000 */
[----:B------:R-:W-:Y:S02]  /*48f0*/  IMAD R20, R5, R2, R20 ;  /* 0x0000000205147224 */ /* 0x000fe400078e0214 */
[----:B------:R-:W-:Y:S02]  /*4900*/  @!P5 IMAD.IADD R15, R15, 0x1, -R5 ;  /* 0x000000010f0fd824 */ /* 0x000fe400078e0a05 */
[----:B------:R-:W-:Y:S01]  /*4910*/  IMAD.HI.U32 R10, R4, R11, RZ ;  /* 0x0000000b040a7227 */ /* 0x000fe200078e00ff */
[----:B------:R-:W-:-:S03]  /*4920*/  ISETP.GT.U32.AND P5, PT, R5, R20, PT ;  /* 0x000000140500720c */ /* 0x000fc60003fa4070 */
[----:B------:R-:W-:Y:S02]  /*4930*/  IMAD.MOV R10, RZ, RZ, -R10 ;  /* 0x000000ffff0a7224 */ /* 0x000fe400078e0a0a */
[----:B------:R-:W-:Y:S01]  /*4940*/  @!P4 IMAD.IADD R0, R0, 0x1, -R5 ;  /* 0x000000010000c824 */ /* 0x000fe200078e0a05 */
[C---:B------:R-:W-:Y:S01]  /*4950*/  ISETP.GT.U32.AND P3, PT, R5.reuse, R6, PT ;  /* 0x000000060500720c */ /* 0x040fe20003f64070 */
[C---:B------:R-:W-:Y:S02]  /*4960*/  IMAD R19, R5.reuse, R10, R11 ;  /* 0x0000000a05137224 */ /* 0x040fe400078e020b */
[----:B------:R-:W-:Y:S01]  /*4970*/  IMAD.MOV.U32 R11, RZ, RZ, R0 ;  /* 0x000000ffff0b7224 */ /* 0x000fe200078e0000 */
[----:B------:R-:W-:Y:S01]  /*4980*/  ISETP.GT.U32.AND P6, PT, R5, R14, PT ;  /* 0x0000000e0500720c */ /* 0x000fe20003fc4070 */
[----:B------:R-:W-:-:S04]  /*4990*/  IMAD.HI.U32 R0, R4, R22, RZ ;  /* 0x0000001604007227 */ /* 0x000fc800078e00ff */
[----:B------:R-:W-:Y:S02]  /*49a0*/  @!P5 IMAD.IADD R20, R20, 0x1, -R5 ;  /* 0x000000011414d824 */ /* 0x000fe400078e0a05 */
[----:B------:R-:W-:-:S03]  /*49b0*/  IMAD.MOV R0, RZ, RZ, -R0 ;  /* 0x000000ffff007224 */ /* 0x000fc600078e0a00 */
[C---:B------:R-:W-:Y:S01]  /*49c0*/  ISETP.GT.U32.AND P5, PT, R5.reuse, R20, PT ;  /* 0x000000140500720c */ /* 0x040fe20003fa4070 */
[----:B------:R-:W-:Y:S02]  /*49d0*/  IMAD R22, R5, R0, R22 ;  /* 0x0000000005167224 */ /* 0x000fe400078e0216 */
[----:B------:R-:W-:Y:S01]  /*49e0*/  IMAD.HI.U32 R0, R4, R23, RZ ;  /* 0x0000001704007227 */ /* 0x000fe200078e00ff */
[----:B------:R-:W-:-:S03]  /*49f0*/  ISETP.GE.AND P0, PT, R36, RZ, PT ;  /* 0x000000ff2400720c */ /* 0x000fc60003f06270 */
[--C-:B------:R-:W-:Y:S02]  /*4a00*/  @!P3 IMAD.IADD R6, R6, 0x1, -R5.reuse ;  /* 0x000000010606b824 */ /* 0x100fe400078e0a05 */
[----:B------:R-:W-:Y:S02]  /*4a10*/  IMAD.MOV R0, RZ, RZ, -R0 ;  /* 0x000000ffff007224 */ /* 0x000fe400078e0a00 */
[----:B------:R-:W-:Y:S01]  /*4a20*/  @!P6 IMAD.IADD R14, R14, 0x1, -R5 ;  /* 0x000000010e0ee824 */ /* 0x000fe200078e0a05 */
[C---:B------:R-:W-:Y:S01]  /*4a30*/  ISETP.GT.U32.AND P6, PT, R5.reuse, R6, PT ;  /* 0x000000060500720c */ /* 0x040fe20003fc4070 */
[----:B------:R-:W-:Y:S01]  /*4a40*/  IMAD R23, R5, R0, R23 ;  /* 0x0000000005177224 */ /* 0x000fe200078e0217 */
[----:B------:R0:W-:Y:S01]  /*4a50*/  STL [R1+0x8], R3 ;  /* 0x0000080301007387 */ /* 0x0001e20000100800 */
[----:B------:R-:W-:Y:S01]  /*4a60*/  @!P5 IMAD.IADD R20, R20, 0x1, -R5 ;  /* 0x000000011414d824 */ /* 0x000fe200078e0a05 */
[----:B------:R-:W-:Y:S02]  /*4a70*/  ISETP.GE.AND P1, PT, R39, RZ, PT ;  /* 0x000000ff2700720c */ /* 0x000fe40003f26270 */
[----:B------:R-:W-:-:S02]  /*4a80*/  ISETP.GT.U32.AND P5, PT, R5, R23, PT ;  /* 0x000000170500720c */ /* 0x000fc40003fa4070 */
[----:B------:R-:W-:Y:S01]  /*4a90*/  ISETP.GE.AND P3, PT, R40, RZ, PT ;  /* 0x000000ff2800720c */ /* 0x000fe20003f66270 */
[----:B0-----:R-:W-:Y:S01]  /*4aa0*/  IMAD.MOV.U32 R3, RZ, RZ, R13 ;  /* 0x000000ffff037224 */ /* 0x001fe200078e000d */
[----:B------:R-:W-:-:S03]  /*4ab0*/  IABS R2, R49 ;  /* 0x0000003100027213 */ /* 0x000fc60000000000 */
[----:B------:R-:W-:Y:S02]  /*4ac0*/  @!P6 IMAD.IADD R6, R6, 0x1, -R5 ;  /* 0x000000010606e824 */ /* 0x000fe400078e0a05 */
[----:B------:R-:W-:Y:S01]  /*4ad0*/  @!P0 IMAD.MOV R3, RZ, RZ, -R3 ;  /* 0x000000ffff038224 */ /* 0x000fe200078e0a03 */
[----:B------:R-:W-:Y:S01]  /*4ae0*/  ISETP.GT.U32.AND P0, PT, R5, R14, PT ;  /* 0x0000000e0500720c */ /* 0x000fe20003f04070 */
[----:B------:R-:W-:Y:S02]  /*4af0*/  IMAD.MOV.U32 R12, RZ, RZ, R6 ;  /* 0x000000ffff0c7224 */ /* 0x000fe400078e0006 */
[----:B------:R-:W-:Y:S01]  /*4b00*/  IMAD.HI.U32 R24, R4, R2, RZ ;  /* 0x0000000204187227 */ /* 0x000fe200078e00ff */
[----:B------:R-:W-:-:S03]  /*4b10*/  IABS R27, R50 ;  /* 0x00000032001b7213 */ /* 0x000fc60000000000 */
[----:B------:R-:W-:Y:S02]  /*4b20*/  @!P5 IMAD.IADD R23, R23, 0x1, -R5 ;  /* 0x000000011717d824 */ /* 0x000fe400078e0a05 */
[----:B------:R-:W-:Y:S01]  /*4b30*/  @!P1 IMAD.MOV R11, RZ, RZ, -R11 ;  /* 0x000000ffff0b9224 */ /* 0x000fe200078e0a0b */
[C---:B------:R-:W-:Y:S01]  /*4b40*/  ISETP.GT.U32.AND P1, PT, R5.reuse, R17, PT ;  /* 0x000000110500720c */ /* 0x040fe20003f24070 */
[----:B------:R-:W-:Y:S01]  /*4b50*/  @!P3 IMAD.MOV R12, RZ, RZ, -R12 ;  /* 0x000000ffff0cb224 */ /* 0x000fe200078e0a0c */
[C---:B------:R-:W-:Y:S01]  /*4b60*/  ISETP.GT.U32.AND P3, PT, R5.reuse, R19, PT ;  /* 0x000000130500720c */ /* 0x040fe20003f64070 */
[----:B------:R-:W-:Y:S01]  /*4b70*/  IMAD.MOV R24, RZ, RZ, -R24 ;  /* 0x000000ffff187224 */ /* 0x000fe200078e0a18 */
[C---:B------:R-:W-:Y:S01]  /*4b80*/  ISETP.GT.U32.AND P5, PT, R5.reuse, R23, PT ;  /* 0x000000170500720c */ /* 0x040fe20003fa4070 */
[----:B------:R-:W-:Y:S01]  /*4b90*/  @!P0 IMAD.IADD R14, R14, 0x1, -R5 ;  /* 0x000000010e0e8824 */ /* 0x000fe200078e0a05 */
[----:B------:R-:W-:Y:S01]  /*4ba0*/  ISETP.GE.AND P0, PT, R42, RZ, PT ;  /* 0x000000ff2a00720c */ /* 0x000fe20003f06270 */
[----:B------:R-:W-:Y:S01]  /*4bb0*/  IMAD R24, R5, R24, R2 ;  /* 0x0000001805187224 */ /* 0x000fe200078e0202 */
[----:B------:R-:W-:Y:S01]  /*4bc0*/  ISETP.GE.AND P2, PT, R43, RZ, PT ;  /* 0x000000ff2b00720c */ /* 0x000fe20003f46270 */
[----:B------:R-:W-:-:S04]  /*4bd0*/  IMAD.HI.U32 R2, R4, R27, RZ ;  /* 0x0000001b04027227 */ /* 0x000fc800078e00ff */
[----:B------:R-:W-:Y:S01]  /*4be0*/  IMAD.MOV R2, RZ, RZ, -R2 ;  /* 0x000000ffff027224 */ /* 0x000fe200078e0a02 */
[----:B------:R-:W-:Y:S01]  /*4bf0*/  ISETP.GT.U32.AND P4, PT, R5, R18, PT ;  /* 0x000000120500720c */ /* 0x000fe20003f84070 */
[----:B------:R-:W-:Y:S02]  /*4c00*/  @!P1 IMAD.IADD R17, R17, 0x1, -R5 ;  /* 0x0000000111119824 */ /* 0x000fe400078e0a05 */
[----:B------:R-:W-:Y:S02]  /*4c10*/  IMAD R27, R5, R2, R27 ;  /* 0x00000002051b7224 */ /* 0x000fe400078e021b */
[--C-:B------:R-:W-:Y:S02]  /*4c20*/  @!P3 IMAD.IADD R19, R19, 0x1, -R5.reuse ;  /* 0x000000011313b824 */ /* 0x100fe400078e0a05 */
[----:B------:R-:W-:Y:S01]  /*4c30*/  @!P5 IMAD.IADD R23, R23, 0x1, -R5 ;  /* 0x000000011717d824 */ /* 0x000fe200078e0a05 */
[C---:B------:R-:W-:Y:S01]  /*4c40*/  ISETP.GT.U32.AND P5, PT, R5.reuse, R27, PT ;  /* 0x0000001b0500720c */ /* 0x040fe20003fa4070 */
[----:B------:R-:W-:Y:S01]  /*4c50*/  @!P0 IMAD.MOV R15, RZ, RZ, -R15 ;  /* 0x000000ffff0f8224 */ /* 0x000fe200078e0a0f */
[C---:B------:R-:W-:Y:S01]  /*4c60*/  ISETP.GT.U32.AND P0, PT, R5.reuse, R19, PT ;  /* 0x000000130500720c */ /* 0x040fe20003f04070 */
[----:B------:R-:W-:Y:S01]  /*4c70*/  @!P2 IMAD.MOV R17, RZ, RZ, -R17 ;  /* 0x000000ffff11a224 */ /* 0x000fe200078e0a11 */
[----:B------:R-:W-:-:S02]  /*4c80*/  ISETP.GT.U32.AND P2, PT, R5, R22, PT ;  /* 0x000000160500720c */ /* 0x000fc40003f44070 */
[----:B------:R-:W-:Y:S01]  /*4c90*/  ISETP.GE.AND P1, PT, R45, RZ, PT ;  /* 0x000000ff2d00720c */ /* 0x000fe20003f26270 */
[----:B------:R-:W-:Y:S01]  /*4ca0*/  @!P4 IMAD.IADD R18, R18, 0x1, -R5 ;  /* 0x000000011212c824 */ /* 0x000fe200078e0a05 */
[----:B------:R-:W-:-:S04]  /*4cb0*/  ISETP.GE.AND P6, PT, R41, RZ, PT ;  /* 0x000000ff2900720c */ /* 0x000fc80003fc6270 */
[----:B------:R-:W-:Y:S01]  /*4cc0*/  ISETP.GT.U32.AND P4, PT, R5, R18, PT ;  /* 0x000000120500720c */ /* 0x000fe20003f84070 */
[--C-:B------:R-:W-:Y:S02]  /*4cd0*/  @!P5 IMAD.IADD R27, R27, 0x1, -R5.reuse ;  /* 0x000000011b1bd824 */ /* 0x100fe400078e0a05 */
[--C-:B------:R-:W-:Y:S02]  /*4ce0*/  @!P0 IMAD.IADD R19, R19, 0x1, -R5.reuse ;  /* 0x0000000113138824 */ /* 0x100fe400078e0a05 */
[----:B------:R-:W-:Y:S01]  /*4cf0*/  @!P2 IMAD.IADD R22, R22, 0x1, -R5 ;  /* 0x000000011616a824 */ /* 0x000fe200078e0a05 */
[C---:B------:R-:W-:Y:S01]  /*4d00*/  ISETP.GT.U32.AND P5, PT, R5.reuse, R27, PT ;  /* 0x0000001b0500720c */ /* 0x040fe20003fa4070 */
[----:B------:R-:W-:Y:S01]  /*4d10*/  @!P1 IMAD.MOV R19, RZ, RZ, -R19 ;  /* 0x000000ffff139224 */ /* 0x000fe200078e0a13 */
[----:B------:R-:W-:Y:S02]  /*4d20*/  IABS R29, R51 ;  /* 0x00000033001d7213 */ /* 0x000fe40000000000 */
[----:B------:R-:W-:Y:S01]  /*4d30*/  ISETP.GT.U32.AND P1, PT, R5, R22, PT ;  /* 0x000000160500720c */ /* 0x000fe20003f24070 */
[----:B------:R-:W-:Y:S01]  /*4d40*/  IMAD.MOV.U32 R13, RZ, RZ, R14 ;  /* 0x000000ffff0d7224 */ /* 0x000fe200078e000e */
[----:B------:R-:W-:Y:S01]  /*4d50*/  ISETP.GE.AND P3, PT, R47, RZ, PT ;  /* 0x000000ff2f00720c */ /* 0x000fe20003f66270 */
[----:B------:R-:W-:Y:S01]  /*4d60*/  IMAD.HI.U32 R0, R4, R29, RZ ;  /* 0x0000001d04007227 */ /* 0x000fe200078e00ff */
[----:B------:R-:W-:Y:S03]  /*4d70*/  STL [R1+0x4], R8 ;  /* 0x0000040801007387 */ /* 0x000fe60000100800 */
[----:B------:R-:W-:Y:S01]  /*4d80*/  @!P6 IMAD.MOV R13, RZ, RZ, -R13 ;  /* 0x000000ffff0de224 */ /* 0x000fe200078e0a0d */
[----:B------:R0:W-:Y:S01]  /*4d90*/  STL [R1], R3 ;  /* 0x0000000301007387 */ /* 0x0001e20000100800 */
[--C-:B------:R-:W-:Y:S01]  /*4da0*/  @!P4 IMAD.IADD R18, R18, 0x1, -R5.reuse ;  /* 0x000000011212c824 */ /* 0x100fe200078e0a05 */
[----:B------:R-:W-:Y:S01]  /*4db0*/  ISETP.GE.AND P4, PT, R46, RZ, PT ;  /* 0x000000ff2e00720c */ /* 0x000fe20003f86270 */
[----:B------:R-:W-:Y:S01]  /*4dc0*/  IMAD.MOV R0, RZ, RZ, -R0 ;  /* 0x000000ffff007224 */ /* 0x000fe200078e0a00 */
[----:B------:R-:W-:Y:S01]  /*4dd0*/  STL [R1+0x3268], R7 ;  /* 0x0032680701007387 */ /* 0x000fe20000100800 */
[----:B------:R-:W-:-:S03]  /*4de0*/  @!P5 IMAD.IADD R27, R27, 0x1, -R5 ;  /* 0x000000011b1bd824 */ /* 0x000fc600078e0a05 */
[----:B------:R-:W-:Y:S01]  /*4df0*/  STL [R1+0x326c], R9 ;  /* 0x00326c0901007387 */ /* 0x000fe20000100800 */
[----:B------:R-:W-:-:S03]  /*4e00*/  @!P1 IMAD.IADD R22, R22, 0x1, -R5 ;  /* 0x0000000116169824 */ /* 0x000fc600078e0a05 */
[----:B------:R-:W-:Y:S01]  /*4e10*/  STL [R1+0x3270], R11 ;  /* 0x0032700b01007387 */ /* 0x000fe20000100800 */
[----:B------:R-:W-:Y:S01]  /*4e20*/  IABS R33, R57 ;  /* 0x0000003900217213 */ /* 0x000fe20000000000 */
[----:B------:R-:W-:Y:S02]  /*4e30*/  IMAD R29, R5, R0, R29 ;  /* 0x00000000051d7224 */ /* 0x000fe400078e021d */
[----:B------:R-:W-:Y:S01]  /*4e40*/  STL [R1+0x327c], R12 ;  /* 0x00327c0c01007387 */ /* 0x000fe20000100800 */
[----:B------:R-:W-:-:S03]  /*4e50*/  ISETP.GE.AND P5, PT, R57, RZ, PT ;  /* 0x000000ff3900720c */ /* 0x000fc60003fa6270 */
[----:B------:R-:W-:Y:S04]  /*4e60*/  STL [R1+0x3280], R13 ;  /* 0x0032800d01007387 */ /* 0x000fe80000100800 */
[----:B------:R-:W-:Y:S01]  /*4e70*/  STL [R1+0x3284], R15 ;  /* 0x0032840f01007387 */ /* 0x000fe20000100800 */
[----:B------:R-:W-:-:S03]  /*4e80*/  @!P3 IMAD.MOV R22, RZ, RZ, -R22 ;  /* 0x000000ffff16b224 */ /* 0x000fc600078e0a16 */
[----:B------:R-:W2:Y:S01]  /*4e90*/  LDL.LU R57, [R1+0x33c] ;  /* 0x00033c0001397983 */ /* 0x000ea20000300800 */
[C---:B------:R-:W-:Y:S01]  /*4ea0*/  ISETP.GT.U32.AND P3, PT, R5.reuse, R29, PT ;  /* 0x0000001d0500720c */ /* 0x040fe20003f64070 */
[----:B------:R-:W-:Y:S01]  /*4eb0*/  @!P4 IMAD.MOV R20, RZ, RZ, -R20 ;  /* 0x000000ffff14c224 */ /* 0x000fe200078e0a14 */
[----:B------:R-:W-:Y:S02]  /*4ec0*/  ISETP.GT.U32.AND P4, PT, R5, R24, PT ;  /* 0x000000180500720c */ /* 0x000fe40003f84070 */
[----:B------:R-:W-:-:S09]  /*4ed0*/  IABS R32, R52 ;  /* 0x0000003400207213 */ /* 0x000fd20000000000 */
[--C-:B------:R-:W-:Y:S02]  /*4ee0*/  @!P3 IMAD.IADD R29, R29, 0x1, -R5.reuse ;  /* 0x000000011d1db824 */ /* 0x100fe400078e0a05 */
[----:B------:R-:W-:-:S03]  /*4ef0*/  @!P4 IMAD.IADD R24, R24, 0x1, -R5 ;  /* 0x000000011818c824 */ /* 0x000fc600078e0a05 */
[----:B------:R-:W-:Y:S02]  /*4f00*/  ISETP.GT.U32.AND P3, PT, R5, R29, PT ;  /* 0x0000001d0500720c */ /* 0x000fe40003f64070 */
[----:B------:R-:W-:Y:S01]  /*4f10*/  ISETP.GE.AND P1, PT, R51, RZ, PT ;  /* 0x000000ff3300720c */ /* 0x000fe20003f26270 */
[----:B------:R-:W-:Y:S01]  /*4f20*/  IMAD.HI.U32 R0, R4, R32, RZ ;  /* 0x0000002004007227 */ /* 0x000fe200078e00ff */
[----:B------:R-:W-:Y:S01]  /*4f30*/  ISETP.GT.U32.AND P4, PT, R5, R24, PT ;  /* 0x000000180500720c */ /* 0x000fe20003f84070 */
[----:B------:R-:W3:Y:S02]  /*4f40*/  LDL.LU R51, [R1+0x344] ;  /* 0x0003440001337983 */ /* 0x000ee40000300800 */
[----:B------:R-:W-:Y:S01]  /*4f50*/  IMAD.MOV R0, RZ, RZ, -R0 ;  /* 0x000000ffff007224 */ /* 0x000fe200078e0a00 */
[----:B------:R-:W-:Y:S01]  /*4f60*/  ISETP.GE.AND P6, PT, R44, RZ, PT ;  /* 0x000000ff2c00720c */ /* 0x000fe20003fc6270 */
[----:B------:R-:W-:Y:S01]  /*4f70*/  IMAD.HI.U32 R2, R4, R33, RZ ;  /* 0x0000002104027227 */ /* 0x000fe200078e00ff */
[----:B------:R-:W-:-:S03]  /*4f80*/  ISETP.GE.AND P0, PT, R49, RZ, PT ;  /* 0x000000ff3100720c */ /* 0x000fc60003f06270 */
[----:B------:R-:W-:Y:S02]  /*4f90*/  @!P3 IMAD.IADD R29, R29, 0x1, -R5 ;  /* 0x000000011d1db824 */ /* 0x000fe400078e0a05 */
[C---:B------:R-:W-:Y:S01]  /*4fa0*/  IMAD R32, R5.reuse, R0, R32 ;  /* 0x0000000005207224 */ /* 0x040fe200078e0220 */
[----:B------:R-:W-:Y:S01]  /*4fb0*/  IABS R36, R54 ;  /* 0x0000003600247213 */ /* 0x000fe20000000000 */
[----:B------:R-:W-:Y:S01]  /*4fc0*/  @!P1 IMAD.MOV R29, RZ, RZ, -R29 ;  /* 0x000000ffff1d9224 */ /* 0x000fe200078e0a1d */
[----:B------:R-:W-:Y:S01]  /*4fd0*/  ISETP.GE.AND P1, PT, R54, RZ, PT ;  /* 0x000000ff3600720c */ /* 0x000fe20003f26270 */
[----:B------:R-:W-:Y:S01]  /*4fe0*/  IMAD.MOV R2, RZ, RZ, -R2 ;  /* 0x000000ffff027224 */ /* 0x000fe200078e0a02 */
[----:B------:R-:W4:Y:S01]  /*4ff0*/  LDL.LU R54, [R1+0x348] ;  /* 0x0003480001367983 */ /* 0x000f220000300800 */
[----:B------:R-:W-:Y:S01]  /*5000*/  @!P4 IMAD.IADD R24, R24, 0x1, -R5 ;  /* 0x000000011818c824 */ /* 0x000fe200078e0a05 */
[C---:B------:R-:W-:Y:S01]  /*5010*/  ISETP.GT.U32.AND P4, PT, R5.reuse, R32, PT ;  /* 0x000000200500720c */ /* 0x040fe20003f84070 */
[C---:B------:R-:W-:Y:S01]  /*5020*/  IMAD R33, R5.reuse, R2, R33 ;  /* 0x0000000205217224 */ /* 0x040fe200078e0221 */
[----:B------:R-:W-:Y:S01]  /*5030*/  IABS R35, R53 ;  /* 0x0000003500237213 */ /* 0x000fe20000000000 */
[----:B------:R-:W-:Y:S01]  /*5040*/  @!P6 IMAD.MOV R18, RZ, RZ, -R18 ;  /* 0x000000ffff12e224 */ /* 0x000fe200078e0a12 */
[----:B------:R-:W-:Y:S01]  /*5050*/  ISETP.GE.AND P6, PT, R48, RZ, PT ;  /* 0x000000ff3000720c */ /* 0x000fe20003fc6270 */
[----:B------:R-:W-:Y:S01]  /*5060*/  @!P0 IMAD.MOV R24, RZ, RZ, -R24 ;  /* 0x000000ffff188224 */ /* 0x000fe200078e0a18 */
[----:B------:R-:W-:Y:S01]  /*5070*/  ISETP.GT.U32.AND P0, PT, R5, R33, PT ;  /* 0x000000210500720c */ /* 0x000fe20003f04070 */
[----:B------:R-:W-:-:S04]  /*5080*/  IMAD.HI.U32 R0, R4, R35, RZ ;  /* 0x0000002304007227 */ /* 0x000fc800078e00ff */
[----:B------:R-:W-:Y:S02]  /*5090*/  IMAD.MOV R0, RZ, RZ, -R0 ;  /* 0x000000ffff007224 */ /* 0x000fe400078e0a00 */
[----:B------:R-:W-:Y:S02]  /*50a0*/  @!P4 IMAD.IADD R32, R32, 0x1, -R5 ;  /* 0x000000012020c824 */ /* 0x000fe400078e0a05 */
[----:B------:R-:W-:-:S03]  /*50b0*/  IMAD R35, R5, R0, R35 ;  /* 0x0000000005237224 */ /* 0x000fc600078e0223 */
[----:B------:R-:W-:Y:S01]  /*50c0*/  ISETP.GT.U32.AND P4, PT, R5, R32, PT ;  /* 0x000000200500720c */ /* 0x000fe20003f84070 */
[----:B------:R-:W-:Y:S01]  /*50d0*/  @!P6 IMAD.MOV R23, RZ, RZ, -R23 ;  /* 0x000000ffff17e224 */ /* 0x000fe200078e0a17 */
[----:B------:R-:W-:Y:S01]  /*50e0*/  ISETP.GE.AND P6, PT, R52, RZ, PT ;  /* 0x000000ff3400720c */ /* 0x000fe20003fc6270 */
[----:B------:R-:W-:Y:S01]  /*50f0*/  @!P0 IMAD.IADD R33, R33, 0x1, -R5 ;  /* 0x0000000121218824 */ /* 0x000fe200078e0a05 */
[----:B------:R-:W-:Y:S01]  /*5100*/  ISETP.GT.U32.AND P3, PT, R5, R35, PT ;  /* 0x000000230500720c */ /* 0x000fe20003f64070 */
[----:B------:R-:W-:-:S03]  /*5110*/  IMAD.HI.U32 R0, R4, R36, RZ ;  /* 0x0000002404007227 */ /* 0x000fc600078e00ff */
[----:B------:R-:W-:Y:S01]  /*5120*/  ISETP.GT.U32.AND P0, PT, R5, R33, PT ;  /* 0x000000210500720c */ /* 0x000fe20003f04070 */
[----:B------:R-:W-:-:S04]  /*5130*/  IMAD.MOV R0, RZ, RZ, -R0 ;  /* 0x000000ffff007224 */ /* 0x000fc800078e0a00 */
[--C-:B------:R-:W-:Y:S01]  /*5140*/  @!P4 IMAD.IADD R32, R32, 0x1, -R5.reuse ;  /* 0x000000012020c824 */ /* 0x100fe200078e0a05 */
[----:B------:R-:W-:Y:S01]  /*5150*/  IABS R41, R56 ;  /* 0x0000003800297213 */ /* 0x000fe20000000000 */
[----:B------:R-:W-:Y:S02]  /*5160*/  IMAD R36, R5, R0, R36 ;  /* 0x0000000005247224 */ /* 0x000fe400078e0224 */
[--C-:B------:R-:W-:Y:S02]  /*5170*/  @!P3 IMAD.IADD R35, R35, 0x1, -R5.reuse ;  /* 0x000000012323b824 */ /* 0x100fe400078e0a05 */
[----:B------:R-:W-:Y:S01]  /*5180*/  @!P6 IMAD.MOV R32, RZ, RZ, -R32 ;  /* 0x000000ffff20e224 */ /* 0x000fe200078e0a20 */
[----:B------:R-:W-:Y:S02]  /*5190*/  ISETP.GE.AND P6, PT, R56, RZ, PT ;  /* 0x000000ff3800720c */ /* 0x000fe40003fc6270 */
[----:B------:R-:W3:Y:S01]  /*51a0*/  LDL.LU R56, [R1+0x34c] ;  /* 0x00034c0001387983 */ /* 0x000ee20000300800 */
[----:B------:R-:W-:Y:S01]  /*51b0*/  @!P0 IMAD.IADD R33, R33, 0x1, -R5 ;  /* 0x0000000121218824 */ /* 0x000fe200078e0a05 */
[----:B------:R-:W-:-:S02]  /*51c0*/  ISETP.GT.U32.AND P3, PT, R5, R35, PT ;  /* 0x000000230500720c */ /* 0x000fc40003f64070 */
[----:B------:R-:W-:Y:S02]  /*51d0*/  ISETP.GT.U32.AND P0, PT, R5, R36, PT ;  /* 0x000000240500720c */ /* 0x000fe40003f04070 */
[----:B------:R-:W-:-:S05]  /*51e0*/  IABS R38, R55 ;  /* 0x0000003700267213 */ /* 0x000fca0000000000 */
[----:B------:R-:W-:Y:S01]  /*51f0*/  IMAD.HI.U32 R2, R4, R38, RZ ;  /* 0x0000002604027227 */ /* 0x000fe200078e00ff */
[----:B------:R-:W-:-:S03]  /*5200*/  IABS R45, R58 ;  /* 0x0000003a002d7213 */ /* 0x000fc60000000000 */
[--C-:B------:R-:W-:Y:S01]  /*5210*/  @!P3 IMAD.IADD R35, R35, 0x1, -R5.reuse ;  /* 0x000000012323b824 */ /* 0x100fe200078e0a05 */
[----:B------:R-:W-:Y:S01]  /*5220*/  ISETP.GE.AND P3, PT, R58, RZ, PT ;  /* 0x000000ff3a00720c */ /* 0x000fe20003f66270 */
[----:B------:R-:W-:Y:S01]  /*5230*/  @!P0 IMAD.IADD R36, R36, 0x1, -R5 ;  /* 0x0000000124248824 */ /* 0x000fe200078e0a05 */
[----:B------:R-:W3:Y:S01]  /*5240*/  LDL.LU R58, [R1+0x350] ;  /* 0x00035000013a7983 */ /* 0x000ee20000300800 */
[----:B------:R-:W-:-:S03]  /*5250*/  IMAD.MOV R2, RZ, RZ, -R2 ;  /* 0x000000ffff027224 */ /* 0x000fc600078e0a02 */
[C---:B------:R-:W-:Y:S01]  /*5260*/  ISETP.GT.U32.AND P0, PT, R5.reuse, R36, PT ;  /* 0x000000240500720c */ /* 0x040fe20003f04070 */
[----:B------:R-:W-:Y:S02]  /*5270*/  IMAD R38, R5, R2, R38 ;  /* 0x0000000205267224 */ /* 0x000fe400078e0226 */
[----:B------:R-:W-:-:S04]  /*5280*/  IMAD.HI.U32 R2, R4, R45, RZ ;  /* 0x0000002d04027227 */ /* 0x000fc800078e00ff */
[----:B------:R-:W-:-:S04]  /*5290*/  IMAD.MOV R2, RZ, RZ, -R2 ;  /* 0x000000ffff027224 */ /* 0x000fc800078e0a02 */
[----:B------:R-:W-:Y:S02]  /*52a0*/  IMAD R45, R5, R2, R45 ;  /* 0x00000002052d7224 */ /* 0x000fe400078e022d */
[----:B------:R-:W-:-:S03]  /*52b0*/  @!P0 IMAD.IADD R36, R36, 0x1, -R5 ;  /* 0x0000000124248824 */ /* 0x000fc600078e0a05 */
[----:B------:R-:W-:Y:S02]  /*52c0*/  ISETP.GT.U32.AND P0, PT, R5, R45, PT ;  /* 0x0000002d0500720c */ /* 0x000fe40003f04070 */
[----:B------:R-:W-:-:S11]  /*52d0*/  IABS R47, R59 ;  /* 0x0000003b002f7213 */ /* 0x000fd60000000000 */
[----:B------:R-:W-:Y:S01]  /*52e0*/  @!P0 IMAD.IADD R45, R45, 0x1, -R5 ;  /* 0x000000012d2d8824 */ /* 0x000fe200078e0a05 */
[----:B------:R-:W-:Y:S02]  /*52f0*/  ISETP.GE.AND P0, PT, R59, RZ, PT ;  /* 0x000000ff3b00720c */ /* 0x000fe40003f06270 */
[----:B------:R-:W3:Y:S01]  /*5300*/  LDL.LU R59, [R1+0x354] ;  /* 0x00035400013b7983 */ /* 0x000ee20000300800 */
[----:B------:R-:W-:Y:S01]  /*5310*/  ISETP.GE.AND P2, PT, R50, RZ, PT ;  /* 0x000000ff3200720c */ /* 0x000fe20003f46270 */
[----:B------:R-:W-:Y:S02]  /*5320*/  IMAD.HI.U32 R0, R4, R41, RZ ;  /* 0x0000002904007227 */ /* 0x000fe400078e00ff */
[----:B------:R-:W3:Y:S02]  /*5330*/  LDL.LU R49, [R1+0x358] ;  /* 0x0003580001317983 */ /* 0x000ee40000300800 */
[----:B------:R-:W-:Y:S02]  /*5340*/  IMAD.MOV R0, RZ, RZ, -R0 ;  /* 0x000000ffff007224 */ /* 0x000fe400078e0a00 */
[----:B------:R-:W-:Y:S01]  /*5350*/  @!P5 IMAD.MOV R33, RZ, RZ, -R33 ;  /* 0x000000ffff21d224 */ /* 0x000fe200078e0a21 */
[----:B------:R-:W3:Y:S05]  /*5360*/  LDL.LU R52, [R1+0x35c] ;  /* 0x00035c0001347983 */ /* 0x000eea0000300800 */
[----:B------:R-:W-:Y:S01]  /*5370*/  @!P2 IMAD.MOV R27, RZ, RZ, -R27 ;  /* 0x000000ffff1ba224 */ /* 0x000fe200078e0a1b */
[----:B------:R-:W-:Y:S01]  /*5380*/  ISETP.GE.AND P2, PT, R53, RZ, PT ;  /* 0x000000ff3500720c */ /* 0x000fe20003f46270 */
[C---:B------:R-:W-:Y:S01]  /*5390*/  IMAD R41, R5.reuse, R0, R41 ;  /* 0x0000000005297224 */ /* 0x040fe200078e0229 */
[----:B------:R-:W-:-:S11]  /*53a0*/  ISETP.GT.U32.AND P5, PT, R5, R38, PT ;  /* 0x000000260500720c */ /* 0x000fd60003fa4070 */
[----:B------:R-:W-:Y:S01]  /*53b0*/  @!P2 IMAD.MOV R35, RZ, RZ, -R35 ;  /* 0x000000ffff23a224 */ /* 0x000fe200078e0a23 */
[----:B------:R-:W-:Y:S01]  /*53c0*/  ISETP.GT.U32.AND P2, PT, R5, R41, PT ;  /* 0x000000290500720c */ /* 0x000fe20003f44070 */
[----:B------:R-:W-:-:S12]  /*53d0*/  @!P5 IMAD.IADD R38, R38, 0x1, -R5 ;  /* 0x000000012626d824 */ /* 0x000fd800078e0a05 */
[----:B------:R-:W-:-:S05]  /*53e0*/  @!P2 IMAD.IADD R41, R41, 0x1, -R5 ;  /* 0x000000012929a824 */ /* 0x000fca00078e0a05 */
[C---:B------:R-:W-:Y:S02]  /*53f0*/  ISETP.GT.U32.AND P2, PT, R5.reuse, R41, PT ;  /* 0x000000290500720c */ /* 0x040fe40003f44070 */
[----:B------:R-:W-:-:S11]  /*5400*/  ISETP.GT.U32.AND P5, PT, R5, R38, PT ;  /* 0x000000260500720c */ /* 0x000fd60003fa4070 */
[--C-:B------:R-:W-:Y:S02]  /*5410*/  @!P2 IMAD.IADD R41, R41, 0x1, -R5.reuse ;  /* 0x000000012929a824 */ /* 0x100fe400078e0a05 */
[----:B------:R-:W-:Y:S01]  /*5420*/  @!P5 IMAD.IADD R38, R38, 0x1, -R5 ;  /* 0x000000012626d824 */ /* 0x000fe200078e0a05 */
[----:B------:R-:W-:-:S13]  /*5430*/  ISETP.GE.AND P4, PT, R55, RZ, PT ;  /* 0x000000ff3700720c */ /* 0x000fda0003f86270 */
[----:B------:R-:W-:Y:S02]  /*5440*/  @!P4 IMAD.MOV R38, RZ, RZ, -R38 ;  /* 0x000000ffff26c224 */ /* 0x000fe400078e0a26 */
[----:B------:R-:W-:Y:S01]  /*5450*/  @!P1 IMAD.MOV R36, RZ, RZ, -R36 ;  /* 0x000000ffff249224 */ /* 0x000fe200078e0a24 */
[----:B--2---:R-:W-:-:S05]  /*5460*/  IABS R46, R57 ;  /* 0x00000039002e7213 */ /* 0x004fca0000000000 */
[----:B------:R-:W-:-:S04]  /*5470*/  IMAD.HI.U32 R0, R4, R46, RZ ;  /* 0x0000002e04007227 */ /* 0x000fc800078e00ff */
[----:B------:R-:W-:-:S04]  /*5480*/  IMAD.MOV R0, RZ, RZ, -R0 ;  /* 0x000000ffff007224 */ /* 0x000fc800078e0a00 */
[----:B------:R-:W-:Y:S02]  /*5490*/  IMAD R46, R5, R0, R46 ;  /* 0x00000000052e7224 */ /* 0x000fe400078e022e */
[----:B------:R-:W-:-:S04]  /*54a0*/  IMAD.HI.U32 R0, R4, R47, RZ ;  /* 0x0000002f04007227 */ /* 0x000fc800078e00ff */
[----:B------:R-:W-:-:S04]  /*54b0*/  IMAD.MOV R6, RZ, RZ, -R0 ;  /* 0x000000ffff067224 */ /* 0x000fc800078e0a00 */
[----:B------:R-:W-:-:S05]  /*54c0*/  IMAD R47, R5, R6, R47 ;  /* 0x00000006052f7224 */ /* 0x000fca00078e022f */
[C---:B------:R-:W-:Y:S02]  /*54d0*/  ISETP.GT.U32.AND P2, PT, R5.reuse, R47, PT ;  /* 0x0000002f0500720c */ /* 0x040fe40003f44070 */
[----:B------:R-:W-:Y:S02]  /*54e0*/  ISETP.GT.U32.AND P5, PT, R5, R46, PT ;  /* 0x0000002e0500720c */ /* 0x000fe40003fa4070 */
[----:B----4-:R-:W-:-:S09]  /*54f0*/  IABS R53, R54 ;  /* 0x0000003600357213 */ /* 0x010fd20000000000 */
[--C-:B------:R-:W-:Y:S01]  /*5500*/  @!P2 IMAD.IADD R47, R47, 0x1, -R5.reuse ;  /* 0x000000012f2fa824 */ /* 0x100fe200078e0a05 */
[----:B------:R-:W-:Y:S02]  /*5510*/  ISETP.GE.AND P2, PT, R54, RZ, PT ;  /* 0x000000ff3600720c */ /* 0x000fe40003f46270 */
[----:B------:R-:W2:Y:S01]  /*5520*/  LDL.LU R54, [R1+0x460] ;  /* 0x0004600001367983 */ /* 0x000ea20000300800 */
[----:B------:R-:W-:Y:S01]  /*5530*/  @!P5 IMAD.IADD R46, R46, 0x1, -R5 ;  /* 0x000000012e2ed824 */ /* 0x000fe200078e0a05 */
[----:B------:R-:W-:Y:S01]  /*5540*/  ISETP.GT.U32.AND P5, PT, R5, R45, PT ;  /* 0x0000002d0500720c */ /* 0x000fe20003fa4070 */
[----:B------:R-:W-:-:S03]  /*5550*/  IMAD.HI.U32 R2, R4, R53, RZ ;  /* 0x0000003504027227 */ /* 0x000fc600078e00ff */
[----:B------:R-:W-:Y:S01]  /*5560*/  ISETP.GT.U32.AND P4, PT, R5, R46, PT ;  /* 0x0000002e0500720c */ /* 0x000fe20003f84070 */
[----:B------:R-:W-:-:S04]  /*5570*/  IMAD.MOV R2, RZ, RZ, -R2 ;  /* 0x000000ffff027224 */ /* 0x000fc800078e0a02 */
[----:B------:R-:W-:Y:S01]  /*5580*/  IMAD R53, R5, R2, R53 ;  /* 0x0000000205357224 */ /* 0x000fe200078e0235 */
[----:B---3--:R-:W-:Y:S02]  /*5590*/  IABS R50, R51 ;  /* 0x0000003300327213 */ /* 0x008fe40000000000 */
[----:B------:R-:W-:Y:S01]  /*55a0*/  ISETP.GE.AND P1, PT, R57, RZ, PT ;  /* 0x000000ff3900720c */ /* 0x000fe20003f26270 */
[----:B------:R-:W-:Y:S01]  /*55b0*/  @!P5 IMAD.IADD R45, R45, 0x1, -R5 ;  /* 0x000000012d2dd824 */ /* 0x000fe200078e0a05 */
[----:B------:R-:W-:-:S03]  /*55c0*/  ISETP.GT.U32.AND P5, PT, R5, R53, PT ;  /* 0x000000350500720c */ /* 0x000fc60003fa4070 */
[----:B------:R-:W-:Y:S01]  /*55d0*/  @!P4 IMAD.IADD R46, R46, 0x1, -R5 ;  /* 0x000000012e2ec824 */ /* 0x000fe200078e0a05 */
[----:B------:R-:W-:Y:S02]  /*55e0*/  ISETP.GE.AND P4, PT, R51, RZ, PT ;  /* 0x000000ff3300720c */ /* 0x000fe40003f86270 */
[----:B------:R-:W3:Y:S01]  /*55f0*/  LDL.LU R51, [R1+0x464] ;  /* 0x0004640001337983 */ /* 0x000ee20000300800 */
[----:B------:R-:W-:-:S04]  /*5600*/  @!P3 IMAD.MOV R45, RZ, RZ, -R45 ;  /* 0x000000ffff2db224 */ /* 0x000fc800078e0a2d */
[----:B------:R-:W-:Y:S02]  /*5610*/  @!P1 IMAD.MOV R46, RZ, RZ, -R46 ;  /* 0x000000ffff2e9224 */ /* 0x000fe400078e0a2e */
[----:B------:R-:W-:Y:S02]  /*5620*/  @!P5 IMAD.IADD R53, R53, 0x1, -R5 ;  /* 0x000000013535d824 */ /* 0x000fe400078e0a05 */
[----:B------:R-:W-:Y:S01]  /*5630*/  IMAD.HI.U32 R0, R4, R50, RZ ;  /* 0x0000003204007227 */ /* 0x000fe200078e00ff */
[----:B------:R-:W-:Y:S02]  /*5640*/  IABS R55, R56 ;  /* 0x0000003800377213 */ /* 0x000fe40000000000 */
[----:B------:R-:W-:Y:S02]  /*5650*/  ISETP.GE.AND P1, PT, R56, RZ, PT ;  /* 0x000000ff3800720c */ /* 0x000fe40003f26270 */
[----:B------:R-:W4:Y:S01]  /*5660*/  LDL.LU R56, [R1+0x468] ;  /* 0x0004680001387983 */ /* 0x000f220000300800 */
[----:B------:R-:W-:Y:S01]  /*5670*/  ISETP.GT.U32.AND P3, PT, R5, R53, PT ;  /* 0x000000350500720c */ /* 0x000fe20003f64070 */
[----:B------:R-:W-:-:S04]  /*5680*/  IMAD.MOV R0, RZ, RZ, -R0 ;  /* 0x000000ffff007224 */ /* 0x000fc800078e0a00 */
[----:B------:R-:W-:Y:S02]  /*5690*/  IMAD R50, R5, R0, R50 ;  /* 0x0000000005327224 */ /* 0x000fe400078e0232 */
[----:B------:R-:W-:-:S03]  /*56a0*/  @!P6 IMAD.MOV R41, RZ, RZ, -R41 ;  /* 0x000000ffff29e224 */ /* 0x000fc600078e0a29 */
[----:B------:R-:W-:-:S03]  /*56b0*/  ISETP.GT.U32.AND P6, PT, R5, R50, PT ;  /* 0x000000320500720c */ /* 0x000fc60003fc4070 */
[--C-:B------:R-:W-:Y:S01]  /*56c0*/  @!P3 IMAD.IADD R53, R53, 0x1, -R5.reuse ;  /* 0x000000013535b824 */ /* 0x100fe200078e0a05 */
[----:B------:R-:W-:Y:S02]  /*56d0*/  IABS R57, R58 ;  /* 0x0000003a00397213 */ /* 0x000fe40000000000 */
[----:B------:R-:W-:Y:S02]  /*56e0*/  ISETP.GE.AND P3, PT, R58, RZ, PT ;  /* 0x000000ff3a00720c */ /* 0x000fe40003f66270 */
[----:B------:R-:W4:Y:S05]  /*56f0*/  LDL.LU R58, [R1+0x46c] ;  /* 0x00046c00013a7983 */ /* 0x000f2a0000300800 */
[----:B------:R-:W-:Y:S01]  /*5700*/  @!P6 IMAD.IADD R50, R50, 0x1, -R5 ;  /* 0x000000013232e824 */ /* 0x000fe200078e0a05 */
[----:B------:R-:W-:-:S13]  /*5710*/  ISETP.GT.U32.AND P6, PT, R5, R47, PT ;  /* 0x0000002f0500720c */ /* 0x000fda0003fc4070 */
[----:B------:R-:W-:-:S04]  /*5720*/  @!P6 IMAD.IADD R47, R47, 0x1, -R5 ;  /* 0x000000012f2fe824 */ /* 0x000fc800078e0a05 */
[----:B------:R-:W-:Y:S01]  /*5730*/  @!P0 IMAD.MOV R47, RZ, RZ, -R47 ;  /* 0x000000ffff2f8224 */ /* 0x000fe200078e0a2f */
[----:B------:R-:W-:Y:S02]  /*5740*/  IABS R10, R59 ;  /* 0x0000003b000a7213 */ /* 0x000fe40000000000 */
[----:B------:R-:W-:Y:S02]  /*5750*/  ISETP.GE.AND P0, PT, R59, RZ, PT ;  /* 0x000000ff3b00720c */ /* 0x000fe40003f06270 */
[----:B------:R-:W4:Y:S01]  /*5760*/  LDL.LU R59, [R1+0x470] ;  /* 0x00047000013b7983 */ /* 0x000f220000300800 */
[C---:B------:R-:W-:Y:S01]  /*5770*/  IMAD.HI.U32 R2, R4.reuse, R55, RZ ;  /* 0x0000003704027227 */ /* 0x040fe200078e00ff */
[----:B------:R-:W-:Y:S02]  /*5780*/  ISETP.GT.U32.AND P5, PT, R5, R50, PT ;  /* 0x000000320500720c */ /* 0x000fe40003fa4070 */
[----:B------:R-:W-:Y:S01]  /*5790*/  IABS R6, R49 ;  /* 0x0000003100067213 */ /* 0x000fe20000000000 */
[----:B------:R-:W-:Y:S01]  /*57a0*/  IMAD.MOV R2, RZ, RZ, -R2 ;  /* 0x000000ffff027224 */ /* 0x000fe200078e0a02 */
[----:B------:R-:W4:Y:S01]  /*57b0*/  LDL.LU R48, [R1+0x474] ;  /* 0x0004740001307983 */ /* 0x000f220000300800 */
[----:B------:R-:W-:-:S04]  /*57c0*/  IMAD.HI.U32 R0, R4, R57, RZ ;  /* 0x0000003904007227 */ /* 0x000fc800078e00ff */
[C---:B------:R-:W-:Y:S02]  /*57d0*/  IMAD R55, R5.reuse, R2, R55 ;  /* 0x0000000205377224 */ /* 0x040fe400078e0237 */
[----:B------:R-:W-:Y:S02]  /*57e0*/  IMAD.MOV R0, RZ, RZ, -R0 ;  /* 0x000000ffff007224 */ /* 0x000fe400078e0a00 */
[----:B------:R-:W-:Y:S01]  /*57f0*/  IMAD.HI.U32 R2, R4, R10, RZ ;  /* 0x0000000a04027227 */ /* 0x000fe200078e00ff */
[----:B------:R-:W-:-:S03]  /*5800*/  ISETP.GT.U32.AND P6, PT, R5, R55, PT ;  /* 0x000000370500720c */ /* 0x000fc60003fc4070 */
[C---:B------:R-:W-:Y:S02]  /*5810*/  IMAD R57, R5.reuse, R0, R57 ;  /* 0x0000000005397224 */ /* 0x040fe400078e0239 */
[----:B------:R-:W-:Y:S02]  /*5820*/  IMAD.MOV R2, RZ, RZ, -R2 ;  /* 0x000000ffff027224 */ /* 0x000fe400078e0a02 */
[----:B------:R-:W-:Y:S01]  /*5830*/  @!P5 IMAD.IADD R50, R50, 0x1, -R5 ;  /* 0x000000013232d824 */ /* 0x000fe200078e0a05 */
[C---:B------:R-:W-:Y:S01]  /*5840*/  ISETP.GT.U32.AND P5, PT, R5.reuse, R57, PT ;  /* 0x000000390500720c */ /* 0x040fe20003fa4070 */
[----:B------:R-:W-:-:S04]  /*5850*/  IMAD R10, R5, R2, R10 ;  /* 0x00000002050a7224 */ /* 0x000fc800078e020a */
[----:B------:R-:W-:Y:S01]  /*5860*/  @!P6 IMAD.IADD R55, R55, 0x1, -R5 ;  /* 0x000000013737e824 */ /* 0x000fe200078e0a05 */
[----:B------:R-:W-:Y:S02]  /*5870*/  ISETP.GT.U32.AND P6, PT, R5, R10, PT ;  /* 0x0000000a0500720c */ /* 0x000fe40003fc4070 */
[----:B------:R-:W-:Y:S01]  /*5880*/  IABS R0, R52 ;  /* 0x0000003400007213 */ /* 0x000fe20000000000 */
[----:B------:R-:W-:-:S04]  /*5890*/  IMAD.HI.U32 R14, R4, R6, RZ ;  /* 0x00000006040e7227 */ /* 0x000fc800078e00ff */
[----:B------:R-:W-:Y:S01]  /*58a0*/  @!P5 IMAD.IADD R57, R57, 0x1, -R5 ;  /* 0x000000013939d824 */ /* 0x000fe200078e0a05 */
[----:B------:R-:W-:Y:S01]  /*58b0*/  ISETP.GT.U32.AND P5, PT, R5, R55, PT ;  /* 0x000000370500720c */ /* 0x000fe20003fa4070 */
[----:B------:R-:W-:-:S04]  /*58c0*/  IMAD.HI.U32 R16, R4, R0, RZ ;  /* 0x0000000004107227 */ /* 0x000fc800078e00ff */
[--C-:B------:R-:W-:Y:S02]  /*58d0*/  @!P6 IMAD.IADD R10, R10, 0x1, -R5.reuse ;  /* 0x000000010a0ae824 */ /* 0x100fe400078e0a05 */
[----:B------:R-:W-:Y:S02]  /*58e0*/  IMAD.MOV R14, RZ, RZ, -R14 ;  /* 0x000000ffff0e7224 */ /* 0x000fe400078e0a0e */
[----:B------:R-:W-:Y:S01]  /*58f0*/  IMAD.MOV R16, RZ, RZ, -R16 ;  /* 0x000000ffff107224 */ /* 0x000fe200078e0a10 */
[C---:B------:R-:W-:Y:S01]  /*5900*/  ISETP.GT.U32.AND P6, PT, R5.reuse, R10, PT ;  /* 0x0000000a0500720c */ /* 0x040fe20003fc4070 */
[C---:B------:R-:W-:Y:S02]  /*5910*/  IMAD R6, R5.reuse, R14, R6 ;  /* 0x0000000e05067224 */ /* 0x040fe400078e0206 */
[C---:B------:R-:W-:Y:S02]  /*5920*/  IMAD R0, R5.reuse, R16, R0 ;  /* 0x0000001005007224 */ /* 0x040fe400078e0200 */
[----:B------:R-:W-:Y:S01]  /*5930*/  @!P4 IMAD.MOV R50, RZ, RZ, -R50 ;  /* 0x000000ffff32c224 */ /* 0x000fe200078e0a32 */
[----:B------:R-:W-:Y:S01]  /*5940*/  ISETP.GT.U32.AND P4, PT, R5, R57, PT ;  /* 0x000000390500720c */ /* 0x000fe20003f84070 */
[----:B------:R-:W-:Y:S01]  /*5950*/  @!P5 IMAD.IADD R55, R55, 0x1, -R5 ;  /* 0x000000013737d824 */ /* 0x000fe200078e0a05 */
[----:B------:R-:W-:-:S03]  /*5960*/  ISETP.GT.U32.AND P5, PT, R5, R6, PT ;  /* 0x000000060500720c */ /* 0x000fc60003fa4070 */
[----:B------:R-:W-:Y:S01]  /*5970*/  @!P1 IMAD.MOV R55, RZ, RZ, -R55 ;  /* 0x000000ffff379224 */ /* 0x000fe200078e0a37 */
[----:B------:R-:W-:Y:S01]  /*5980*/  ISETP.GT.U32.AND P1, PT, R5, R0, PT ;  /* 0x000000000500720c */ /* 0x000fe20003f24070 */
[----:B------:R-:W-:-:S06]  /*5990*/  @!P6 IMAD.IADD R10, R10, 0x1, -R5 ;  /* 0x000000010a0ae824 */ /* 0x000fcc00078e0a05 */
[--C-:B------:R-:W-:Y:S01]  /*59a0*/  @!P4 IMAD.IADD R57, R57, 0x1, -R5.reuse ;  /* 0x000000013939c824 */ /* 0x100fe200078e0a05 */
[----:B------:R-:W-:Y:S01]  /*59b0*/  ISETP.GE.AND P4, PT, R52, RZ, PT ;  /* 0x000000ff3400720c */ /* 0x000fe20003f86270 */
[--C-:B------:R-:W-:Y:S01]  /*59c0*/  @!P5 IMAD.IADD R6, R6, 0x1, -R5.reuse ;  /* 0x000000010606d824 */ /* 0x100fe200078e0a05 */
[----:B------:R-:W4:Y:S03]  /*59d0*/  LDL.LU R52, [R1+0x478] ;  /* 0x0004780001347983 */ /* 0x000f260000300800 */
[----:B------:R-:W-:Y:S01]  /*59e0*/  @!P1 IMAD.IADD R0, R0, 0x1, -R5 ;  /* 0x0000000100009824 */ /* 0x000fe200078e0a05 */
[----:B------:R-:W-:Y:S01]  /*59f0*/  ISETP.GT.U32.AND P1, PT, R5, R6, PT ;  /* 0x000000060500720c */ /* 0x000fe20003f24070 */
[----:B------:R-:W-:Y:S01]  /*5a00*/  @!P2 IMAD.MOV R53, RZ, RZ, -R53 ;  /* 0x000000ffff35a224 */ /* 0x000fe200078e0a35 */
[----:B------:R-:W-:Y:S01]  /*5a10*/  ISETP.GE.AND P2, PT, R49, RZ, PT ;  /* 0x000000ff3100720c */ /* 0x000fe20003f46270 */
[----:B0-----:R-:W-:-:S02]  /*5a20*/  IMAD.MOV.U32 R3, RZ, RZ, R10 ;  /* 0x000000ffff037224 */ /* 0x001fc400078e000a */
[----:B------:R-:W-:Y:S02]  /*5a30*/  @!P3 IMAD.MOV R57, RZ, RZ, -R57 ;  /* 0x000000ffff39b224 */ /* 0x000fe400078e0a39 */
[----:B------:R-:W-:-:S06]  /*5a40*/  @!P0 IMAD.MOV R3, RZ, RZ, -R3 ;  /* 0x000000ffff038224 */ /* 0x000fcc00078e0a03 */
[----:B------:R-:W-:Y:S01]  /*5a50*/  @!P1 IMAD.IADD R6, R6, 0x1, -R5 ;  /* 0x0000000106069824 */ /* 0x000fe200078e0a05 */
[----:B--2---:R-:W-:-:S05]  /*5a60*/  IABS R2, R54 ;  /* 0x0000003600027213 */ /* 0x004fca0000000000 */
[----:B------:R-:W-:-:S04]  /*5a70*/  IMAD.HI.U32 R16, R4, R2, RZ ;  /* 0x0000000204107227 */ /* 0x000fc800078e00ff */
[----:B------:R-:W-:-:S04]  /*5a80*/  IMAD.MOV R16, RZ, RZ, -R16 ;  /* 0x000000ffff107224 */ /* 0x000fc800078e0a10 */
[----:B------:R-:W-:-:S05]  /*5a90*/  IMAD R2, R5, R16, R2 ;  /* 0x0000001005027224 */ /* 0x000fca00078e0202 */
[----:B------:R-:W-:Y:S02]  /*5aa0*/  ISETP.GT.U32.AND P6, PT, R5, R2, PT ;  /* 0x000000020500720c */ /* 0x000fe40003fc4070 */
[----:B------:R-:W-:Y:S02]  /*5ab0*/  ISETP.GE.AND P5, PT, R54, RZ, PT ;  /* 0x000000ff3600720c */ /* 0x000fe40003fa6270 */
[----:B---3--:R-:W-:Y:S01]  /*5ac0*/  IABS R14, R51 ;  /* 0x00000033000e7213 */ /* 0x008fe20000000000 */
[----:B------:R-:W2:Y:S04]  /*5ad0*/  LDL.LU R54, [R1+0x47c] ;  /* 0x00047c0001367983 */ /* 0x000ea80000300800 */
[----:B------:R-:W-:-:S04]  /*5ae0*/  IMAD.HI.U32 R16, R4, R14, RZ ;  /* 0x0000000e04107227 */ /* 0x000fc800078e00ff */
[----:B------:R-:W-:Y:S01]  /*5af0*/  @!P6 IMAD.IADD R2, R2, 0x1, -R5 ;  /* 0x000000010202e824 */ /* 0x000fe200078e0a05 */
[----:B------:R-:W-:Y:S01]  /*5b00*/  ISETP.GT.U32.AND P6, PT, R5, R0, PT ;  /* 0x000000000500720c */ /* 0x000fe20003fc4070 */
[----:B------:R-:W-:-:S04]  /*5b10*/  IMAD.MOV R16, RZ, RZ, -R16 ;  /* 0x000000ffff107224 */ /* 0x000fc800078e0a10 */
[C---:B------:R-:W-:Y:S01]  /*5b20*/  IMAD R16, R5.reuse, R16, R14 ;  /* 0x0000001005107224 */ /* 0x040fe200078e020e */
[C---:B------:R-:W-:Y:S02]  /*5b30*/  ISETP.GT.U32.AND P3, PT, R5.reuse, R2, PT ;  /* 0x000000020500720c */ /* 0x040fe40003f64070 */
[----:B----4-:R-:W-:Y:S02]  /*5b40*/  IABS R21, R56 ;  /* 0x0000003800157213 */ /* 0x010fe40000000000 */
[----:B------:R-:W-:Y:S01]  /*5b50*/  ISETP.GT.U32.AND P0, PT, R5, R16, PT ;  /* 0x000000100500720c */ /* 0x000fe20003f04070 */
[----:B------:R0:W-:Y:S02]  /*5b60*/  STL [R1+0x80], R3 ;  /* 0x0000800301007387 */ /* 0x0001e40000100800 */
[----:B------:R-:W-:-:S04]  /*5b70*/  IMAD.HI.U32 R14, R4, R21, RZ ;  /* 0x00000015040e7227 */ /* 0x000fc800078e00ff */
[----:B------:R-:W-:Y:S02]  /*5b80*/  @!P6 IMAD.IADD R0, R0, 0x1, -R5 ;  /* 0x000000010000e824 */ /* 0x000fe400078e0a05 */
[----:B------:R-:W-:Y:S02]  /*5b90*/  IMAD.MOV R14, RZ, RZ, -R14 ;  /* 0x000000ffff0e7224 */ /* 0x000fe400078e0a0e */
[----:B0-----:R-:W-:Y:S02]  /*5ba0*/  IMAD.MOV.U32 R3, RZ, RZ, R6 ;  /* 0x000000ffff037224 */ /* 0x001fe400078e0006 */
[----:B------:R-:W-:Y:S02]  /*5bb0*/  @!P4 IMAD.MOV R0, RZ, RZ, -R0 ;  /* 0x000000ffff00c224 */ /* 0x000fe400078e0a00 */
[----:B------:R-:W-:Y:S01]  /*5bc0*/  @!P2 IMAD.MOV R3, RZ, RZ, -R3 ;  /* 0x000000ffff03a224 */ /* 0x000fe200078e0a03 */
[----:B------:R-:W-:Y:S01]  /*5bd0*/  ISETP.GE.AND P1, PT, R51, RZ, PT ;  /* 0x000000ff3300720c */ /* 0x000fe20003f26270 */
[----:B------:R-:W-:Y:S01]  /*5be0*/  IMAD R21, R5, R14, R21 ;  /* 0x0000000e05157224 */ /* 0x000fe200078e0215 */
[----:B------:R-:W3:Y:S01]  /*5bf0*/  LDL.LU R51, [R1+0x4e0] ;  /* 0x0004e00001337983 */ /* 0x000ee20000300800 */
[--C-:B------:R-:W-:Y:S01]  /*5c00*/  @!P3 IMAD.IADD R2, R2, 0x1, -R5.reuse ;  /* 0x000000010202b824 */ /* 0x100fe200078e0a05 */
[----:B------:R-:W-:Y:S01]  /*5c10*/  ISETP.GE.AND P3, PT, R56, RZ, PT ;  /* 0x000000ff3800720c */ /* 0x000fe20003f66270 */
[----:B------:R-:W-:Y:S01]  /*5c20*/  @!P0 IMAD.IADD R16, R16, 0x1, -R5 ;  /* 0x0000000110108824 */ /* 0x000fe200078e0a05 */
[----:B------:R-:W-:Y:S01]  /*5c30*/  STL [R1+0x84], R3 ;  /* 0x0000840301007387 */ /* 0x000fe20000100800 */
[----:B------:R-:W-:-:S02]  /*5c40*/  IABS R30, R58 ;  /* 0x0000003a001e7213 */ /* 0x000fc40000000000 */
[----:B------:R-:W-:Y:S01]  /*5c50*/  ISETP.GT.U32.AND P6, PT, R5, R21, PT ;  /* 0x000000150500720c */ /* 0x000fe20003fc4070 */
[----:B------:R0:W-:Y:S01]  /*5c60*/  STL [R1+0x90], R0 ;  /* 0x0000900001007387 */ /* 0x0001e20000100800 */
[----:B------:R-:W-:-:S03]  /*5c70*/  ISETP.GE.AND P0, PT, R58, RZ, PT ;  /* 0x000000ff3a00720c */ /* 0x000fc60003f06270 */
[----:B------:R-:W4:Y:S04]  /*5c80*/  LDL.LU R56, [R1+0x4e4] ;  /* 0x0004e40001387983 */ /* 0x000f280000300800 */
[----:B------:R-:W3:Y:S04]  /*5c90*/  LDL.LU R58, [R1+0x4e8] ;  /* 0x0004e800013a7983 */ /* 0x000ee80000300800 */
[----:B------:R-:W-:-:S05]  /*5ca0*/  @!P6 IMAD.IADD R21, R21, 0x1, -R5 ;  /* 0x000000011515e824 */ /* 0x000fca00078e0a05 */
[----:B------:R-:W-:Y:S01]  /*5cb0*/  ISETP.GT.U32.AND P4, PT, R5, R21, PT ;  /* 0x000000150500720c */ /* 0x000fe20003f84070 */
[----:B0-----:R-:W-:-:S04]  /*5cc0*/  IMAD.MOV.U32 R0, RZ, RZ, R2 ;  /* 0x000000ffff007224 */ /* 0x001fc800078e0002 */
[----:B------:R-:W-:Y:S01]  /*5cd0*/  @!P5 IMAD.MOV R0, RZ, RZ, -R0 ;  /* 0x000000ffff00d224 */ /* 0x000fe200078e0a00 */
[----:B------:R-:W-:-:S04]  /*5ce0*/  IABS R26, R59 ;  /* 0x0000003b001a7213 */ /* 0x000fc80000000000 */
[----:B------:R-:W-:Y:S03]  /*5cf0*/  STL [R1+0x98], R0 ;  /* 0x0000980001007387 */ /* 0x000fe60000100800 */
[----:B------:R-:W-:Y:S01]  /*5d00*/  @!P4 IMAD.IADD R21, R21, 0x1, -R5 ;  /* 0x000000011515c824 */ /* 0x000fe200078e0a05 */
[----:B------:R-:W-:Y:S02]  /*5d10*/  ISETP.GE.AND P4, PT, R59, RZ, PT ;  /* 0x000000ff3b00720c */ /* 0x000fe40003f86270 */
[----:B------:R-:W4:Y:S01]  /*5d20*/  LDL.LU R59, [R1+0x4ec] ;  /* 0x0004ec00013b7983 */ /* 0x000f220000300800 */
[----:B------:R-:W-:Y:S01]  /*5d30*/  IABS R25, R48 ;  /* 0x0000003000197213 */ /* 0x000fe20000000000 */
[C---:B------:R-:W-:Y:S01]  /*5d40*/  IMAD.HI.U32 R28, R4.reuse, R30, RZ ;  /* 0x0000001e041c7227 */ /* 0x040fe200078e00ff */
[----:B------:R-:W-:Y:S01]  /*5d50*/  ISETP.GT.U32.AND P2, PT, R5, R16, PT ;  /* 0x000000100500720c */ /* 0x000fe20003f44070 */
[----:B------:R-:W4:Y:S02]  /*5d60*/  LDL.LU R49, [R1+0x780] ;  /* 0x0007800001317983 */ /* 0x000f240000300800 */
[----:B------:R-:W-:-:S04]  /*5d70*/  IMAD.HI.U32 R14, R4, R26, RZ ;  /* 0x0000001a040e7227 */ /* 0x000fc800078e00ff */
[----:B------:R-:W-:Y:S02]  /*5d80*/  IMAD.MOV R28, RZ, RZ, -R28 ;  /* 0x000000ffff1c7224 */ /* 0x000fe400078e0a1c */
[----:B------:R-:W-:Y:S02]  /*5d90*/  IMAD.MOV R14, RZ, RZ, -R14 ;  /* 0x000000ffff0e7224 */ /* 0x000fe400078e0a0e */
[----:B------:R-:W-:-:S04]  /*5da0*/  IMAD.HI.U32 R10, R4, R25, RZ ;  /* 0x00000019040a7227 */ /* 0x000fc800078e00ff */
[C---:B------:R-:W-:Y:S02]  /*5db0*/  IMAD R30, R5.reuse, R28, R30 ;  /* 0x0000001c051e7224 */ /* 0x040fe400078e021e */
[C---:B------:R-:W-:Y:S02]  /*5dc0*/  IMAD R26, R5.reuse, R14, R26 ;  /* 0x0000000e051a7224 */ /* 0x040fe400078e021a */
[----:B------:R-:W-:Y:S01]  /*5dd0*/  IMAD.MOV R10, RZ, RZ, -R10 ;  /* 0x000000ffff0a7224 */ /* 0x000fe200078e0a0a */
[C---:B------:R-:W-:Y:S02]  /*5de0*/  ISETP.GT.U32.AND P6, PT, R5.reuse, R30, PT ;  /* 0x0000001e0500720c */ /* 0x040fe40003fc4070 */
[C---:B------:R-:W-:Y:S01]  /*5df0*/  ISETP.GT.U32.AND P5, PT, R5.reuse, R26, PT ;  /* 0x0000001a0500720c */ /* 0x040fe20003fa4070 */
[----:B------:R-:W-:Y:S02]  /*5e00*/  IMAD R25, R5, R10, R25 ;  /* 0x0000000a05197224 */ /* 0x000fe400078e0219 */
[----:B------:R-:W-:-:S03]  /*5e10*/  @!P2 IMAD.IADD R16, R16, 0x1, -R5 ;  /* 0x000000011010a824 */ /* 0x000fc600078e0a05 */
[----:B------:R-:W-:-:S05]  /*5e20*/  ISETP.GT.U32.AND P2, PT, R5, R25, PT ;  /* 0x000000190500720c */ /* 0x000fca0003f44070 */
[--C-:B------:R-:W-:Y:S02]  /*5e30*/  @!P6 IMAD.IADD R30, R30, 0x1, -R5.reuse ;  /* 0x000000011e1ee824 */ /* 0x100fe400078e0a05 */
[----:B------:R-:W-:-:S03]  /*5e40*/  @!P5 IMAD.IADD R26, R26, 0x1, -R5 ;  /* 0x000000011a1ad824 */ /* 0x000fc600078e0a05 */
[C---:B------:R-:W-:Y:S02]  /*5e50*/  ISETP.GT.U32.AND P6, PT, R5.reuse, R30, PT ;  /* 0x0000001e0500720c */ /* 0x040fe40003fc4070 */
[----:B------:R-:W-:Y:S01]  /*5e60*/  ISETP.GT.U32.AND P5, PT, R5, R26, PT ;  /* 0x0000001a0500720c */ /* 0x000fe20003fa4070 */
[----:B------:R-:W-:-:S05]  /*5e70*/  @!P2 IMAD.IADD R25, R25, 0x1, -R5 ;  /* 0x000000011919a824 */ /* 0x000fca00078e0a05 */
[----:B------:R-:W-:Y:S02]  /*5e80*/  ISETP.GT.U32.AND P2, PT, R5, R25, PT ;  /* 0x000000190500720c */ /* 0x000fe40003f44070 */
[----:B------:R-:W-:-:S05]  /*5e90*/  IABS R6, R52 ;  /* 0x0000003400067213 */ /* 0x000fca0000000000 */
[----:B------:R-:W-:-:S04]  /*5ea0*/  IMAD.HI.U32 R2, R4, R6, RZ ;  /* 0x0000000604027227 */ /* 0x000fc800078e00ff */
[----:B------:R-:W-:Y:S02]  /*5eb0*/  IMAD.MOV R2, RZ, RZ, -R2 ;  /* 0x000000ffff027224 */ /* 0x000fe400078e0a02 */
[----:B------:R-:W-:Y:S02]  /*5ec0*/  IMAD.MOV.U32 R3, RZ, RZ, R16 ;  /* 0x000000ffff037224 */ /* 0x000fe400078e0010 */
[C---:B------:R-:W-:Y:S02]  /*5ed0*/  IMAD R6, R5.reuse, R2, R6 ;  /* 0x0000000205067224 */ /* 0x040fe400078e0206 */
[--C-:B------:R-:W-:Y:S02]  /*5ee0*/  @!P6 IMAD.IADD R30, R30, 0x1, -R5.reuse ;  /* 0x000000011e1ee824 */ /* 0x100fe400078e0a05 */
[----:B------:R-:W-:Y:S01]  /*5ef0*/  @!P5 IMAD.IADD R26, R26, 0x1, -R5 ;  /* 0x000000011a1ad824 */ /* 0x000fe200078e0a05 */
[----:B------:R-:W-:Y:S01]  /*5f00*/  ISETP.GT.U32.AND P6, PT, R5, R6, PT ;  /* 0x000000060500720c */ /* 0x000fe20003fc4070 */
[----:B------:R-:W-:-:S02]  /*5f10*/  @!P1 IMAD.MOV R3, RZ, RZ, -R3 ;  /* 0x000000ffff039224 */ /* 0x000fc400078e0a03 */
[----:B------:R-:W-:Y:S01]  /*5f20*/  @!P2 IMAD.IADD R25, R25, 0x1, -R5 ;  /* 0x000000011919a824 */ /* 0x000fe200078e0a05 */
[----:B------:R-:W-:Y:S02]  /*5f30*/  ISETP.GE.AND P2, PT, R52, RZ, PT ;  /* 0x000000ff3400720c */ /* 0x000fe40003f46270 */
[----:B------:R0:W-:Y:S04]  /*5f40*/  STL [R1+0x88], R3 ;  /* 0x0000880301007387 */ /* 0x0001e80000100800 */
[----:B------:R-:W4:Y:S01]  /*5f50*/  LDL.LU R52, [R1+0x784] ;  /* 0x0007840001347983 */ /* 0x000f220000300800 */
[----:B------:R-:W-:Y:S02]  /*5f60*/  IMAD.MOV.U32 R7, RZ, RZ, R21 ;  /* 0x000000ffff077224 */ /* 0x000fe400078e0015 */
[----:B------:R-:W-:Y:S01]  /*5f70*/  @!P6 IMAD.IADD R6, R6, 0x1, -R5 ;  /* 0x000000010606e824 */ /* 0x000fe200078e0a05 */
[----:B------:R-:W-:Y:S01]  /*5f80*/  ISETP.GE.AND P1, PT, R48, RZ, PT ;  /* 0x000000ff3000720c */ /* 0x000fe20003f26270 */
[----:B0-----:R-:W-:-:S02]  /*5f90*/  IMAD.MOV.U32 R3, RZ, RZ, R30 ;  /* 0x000000ffff037224 */ /* 0x001fc400078e001e */
[----:B------:R-:W-:Y:S01]  /*5fa0*/  @!P3 IMAD.MOV R7, RZ, RZ, -R7 ;  /* 0x000000ffff07b224 */ /* 0x000fe200078e0a07 */
[----:B------:R-:W-:Y:S01]  /*5fb0*/  ISETP.GT.U32.AND P3, PT, R5, R6, PT ;  /* 0x000000060500720c */ /* 0x000fe20003f64070 */
[----:B------:R-:W-:-:S12]  /*5fc0*/  @!P0 IMAD.MOV R3, RZ, RZ, -R3 ;  /* 0x000000ffff038224 */ /* 0x000fd800078e0a03 */
[----:B------:R-:W-:Y:S01]  /*5fd0*/  @!P3 IMAD.IADD R6, R6, 0x1, -R5 ;  /* 0x000000010606b824 */ /* 0x000fe200078e0a05 */
[----:B--2---:R-:W-:-:S05]  /*5fe0*/  IABS R10, R54 ;  /* 0x00000036000a7213 */ /* 0x004fca0000000000 */
[----:B------:R-:W-:-:S04]  /*5ff0*/  IMAD.HI.U32 R0, R4, R10, RZ ;  /* 0x0000000a04007227 */ /* 0x000fc800078e00ff */
[----:B------:R-:W-:-:S04]  /*6000*/  IMAD.MOV R0, RZ, RZ, -R0 ;  /* 0x000000ffff007224 */ /* 0x000fc800078e0a00 */
[----:B------:R-:W-:-:S05]  /*6010*/  IMAD R10, R5, R0, R10 ;  /* 0x00000000050a7224 */ /* 0x000fca00078e020a */
[----:B------:R-:W-:-:S13]  /*6020*/  ISETP.GT.U32.AND P5, PT, R5, R10, PT ;  /* 0x0000000a0500720c */ /* 0x000fda0003fa4070 */
[----:B------:R-:W-:Y:S01]  /*6030*/  @!P5 IMAD.IADD R10, R10, 0x1, -R5 ;  /* 0x000000010a0ad824 */ /* 0x000fe200078e0a05 */
[----:B------:R-:W-:Y:S02]  /*6040*/  ISETP.GE.AND P5, PT, R54, RZ, PT ;  /* 0x000000ff3600720c */ /* 0x000fe40003fa6270 */
[----:B------:R-:W2:Y:S04]  /*6050*/  LDL.LU R54, [R1+0x788] ;  /* 0x0007880001367983 */ /* 0x000ea80000300800 */
[----:B------:R0:W-:Y:S04]  /*6060*/  STL [R1+0x34], R7 ;  /* 0x0000340701007387 */ /* 0x0001e80000100800 */
[----:B------:R1:W-:Y:S01]  /*6070*/  STL [R1+0x3c], R3 ;  /* 0x00003c0301007387 */ /* 0x0003e20000100800 */
[----:B---3--:R-:W-:-:S05]  /*6080*/  IABS R0, R58 ;  /* 0x0000003a00007213 */ /* 0x008fca0000000000 */
[----:B------:R-:W-:-:S04]  /*6090*/  IMAD.HI.U32 R28, R4, R0, RZ ;  /* 0x00000000041c7227 */ /* 0x000fc800078e00ff */
[----:B------:R-:W-:Y:S02]  /*60a0*/  IMAD.MOV R28, RZ, RZ, -R28 ;  /* 0x000000ffff1c7224 */ /* 0x000fe400078e0a1c */
[----:B0-----:R-:W-:Y:S02]  /*60b0*/  IMAD.MOV.U32 R7, RZ, RZ, R26 ;  /* 0x000000ffff077224 */ /* 0x001fe400078e001a */
[----:B-1----:R-:W-:Y:S02]  /*60c0*/  IMAD.MOV.U32 R3, RZ, RZ, R25 ;  /* 0x000000ffff037224 */ /* 0x002fe400078e0019 */
[C---:B------:R-:W-:Y:S02]  /*60d0*/  IMAD R0, R5.reuse, R28, R0 ;  /* 0x0000001c05007224 */ /* 0x040fe400078e0200 */
[----:B------:R-:W-:Y:S01]  /*60e0*/  @!P4 IMAD.MOV R7, RZ, RZ, -R7 ;  /* 0x000000ffff07c224 */ /* 0x000fe200078e0a07 */
[----:B------:R-:W-:Y:S01]  /*60f0*/  ISETP.GT.U32.AND P0, PT, R5, R10, PT ;  /* 0x0000000a0500720c */ /* 0x000fe20003f04070 */
[----:B------:R-:W-:Y:S01]  /*6100*/  @!P1 IMAD.MOV R3, RZ, RZ, -R3 ;  /* 0x000000ffff039224 */ /* 0x000fe200078e0a03 */
[----:B------:R-:W-:-:S02]  /*6110*/  IABS R14, R51 ;  /* 0x00000033000e7213 */ /* 0x000fc40000000000 */
[----:B------:R-:W-:Y:S01]  /*6120*/  ISETP.GT.U32.AND P3, PT, R5, R0, PT ;  /* 0x000000000500720c */ /* 0x000fe20003f64070 */
[----:B------:R-:W-:Y:S04]  /*6130*/  STL [R1+0x60], R7 ;  /* 0x0000600701007387 */ /* 0x000fe80000100800 */
[----:B------:R0:W-:Y:S01]  /*6140*/  STL [R1+0x74], R3 ;  /* 0x0000740301007387 */ /* 0x0001e20000100800 */
[----:B------:R-:W-:-:S04]  /*6150*/  IMAD.HI.U32 R16, R4, R14, RZ ;  /* 0x0000000e04107227 */ /* 0x000fc800078e00ff */
[----:B0-----:R-:W-:Y:S02]  /*6160*/  IMAD.MOV.U32 R3, RZ, RZ, R6 ;  /* 0x000000ffff037224 */ /* 0x001fe400078e0006 */
[----:B------:R-:W-:Y:S02]  /*6170*/  IMAD.MOV R16, RZ, RZ, -R16 ;  /* 0x000000ffff107224 */ /* 0x000fe400078e0a10 */
[----:B------:R-:W-:Y:S01]  /*6180*/  @!P2 IMAD.MOV R3, RZ, RZ, -R3 ;  /* 0x000000ffff03a224 */ /* 0x000fe200078e0a03 */
[----:B----4-:R-:W-:Y:S01]  /*6190*/  IABS R2, R56 ;  /* 0x0000003800027213 */ /* 0x010fe20000000000 */
[--C-:B------:R-:W-:Y:S01]  /*61a0*/  @!P0 IMAD.IADD R10, R10, 0x1, -R5.reuse ;  /* 0x000000010a0a8824 */ /* 0x100fe200078e0a05 */
[----:B------:R-:W-:Y:S01]  /*61b0*/  ISETP.GE.AND P0, PT, R56, RZ, PT ;  /* 0x000000ff3800720c */ /* 0x000fe20003f06270 */
[----:B------:R-:W-:Y:S01]  /*61c0*/  IMAD R14, R5, R16, R14 ;  /* 0x00000010050e7224 */ /* 0x000fe200078e020e */
[----:B------:R0:W-:Y:S01]  /*61d0*/  STL [R1+0x78], R3 ;  /* 0x0000780301007387 */ /* 0x0001e20000100800 */
[----:B------:R-:W-:Y:S01]  /*61e0*/  @!P3 IMAD.IADD R0, R0, 0x1, -R5 ;  /* 0x000000010000b824 */ /* 0x000fe200078e0a05 */
[----:B------:R-:W-:-:S02]  /*61f0*/  IABS R16, R59 ;  /* 0x0000003b00107213 */ /* 0x000fc40000000000 */
[----:B------:R-:W3:Y:S01]  /*6200*/  LDL.LU R56, [R1+0x78c] ;  /* 0x00078c0001387983 */ /* 0x000ee20000300800 */
[----:B------:R-:W-:-:S03]  /*6210*/  ISETP.GE.AND P3, PT, R59, RZ, PT ;  /* 0x000000ff3b00720c */ /* 0x000fc60003f66270 */
[----:B------:R-:W4:Y:S01]  /*6220*/  LDL.LU R59, [R1+0x790] ;  /* 0x00079000013b7983 */ /* 0x000f220000300800 */
[----:B------:R-:W-:-:S04]  /*6230*/  IMAD.HI.U32 R31, R4, R2, RZ ;  /* 0x00000002041f7227 */ /* 0x000fc800078e00ff */
[----:B------:R-:W-:-:S04]  /*6240*/  IMAD.MOV R31, RZ, RZ, -R31 ;  /* 0x000000ffff1f7224 */ /* 0x000fc800078e0a1f */
[C---:B------:R-:W-:Y:S01]  /*6250*/  IMAD R2, R5.reuse, R31, R2 ;  /* 0x0000001f05027224 */ /* 0x040fe200078e0202 */
[----:B------:R-:W-:-:S04]  /*6260*/  ISETP.GT.U32.AND P6, PT, R5, R14, PT ;  /* 0x0000000e0500720c */ /* 0x000fc80003fc4070 */
[----:B------:R-:W-:Y:S01]  /*6270*/  ISETP.GT.U32.AND P4, PT, R5, R2, PT ;  /* 0x000000020500720c */ /* 0x000fe20003f84070 */
[----:B------:R-:W-:-:S08]  /*6280*/  IMAD.HI.U32 R21, R4, R16, RZ ;  /* 0x0000001004157227 */ /* 0x000fd000078e00ff */
[----:B------:R-:W-:-:S04]  /*6290*/  @!P6 IMAD.IADD R14, R14, 0x1, -R5 ;  /* 0x000000010e0ee824 */ /* 0x000fc800078e0a05 */
[----:B------:R-:W-:Y:S01]  /*62a0*/  @!P4 IMAD.IADD R2, R2, 0x1, -R5 ;  /* 0x000000010202c824 */ /* 0x000fe200078e0a05 */
[----:B------:R-:W-:Y:S02]  /*62b0*/  ISETP.GE.AND P4, PT, R58, RZ, PT ;  /* 0x000000ff3a00720c */ /* 0x000fe40003f86270 */
[----:B------:R-:W4:Y:S01]  /*62c0*/  LDL.LU R58, [R1+0x794] ;  /* 0x00079400013a7983 */ /* 0x000f220000300800 */
[C---:B------:R-:W-:Y:S02]  /*62d0*/  ISETP.GT.U32.AND P6, PT, R5.reuse, R14, PT ;  /* 0x0000000e0500720c */ /* 0x040fe40003fc4070 */
[----:B------:R-:W-:Y:S01]  /*62e0*/  ISETP.GT.U32.AND P2, PT, R5, R2, PT ;  /* 0x000000020500720c */ /* 0x000fe20003f44070 */
[----:B------:R-:W-:Y:S01]  /*62f0*/  IMAD.MOV R21, RZ, RZ, -R21 ;  /* 0x000000ffff157224 */ /* 0x000fe200078e0a15 */
[----:B------:R-:W-:Y:S01]  /*6300*/  ISETP.GE.AND P1, PT, R51, RZ, PT ;  /* 0x000000ff3300720c */ /* 0x000fe20003f26270 */
[----:B0-----:R-:W-:Y:S01]  /*6310*/  IMAD.MOV.U32 R3, RZ, RZ, R10 ;  /* 0x000000ffff037224 */ /* 0x001fe200078e000a */
[----:B------:R-:W4:Y:S01]  /*6320*/  LDL.LU R51, [R1+0x798] ;  /* 0x0007980001337983 */ /* 0x000f220000300800 */
[----:B------:R-:W-:-:S02]  /*6330*/  IMAD R16, R5, R21, R16 ;  /* 0x0000001505107224 */ /* 0x000fc400078e0210 */
[----:B------:R-:W-:-:S04]  /*6340*/  @!P5 IMAD.MOV R3, RZ, RZ, -R3 ;  /* 0x000000ffff03d224 */ /* 0x000fc800078e0a03 */
[--C-:B------:R-:W-:Y:S01]  /*6350*/  @!P6 IMAD.IADD R14, R14, 0x1, -R5.reuse ;  /* 0x000000010e0ee824 */ /* 0x100fe200078e0a05 */
[C---:B------:R-:W-:Y:S01]  /*6360*/  ISETP.GT.U32.AND P6, PT, R5.reuse, R16, PT ;  /* 0x000000100500720c */ /* 0x040fe20003fc4070 */
[----:B------:R-:W-:Y:S01]  /*6370*/  @!P2 IMAD.IADD R2, R2, 0x1, -R5 ;  /* 0x000000010202a824 */ /* 0x000fe200078e0a05 */
[----:B------:R0:W-:Y:S01]  /*6380*/  STL [R1+0x6c], R3 ;  /* 0x00006c0301007387 */ /* 0x0001e20000100800 */
[----:B------:R-:W-:Y:S01]  /*6390*/  IMAD.MOV.U32 R7, RZ, RZ, R14 ;  /* 0x000000ffff077224 */ /* 0x000fe200078e000e */
[----:B------:R-:W-:-:S03]  /*63a0*/  ISETP.GT.U32.AND P5, PT, R5, R0, PT ;  /* 0x000000000500720c */ /* 0x000fc60003fa4070 */
[----:B------:R-:W-:Y:S02]  /*63b0*/  @!P1 IMAD.MOV R7, RZ, RZ, -R7 ;  /* 0x000000ffff079224 */ /* 0x000fe400078e0a07 */
[----:B0-----:R-:W-:-:S04]  /*63c0*/  IMAD.MOV.U32 R3, RZ, RZ, R2 ;  /* 0x000000ffff037224 */ /* 0x001fc800078e0002 */
[----:B------:R-:W-:Y:S01]  /*63d0*/  @!P0 IMAD.MOV R3, RZ, RZ, -R3 ;  /* 0x000000ffff038224 */ /* 0x000fe200078e0a03 */
[----:B------:R-:W-:Y:S01]  /*63e0*/  STL [R1+0x70], R7 ;  /* 0x0000700701007387 */ /* 0x000fe20000100800 */
[----:B------:R-:W-:Y:S01]  /*63f0*/  IABS R6, R52 ;  /* 0x0000003400067213 */ /* 0x000fe20000000000 */
[--C-:B------:R-:W-:Y:S01]  /*6400*/  @!P6 IMAD.IADD R16, R16, 0x1, -R5.reuse ;  /* 0x000000011010e824 */ /* 0x100fe200078e0a05 */
[----:B------:R-:W-:Y:S01]  /*6410*/  ISETP.GE.AND P0, PT, R52, RZ, PT ;  /* 0x000000ff3400720c */ /* 0x000fe20003f06270 */
[----:B------:R0:W-:Y:S04]  /*6420*/  STL [R1+0x1cc], R3 ;  /* 0x0001cc0301007387 */ /* 0x0001e80000100800 */
[----:B------:R-:W4:Y:S01]  /*6430*/  LDL.LU R52, [R1+0x79c] ;  /* 0x00079c0001347983 */ /* 0x000f220000300800 */
[----:B------:R-:W-:Y:S01]  /*6440*/  ISETP.GT.U32.AND P6, PT, R5, R16, PT ;  /* 0x000000100500720c */ /* 0x000fe20003fc4070 */
[----:B------:R-:W-:Y:S01]  /*6450*/  @!P5 IMAD.IADD R0, R0, 0x1, -R5 ;  /* 0x000000010000d824 */ /* 0x000fe200078e0a05 */
[----:B------:R-:W-:-:S03]  /*6460*/  IABS R28, R49 ;  /* 0x00000031001c7213 */ /* 0x000fc60000000000 */
[----:B0-----:R-:W-:Y:S02]  /*6470*/  IMAD.MOV.U32 R3, RZ, RZ, R0 ;  /* 0x000000ffff037224 */ /* 0x001fe400078e0000 */
[----:B------:R-:W-:-:S04]  /*6480*/  IMAD.HI.U32 R21, R4, R28, RZ ;  /* 0x0000001c04157227 */ /* 0x000fc800078e00ff */
[----:B------:R-:W-:Y:S02]  /*6490*/  IMAD.MOV R21, RZ, RZ, -R21 ;  /* 0x000000ffff157224 */ /* 0x000fe400078e0a15 */
[----:B------:R-:W-:Y:S02]  /*64a0*/  @!P4 IMAD.MOV R3, RZ, RZ, -R3 ;  /* 0x000000ffff03c224 */ /* 0x000fe400078e0a03 */
[----:B------:R-:W-:Y:S02]  /*64b0*/  @!P6 IMAD.IADD R16, R16, 0x1, -R5 ;  /* 0x000000011010e824 */ /* 0x000fe400078e0a05 */
[----:B------:R-:W-:-:S05]  /*64c0*/  IMAD R28, R5, R21, R28 ;  /* 0x00000015051c7224 */ /* 0x000fca00078e021c */
[----:B------:R-:W-:-:S13]  /*64d0*/  ISETP.GT.U32.AND P2, PT, R5, R28, PT ;  /* 0x0000001c0500720c */ /* 0x000fda0003f44070 */
[----:B------:R-:W-:Y:S01]  /*64e0*/  @!P2 IMAD.IADD R28, R28, 0x1, -R5 ;  /* 0x000000011c1ca824 */ /* 0x000fe200078e0a05 */
[----:B--2---:R-:W-:Y:S02]  /*64f0*/  IABS R25, R54 ;  /* 0x0000003600197213 */ /* 0x004fe40000000000 */
[----:B------:R-:W-:Y:S02]  /*6500*/  ISETP.GE.AND P5, PT, R54, RZ, PT ;  /* 0x000000ff3600720c */ /* 0x000fe40003fa6270 */
[----:B------:R-:W2:Y:S01]  /*6510*/  LDL.LU R54, [R1+0x7a0] ;  /* 0x0007a00001367983 */ /* 0x000ea20000300800 */
[----:B------:R-:W-:-:S04]  /*6520*/  IMAD.HI.U32 R2, R4, R25, RZ ;  /* 0x0000001904027227 */ /* 0x000fc800078e00ff */
[----:B------:R-:W-:Y:S01]  /*6530*/  IMAD.MOV R2, RZ, RZ, -R2 ;  /* 0x000000ffff027224 */ /* 0x000fe200078e0a02 */
[----:B------:R0:W-:Y:S03]  /*6540*/  STL [R1+0x68], R3 ;  /* 0x0000680301007387 */ /* 0x0001e60000100800 */
[----:B------:R-:W-:Y:S02]  /*6550*/  IMAD R25, R5, R2, R25 ;  /* 0x0000000205197224 */ /* 0x000fe400078e0219 */
[----:B0-----:R-:W-:-:S04]  /*6560*/  IMAD.MOV.U32 R3, RZ, RZ, R16 ;  /* 0x000000ffff037224 */ /* 0x001fc800078e0010 */
[----:B------:R-:W-:Y:S01]  /*6570*/  @!P3 IMAD.MOV R3, RZ, RZ, -R3 ;  /* 0x000000ffff03b224 */ /* 0x000fe200078e0a03 */
[----:B------:R-:W-:-:S13]  /*6580*/  ISETP.GT.U32.AND P3, PT, R5, R25, PT ;  /* 0x000000190500720c */ /* 0x000fda0003f64070 */
[----:B------:R-:W-:Y:S01]  /*6590*/  @!P3 IMAD.IADD R25, R25, 0x1, -R5 ;  /* 0x000000011919b824 */ /* 0x000fe200078e0a05 */
[----:B---3--:R-:W-:Y:S02]  /*65a0*/  ISETP.GE.AND P2, PT, R56, RZ, PT ;  /* 0x000000ff3800720c */ /* 0x008fe40003f46270 */
[----:B------:R-:W-:Y:S02]  /*65b0*/  IABS R21, R56 ;  /* 0x0000003800157213 */ /* 0x000fe40000000000 */
[----:B------:R-:W3:Y:S01]  /*65c0*/  LDL.LU R56, [R1+0x7a4] ;  /* 0x0007a40001387983 */ /* 0x000ee20000300800 */
[----:B----4-:R-:W-:Y:S02]  /*65d0*/  IABS R14, R59 ;  /* 0x0000003b000e7213 */ /* 0x010fe40000000000 */
[----:B------:R-:W-:Y:S01]  /*65e0*/  ISETP.GE.AND P3, PT, R59, RZ, PT ;  /* 0x000000ff3b00720c */ /* 0x000fe20003f66270 */
[----:B------:R0:W-:Y:S04]  /*65f0*/  STL [R1+0x64], R3 ;  /* 0x0000640301007387 */ /* 0x0001e80000100800 */
[----:B------:R-:W4:Y:S01]  /*6600*/  LDL.LU R59, [R1+0x7a8] ;  /* 0x0007a800013b7983 */ /* 0x000f220000300800 */
[----:B------:R-:W-:-:S04]  /*6610*/  IMAD.HI.U32 R10, R4, R6, RZ ;  /* 0x00000006040a7227 */ /* 0x000fc800078e00ff */
[----:B------:R-:W-:-:S04]  /*6620*/  IMAD.MOV R10, RZ, RZ, -R10 ;  /* 0x000000ffff0a7224 */ /* 0x000fc800078e0a0a */
[----:B------:R-:W-:-:S05]  /*6630*/  IMAD R10, R5, R10, R6 ;  /* 0x0000000a050a7224 */ /* 0x000fca00078e0206 */
[C---:B------:R-:W-:Y:S01]  /*6640*/  ISETP.GT.U32.AND P6, PT, R5.reuse, R10, PT ;  /* 0x0000000a0500720c */ /* 0x040fe20003fc4070 */
[----:B------:R-:W-:Y:S01]  /*6650*/  IMAD.HI.U32 R26, R4, R21, RZ ;  /* 0x00000015041a7227 */ /* 0x000fe200078e00ff */
[----:B------:R-:W-:-:S03]  /*6660*/  ISETP.GT.U32.AND P4, PT, R5, R28, PT ;  /* 0x0000001c0500720c */ /* 0x000fc60003f84070 */
[----:B------:R-:W-:-:S08]  /*6670*/  IMAD.HI.U32 R0, R4, R14, RZ ;  /* 0x0000000e04007227 */ /* 0x000fd000078e00ff */
[----:B------:R-:W-:-:S05]  /*6680*/  @!P6 IMAD.IADD R10, R10, 0x1, -R5 ;  /* 0x000000010a0ae824 */ /* 0x000fca00078e0a05 */
[C---:B------:R-:W-:Y:S01]  /*6690*/  ISETP.GT.U32.AND P6, PT, R5.reuse, R10, PT ;  /* 0x0000000a0500720c */ /* 0x040fe20003fc4070 */
[----:B------:R-:W-:Y:S02]  /*66a0*/  IMAD.MOV R16, RZ, RZ, -R26 ;  /* 0x000000ffff107224 */ /* 0x000fe400078e0a1a */
[----:B------:R-:W-:Y:S02]  /*66b0*/  IMAD.MOV R0, RZ, RZ, -R0 ;  /* 0x000000ffff007224 */ /* 0x000fe400078e0a00 */
[C---:B------:R-:W-:Y:S02]  /*66c0*/  IMAD R21, R5.reuse, R16, R21 ;  /* 0x0000001005157224 */ /* 0x040fe400078e0215 */
[----:B------:R-:W-:Y:S01]  /*66d0*/  IMAD R14, R5, R0, R14 ;  /* 0x00000000050e7224 */ /* 0x000fe200078e020e */
[----:B------:R-:W-:Y:S01]  /*66e0*/  ISETP.GE.AND P1, PT, R49, RZ, PT ;  /* 0x000000ff3100720c */ /* 0x000fe20003f26270 */
[----:B------:R-:W-:Y:S01]  /*66f0*/  @!P4 IMAD.IADD R28, R28, 0x1, -R5 ;  /* 0x000000011c1cc824 */ /* 0x000fe200078e0a05 */
[----:B------:R-:W-:-:S03]  /*6700*/  ISETP.GT.U32.AND P4, PT, R5, R21, PT ;  /* 0x000000150500720c */ /* 0x000fc60003f84070 */
[----:B------:R-:W-:Y:S01]  /*6710*/  @!P6 IMAD.IADD R10, R10, 0x1, -R5 ;  /* 0x000000010a0ae824 */ /* 0x000fe200078e0a05 */
[----:B------:R-:W-:Y:S02]  /*6720*/  ISETP.GT.U32.AND P6, PT, R5, R14, PT ;  /* 0x0000000e0500720c */ /* 0x000fe40003fc4070 */
[----:B------:R-:W-:Y:S01]  /*6730*/  IABS R2, R58 ;  /* 0x0000003a00027213 */ /* 0x000fe20000000000 */
[----:B0-----:R-:W-:-:S04]  /*6740*/  IMAD.MOV.U32 R3, RZ, RZ, R28 ;  /* 0x000000ffff037224 */ /* 0x001fc800078e001c */
[----:B------:R-:W-:-:S04]  /*6750*/  IMAD.HI.U32 R26, R4, R2, RZ ;  /* 0x00000002041a7227 */ /* 0x000fc800078e00ff */
[--C-:B------:R-:W-:Y:S01]  /*6760*/  @!P4 IMAD.IADD R21, R21, 0x1, -R5.reuse ;  /* 0x000000011515c824 */ /* 0x100fe200078e0a05 */
[C---:B------:R-:W-:Y:S01]  /*6770*/  ISETP.GT.U32.AND P4, PT, R5.reuse, R25, PT ;  /* 0x000000190500720c */ /* 0x040fe20003f84070 */
[----:B------:R-:W-:Y:S02]  /*6780*/  @!P6 IMAD.IADD R14, R14, 0x1, -R5 ;  /* 0x000000010e0ee824 */ /* 0x000fe400078e0a05 */
[----:B------:R-:W-:Y:S02]  /*6790*/  @!P1 IMAD.MOV R3, RZ, RZ, -R3 ;  /* 0x000000ffff039224 */ /* 0x000fe400078e0a03 */
[----:B------:R-:W-:Y:S01]  /*67a0*/  IMAD.MOV R26, RZ, RZ, -R26 ;  /* 0x000000ffff1a7224 */ /* 0x000fe200078e0a1a */
[C---:B------:R-:W-:Y:S02]  /*67b0*/  ISETP.GT.U32.AND P1, PT, R5.reuse, R14, PT ;  /* 0x0000000e0500720c */ /* 0x040fe40003f24070 */
[----:B------:R0:W-:Y:S01]  /*67c0*/  STL [R1+0x58], R3 ;  /* 0x0000580301007387 */ /* 0x0001e20000100800 */
[----:B------:R-:W-:-:S03]  /*67d0*/  IMAD R2, R5, R26, R2 ;  /* 0x0000001a05027224 */ /* 0x000fc600078e0202 */
[----:B------:R-:W3:Y:S01]  /*67e0*/  LDL.LU R49, [R1+0x7ac] ;  /* 0x0007ac0001317983 */ /* 0x000ee20000300800 */
[----:B------:R-:W-:Y:S01]  /*67f0*/  ISETP.GT.U32.AND P6, PT, R5, R21, PT ;  /* 0x000000150500720c */ /* 0x000fe20003fc4070 */
[----:B0-----:R-:W-:-:S04]  /*6800*/  IMAD.MOV.U32 R3, RZ, RZ, R10 ;  /* 0x000000ffff037224 */ /* 0x001fc800078e000a */
[----:B------:R-:W-:Y:S01]  /*6810*/  @!P0 IMAD.MOV R3, RZ, RZ, -R3 ;  /* 0x000000ffff038224 */ /* 0x000fe200078e0a03 */
[----:B------:R-:W-:Y:S01]  /*6820*/  ISETP.GT.U32.AND P0, PT, R5, R2, PT ;  /* 0x000000020500720c */ /* 0x000fe20003f04070 */
[--C-:B------:R-:W-:Y:S01]  /*6830*/  @!P4 IMAD.IADD R25, R25, 0x1, -R5.reuse ;  /* 0x000000011919c824 */ /* 0x100fe200078e0a05 */
[----:B------:R-:W-:Y:S01]  /*6840*/  IABS R6, R51 ;  /* 0x0000003300067213 */ /* 0x000fe20000000000 */
[----:B------:R-:W-:Y:S01]  /*6850*/  @!P1 IMAD.IADD R14, R14, 0x1, -R5 ;  /* 0x000000010e0e9824 */ /* 0x000fe200078e0a05 */
[----:B------:R0:W-:Y:S01]  /*6860*/  STL [R1+0x5c], R3 ;  /* 0x00005c0301007387 */ /* 0x0001e20000100800 */
[----:B------:R-:W-:-:S03]  /*6870*/  ISETP.GE.AND P1, PT, R58, RZ, PT ;  /* 0x000000ff3a00720c */ /* 0x000fc60003f26270 */
[----:B------:R-:W3:Y:S01]  /*6880*/  LDL.LU R58, [R1+0x7b0] ;  /* 0x0007b000013a7983 */ /* 0x000ee20000300800 */
[----:B------:R-:W-:Y:S02]  /*6890*/  @!P6 IMAD.IADD R21, R21, 0x1, -R5 ;  /* 0x000000011515e824 */ /* 0x000fe400078e0a05 */
[----:B0-----:R-:W-:Y:S02]  /*68a0*/  IMAD.MOV.U32 R3, RZ, RZ, R25 ;  /* 0x000000ffff037224 */ /* 0x001fe400078e0019 */
[----:B------:R-:W-:-:S04]  /*68b0*/  IMAD.HI.U32 R0, R4, R6, RZ ;  /* 0x0000000604007227 */ /* 0x000fc800078e00ff */
[----:B------:R-:W-:Y:S02]  /*68c0*/  @!P5 IMAD.MOV R3, RZ, RZ, -R3 ;  /* 0x000000ffff03d224 */ /* 0x000fe400078e0a03 */
[----:B------:R-:W-:Y:S01]  /*68d0*/  @!P0 IMAD.IADD R2, R2, 0x1, -R5 ;  /* 0x0000000102028824 */ /* 0x000fe200078e0a05 */
[----:B------:R-:W-:Y:S01]  /*68e0*/  ISETP.GE.AND P0, PT, R51, RZ, PT ;  /* 0x000000ff3300720c */ /* 0x000fe20003f06270 */
[----:B------:R-:W-:Y:S01]  /*68f0*/  IMAD.MOV.U32 R7, RZ, RZ, R21 ;  /* 0x000000ffff077224 */ /* 0x000fe200078e0015 */
[----:B------:R-:W3:Y:S01]  /*6900*/  LDL.LU R51, [R1+0x7b4] ;  /* 0x0007b40001337983 */ /* 0x000ee20000300800 */
[----:B------:R-:W-:Y:S01]  /*6910*/  IABS R16, R52 ;  /* 0x0000003400107213 */ /* 0x000fe20000000000 */
[----:B------:R-:W-:Y:S02]  /*6920*/  IMAD.MOV R0, RZ, RZ, -R0 ;  /* 0x000000ffff007224 */ /* 0x000fe400078e0a00 */
[----:B------:R0:W-:Y:S01]  /*6930*/  STL [R1+0x4c], R3 ;  /* 0x00004c0301007387 */ /* 0x0001e20000100800 */
[----:B------:R-:W-:-:S02]  /*6940*/  @!P2 IMAD.MOV R7, RZ, RZ, -R7 ;  /* 0x000000ffff07a224 */ /* 0x000fc400078e0a07 */
[----:B------:R-:W-:Y:S02]  /*6950*/  IMAD R6, R5, R0, R6 ;  /* 0x0000000005067224 */ /* 0x000fe400078e0206 */
[----:B------:R-:W-:-:S04]  /*6960*/  IMAD.HI.U32 R0, R4, R16, RZ ;  /* 0x0000001004007227 */ /* 0x000fc800078e00ff */
[----:B0-----:R-:W-:-:S04]  /*6970*/  IMAD.MOV.U32 R3, RZ, RZ, R14 ;  /* 0x000000ffff037224 */ /* 0x001fc800078e000e */
[----:B------:R-:W-:Y:S01]  /*6980*/  @!P3 IMAD.MOV R3, RZ, RZ, -R3 ;  /* 0x000000ffff03b224 */ /* 0x000fe200078e0a03 */
[----:B------:R0:W-:Y:S01]  /*6990*/  STL [R1+0x54], R7 ;  /* 0x0000540701007387 */ /* 0x0001e20000100800 */
[----:B------:R-:W-:Y:S01]  /*69a0*/  IMAD.MOV R0, RZ, RZ, -R0 ;  /* 0x000000ffff007224 */ /* 0x000fe200078e0a00 */
[----:B------:R-:W-:Y:S02]  /*69b0*/  ISETP.GE.AND P2, PT, R52, RZ, PT ;  /* 0x000000ff3400720c */ /* 0x000fe40003f46270 */
[----:B------:R1:W-:Y:S01]  /*69c0*/  STL [R1+0x1c8], R3 ;  /* 0x0001c80301007387 */ /* 0x0003e20000100800 */
[----:B------:R-:W-:-:S03]  /*69d0*/  IMAD R16, R5, R0, R16 ;  /* 0x0000000005107224 */ /* 0x000fc600078e0210 */
[----:B------:R-:W3:Y:S01]  /*69e0*/  LDL.LU R52, [R1+0x7b8] ;  /* 0x0007b80001347983 */ /* 0x000ee20000300800 */
[----:B--2---:R-:W-:-:S05]  /*69f0*/  IABS R26, R54 ;  /* 0x00000036001a7213 */ /* 0x004fca0000000000 */
[----:B------:R-:W-:-:S04]  /*6a00*/  IMAD.HI.U32 R0, R4, R26, RZ ;  /* 0x0000001a04007227 */ /* 0x000fc800078e00ff */
[----:B------:R-:W-:-:S04]  /*6a10*/  IMAD.MOV R0, RZ, RZ, -R0 ;  /* 0x000000ffff007224 */ /* 0x000fc800078e0a00 */
[----:B------:R-:W-:-:S05]  /*6a20*/  IMAD R26, R5, R0, R26 ;  /* 0x00000000051a7224 */ /* 0x000fca00078e021a */
[----:B------:R-:W-:-:S13]  /*6a30*/  ISETP.GT.U32.AND P3, PT, R5, R26, PT ;  /* 0x0000001a0500720c */ /* 0x000fda0003f64070 */
[----:B------:R-:W-:Y:S01]  /*6a40*/  @!P3 IMAD.IADD R26, R26, 0x1, -R5 ;  /* 0x000000011a1ab824 */ /* 0x000fe200078e0a05 */
[----:B----4-:R-:W-:Y:S02]  /*6a50*/  IABS R0, R59 ;  /* 0x0000003b00007213 */ /* 0x010fe40000000000 */
[----:B------:R-:W-:Y:S02]  /*6a60*/  ISETP.GE.AND P3, PT, R59, RZ, PT ;  /* 0x000000ff3b00720c */ /* 0x000fe40003f66270 */
[----:B------:R-:W2:Y:S01]  /*6a70*/  LDL.LU R59, [R1+0x7bc] ;  /* 0x0007bc00013b7983 */ /* 0x000ea20000300800 */
[C---:B------:R-:W-:Y:S02]  /*6a80*/  ISETP.GT.U32.AND P4, PT, R5.reuse, R6, PT ;  /* 0x000000060500720c */ /* 0x040fe40003f84070 */
[----:B---3--:R-:W-:Y:S02]  /*6a90*/  IABS R28, R56 ;  /* 0x00000038001c7213 */ /* 0x008fe40000000000 */
[----:B------:R-:W-:-:S03]  /*6aa0*/  ISETP.GT.U32.AND P6, PT, R5, R16, PT ;  /* 0x000000100500720c */ /* 0x000fc60003fc4070 */
[----:B------:R-:W-:-:S06]  /*6ab0*/  IMAD.HI.U32 R10, R4, R28, RZ ;  /* 0x0000001c040a7227 */ /* 0x000fcc00078e00ff */
[----:B------:R-:W-:-:S05]  /*6ac0*/  @!P4 IMAD.IADD R6, R6, 0x1, -R5 ;  /* 0x000000010606c824 */ /* 0x000fca00078e0a05 */
[C---:B------:R-:W-:Y:S01]  /*6ad0*/  ISETP.GT.U32.AND P5, PT, R5.reuse, R6, PT ;  /* 0x000000060500720c */ /* 0x040fe20003fa4070 */
[----:B------:R-:W-:Y:S01]  /*6ae0*/  IMAD.MOV R10, RZ, RZ, -R10 ;  /* 0x000000ffff0a7224 */ /* 0x000fe200078e0a0a */
[----:B------:R-:W-:-:S03]  /*6af0*/  ISETP.GT.U32.AND P4, PT, R5, R2, PT ;  /* 0x000000020500720c */ /* 0x000fc60003f84070 */
[----:B------:R-:W-:Y:S02]  /*6b00*/  IMAD R28, R5, R10, R28 ;  /* 0x0000000a051c7224 */ /* 0x000fe400078e021c */
[----:B------:R-:W-:-:S06]  /*6b10*/  @!P6 IMAD.IADD R16, R16, 0x1, -R5 ;  /* 0x000000011010e824 */ /* 0x000fcc00078e0a05 */
[--C-:B------:R-:W-:Y:S01]  /*6b20*/  @!P5 IMAD.IADD R6, R6, 0x1, -R5.reuse ;  /* 0x000000010606d824 */ /* 0x100fe200078e0a05 */
[C---:B------:R-:W-:Y:S02]  /*6b30*/  ISETP.GT.U32.AND P5, PT, R5.reuse, R28, PT ;  /* 0x0000001c0500720c */ /* 0x040fe40003fa4070 */
[----:B------:R-:W-:Y:S01]  /*6b40*/  ISETP.GT.U32.AND P6, PT, R5, R16, PT ;  /* 0x000000100500720c */ /* 0x000fe20003fc4070 */
[----:B------:R-:W-:Y:S01]  /*6b50*/  @!P4 IMAD.IADD R2, R2, 0x1, -R5 ;  /* 0x000000010202c824 */ /* 0x000fe200078e0a05 */
[----:B------:R-:W-:Y:S02]  /*6b60*/  ISETP.GE.AND P4, PT, R54, RZ, PT ;  /* 0x000000ff3600720c */ /* 0x000fe40003f86270 */
[----:B------:R-:W3:Y:S01]  /*6b70*/  LDL.LU R54, [R1+0x7c0] ;  /* 0x0007c00001367983 */ /* 0x000ee20000300800 */
[----:B0-----:R-:W-:Y:S02]  /*6b80*/  IMAD.MOV.U32 R7, RZ, RZ, R2 ;  /* 0x000000ffff077224 */ /* 0x001fe400078e0002 */
[----:B-1----:R-:W-:-:S02]  /*6b90*/  IMAD.MOV.U32 R3, RZ, RZ, R6 ;  /* 0x000000ffff037224 */ /* 0x002fc400078e0006 */
[----:B------:R-:W-:Y:S01]  /*6ba0*/  @!P1 IMAD.MOV R7, RZ, RZ, -R7 ;  /* 0x000000ffff079224 */ /* 0x000fe200078e0a07 */
[C---:B------:R-:W-:Y:S01]  /*6bb0*/  ISETP.GT.U32.AND P1, PT, R5.reuse, R26, PT ;  /* 0x0000001a0500720c */ /* 0x040fe20003f24070 */
[----:B------:R-:W-:Y:S02]  /*6bc0*/  @!P5 IMAD.IADD R28, R28, 0x1, -R5 ;  /* 0x000000011c1cd824 */ /* 0x000fe400078e0a05 */
[----:B------:R-:W-:Y:S02]  /*6bd0*/  @!P0 IMAD.MOV R3, RZ, RZ, -R3 ;  /* 0x000000ffff038224 */ /* 0x000fe400078e0a03 */
[----:B------:R-:W-:Y:S01]  /*6be0*/  @!P6 IMAD.IADD R16, R16, 0x1, -R5 ;  /* 0x000000011010e824 */ /* 0x000fe200078e0a05 */
[----:B------:R-:W-:Y:S02]  /*6bf0*/  ISETP.GE.AND P6, PT, R56, RZ, PT ;  /* 0x000000ff3800720c */ /* 0x000fe40003fc6270 */
[----:B------:R-:W4:Y:S01]  /*6c00*/  LDL.LU R56, [R1+0x7c4] ;  /* 0x0007c40001387983 */ /* 0x000f220000300800 */
[----:B------:R-:W-:-:S03]  /*6c10*/  ISETP.GT.U32.AND P0, PT, R5, R28, PT ;  /* 0x0000001c0500720c */ /* 0x000fc60003f04070 */
[----:B------:R-:W-:Y:S04]  /*6c20*/  STL [R1+0x50], R7 ;  /* 0x0000500701007387 */ /* 0x000fe80000100800 */
[----:B------:R0:W-:Y:S01]  /*6c30*/  STL [R1+0x1c4], R3 ;  /* 0x0001c40301007387 */ /* 0x0001e20000100800 */
[----:B------:R-:W-:Y:S01]  /*6c40*/  IABS R10, R49 ;  /* 0x00000031000a7213 */ /* 0x000fe20000000000 */
[----:B0-----:R-:W-:-:S04]  /*6c50*/  IMAD.MOV.U32 R3, RZ, RZ, R16 ;  /* 0x000000ffff037224 */ /* 0x001fc800078e0010 */
[----:B------:R-:W-:-:S04]  /*6c60*/  IMAD.HI.U32 R25, R4, R10, RZ ;  /* 0x0000000a04197227 */ /* 0x000fc800078e00ff */
[----:B------:R-:W-:Y:S02]  /*6c70*/  @!P2 IMAD.MOV R3, RZ, RZ, -R3 ;  /* 0x000000ffff03a224 */ /* 0x000fe400078e0a03 */
[----:B------:R-:W-:Y:S02]  /*6c80*/  IMAD.MOV R6, RZ, RZ, -R25 ;  /* 0x000000ffff067224 */ /* 0x000fe400078e0a19 */
[----:B------:R-:W-:Y:S01]  /*6c90*/  @!P1 IMAD.IADD R26, R26, 0x1, -R5 ;  /* 0x000000011a1a9824 */ /* 0x000fe200078e0a05 */
[----:B------:R0:W-:Y:S01]  /*6ca0*/  STL [R1+0x48], R3 ;  /* 0x0000480301007387 */ /* 0x0001e20000100800 */
[----:B------:R-:W-:Y:S01]  /*6cb0*/  IMAD.HI.U32 R21, R4, R0, RZ ;  /* 0x0000000004157227 */ /* 0x000fe200078e00ff */
[----:B------:R-:W-:-:S03]  /*6cc0*/  IABS R14, R58 ;  /* 0x0000003a000e7213 */ /* 0x000fc60000000000 */
[C---:B------:R-:W-:Y:S02]  /*6cd0*/  IMAD R10, R5.reuse, R6, R10 ;  /* 0x00000006050a7224 */ /* 0x040fe400078e020a */
[----:B------:R-:W-:Y:S01]  /*6ce0*/  @!P0 IMAD.IADD R28, R28, 0x1, -R5 ;  /* 0x000000011c1c8824 */ /* 0x000fe200078e0a05 */
[----:B------:R-:W-:Y:S01]  /*6cf0*/  ISETP.GE.AND P0, PT, R58, RZ, PT ;  /* 0x000000ff3a00720c */ /* 0x000fe20003f06270 */
[----:B0-----:R-:W-:Y:S01]  /*6d00*/  IMAD.MOV.U32 R3, RZ, RZ, R26 ;  /* 0x000000ffff037224 */ /* 0x001fe200078e001a */
[----:B------:R-:W4:Y:S01]  /*6d10*/  LDL.LU R58, [R1+0x7c8] ;  /* 0x0007c800013a7983 */ /* 0x000f220000300800 */
[----:B------:R-:W-:Y:S01]  /*6d20*/  IMAD.MOV R21, RZ, RZ, -R21 ;  /* 0x000000ffff157224 */ /* 0x000fe200078e0a15 */
[C---:B------:R-:W-:Y:S01]  /*6d30*/  ISETP.GT.U32.AND P1, PT, R5.reuse, R10, PT ;  /* 0x0000000a0500720c */ /* 0x040fe20003f24070 */
[----:B------:R-:W-:Y:S02]  /*6d40*/  @!P4 IMAD.MOV R3, RZ, RZ, -R3 ;  /* 0x000000ffff03c224 */ /* 0x000fe400078e0a03 */
[----:B------:R-:W-:-:S03]  /*6d50*/  IMAD R0, R5, R21, R0 ;  /* 0x0000001505007224 */ /* 0x000fc600078e0200 */
[----:B------:R0:W-:Y:S02]  /*6d60*/  STL [R1+0x44], R3 ;  /* 0x0000440301007387 */ /* 0x0001e40000100800 */
[----:B------:R-:W-:Y:S01]  /*6d70*/  ISETP.GT.U32.AND P5, PT, R5, R0, PT ;  /* 0x000000000500720c */ /* 0x000fe20003fa4070 */
[----:B0-----:R-:W-:-:S04]  /*6d80*/  IMAD.MOV.U32 R3, RZ, RZ, R28 ;  /* 0x000000ffff037224 */ /* 0x001fc800078e001c */
[----:B------:R-:W-:Y:S01]  /*6d90*/  @!P6 IMAD.MOV R3, RZ, RZ, -R3 ;  /* 0x000000ffff03e224 */ /* 0x000fe200078e0a03 */
[----:B------:R-:W-:Y:S01]  /*6da0*/  ISETP.GE.AND P2, PT, R49, RZ, PT ;  /* 0x000000ff3100720c */ /* 0x000fe20003f46270 */
[----:B------:R-:W-:-:S03]  /*6db0*/  @!P1 IMAD.IADD R10, R10, 0x1, -R5 ;  /* 0x000000010a0a9824 */ /* 0x000fc600078e0a05 */
[----:B------:R0:W-:Y:S04]  /*6dc0*/  STL [R1+0x40], R3 ;  /* 0x0000400301007387 */ /* 0x0001e80000100800 */
[----:B------:R-:W4:Y:S01]  /*6dd0*/  LDL.LU R49, [R1+0x7cc] ;  /* 0x0007cc0001317983 */ /* 0x000f220000300800 */
[----:B------:R-:W-:Y:S02]  /*6de0*/  ISETP.GT.U32.AND P4, PT, R5, R10, PT ;  /* 0x0000000a0500720c */ /* 0x000fe40003f84070 */
[----:B------:R-:W-:Y:S01]  /*6df0*/  IABS R25, R52 ;  /* 0x0000003400197213 */ /* 0x000fe20000000000 */
[----:B------:R-:W-:-:S04]  /*6e00*/  @!P5 IMAD.IADD R0, R0, 0x1, -R5 ;  /* 0x000000010000d824 */ /* 0x000fc800078e0a05 */
[----:B------:R-:W-:Y:S01]  /*6e10*/  IMAD.HI.U32 R30, R4, R25, RZ ;  /* 0x00000019041e7227 */ /* 0x000fe200078e00ff */
[----:B------:R-:W-:-:S03]  /*6e20*/  ISETP.GT.U32.AND P1, PT, R5, R0, PT ;  /* 0x000000000500720c */ /* 0x000fc60003f24070 */
[----:B------:R-:W-:-:S04]  /*6e30*/  IMAD.MOV R30, RZ, RZ, -R30 ;  /* 0x000000ffff1e7224 */ /* 0x000fc800078e0a1e */
[----:B------:R-:W-:Y:S01]  /*6e40*/  IMAD R25, R5, R30, R25 ;  /* 0x0000001e05197224 */ /* 0x000fe200078e0219 */
[----:B------:R-:W-:Y:S01]  /*6e50*/  IABS R21, R51 ;  /* 0x0000003300157213 */ /* 0x000fe20000000000 */
[----:B------:R-:W-:-:S03]  /*6e60*/  @!P4 IMAD.IADD R10, R10, 0x1, -R5 ;  /* 0x000000010a0ac824 */ /* 0x000fc600078e0a05 */
[----:B------:R-:W-:Y:S01]  /*6e70*/  ISETP.GT.U32.AND P4, PT, R5, R25, PT ;  /* 0x000000190500720c */ /* 0x000fe20003f84070 */
[----:B------:R-:W-:-:S04]  /*6e80*/  IMAD.HI.U32 R6, R4, R21, RZ ;  /* 0x0000001504067227 */ /* 0x000fc800078e00ff */
[----:B------:R-:W-:Y:S02]  /*6e90*/  @!P1 IMAD.IADD R0, R0, 0x1, -R5 ;  /* 0x0000000100009824 */ /* 0x000fe400078e0a05 */
[----:B------:R-:W-:Y:S02]  /*6ea0*/  IMAD.MOV R6, RZ, RZ, -R6 ;  /* 0x000000ffff067224 */ /* 0x000fe400078e0a06 */
[----:B------:R-:W-:Y:S01]  /*6eb0*/  @!P3 IMAD.MOV R0, RZ, RZ, -R0 ;  /* 0x000000ffff00b224 */ /* 0x000fe200078e0a00 */
[----:B------:R-:W-:Y:S01]  /*6ec0*/  ISETP.GE.AND P1, PT, R51, RZ, PT ;  /* 0x000000ff3300720c */ /* 0x000fe20003f26270 */
[----:B------:R-:W-:Y:S01]  /*6ed0*/  IMAD R21, R5, R6, R21 ;  /* 0x0000000605157224 */ /* 0x000fe200078e0215 */
[----:B------:R-:W4:Y:S01]  /*6ee0*/  LDL.LU R51, [R1+0x7d0] ;  /* 0x0007d00001337983 */ /* 0x000f220000300800 */
[----:B------:R-:W-:-:S03]  /*6ef0*/  @!P4 IMAD.IADD R25, R25, 0x1, -R5 ;  /* 0x000000011919c824 */ /* 0x000fc600078e0a05 */
[----:B------:R-:W-:Y:S01]  /*6f00*/  STL [R1+0x1b8], R0 ;  /* 0x0001b80001007387 */ /* 0x000fe20000100800 */
[----:B--2---:R-:W-:Y:S02]  /*6f10*/  IABS R6, R59 ;  /* 0x0000003b00067213 */ /* 0x004fe40000000000 */
[----:B------:R-:W-:Y:S02]  /*6f20*/  ISETP.GE.AND P4, PT, R59, RZ, PT ;  /* 0x000000ff3b00720c */ /* 0x000fe40003f86270 */
[----:B------:R-:W2:Y:S01]  /*6f30*/  LDL.LU R59, [R1+0x7d4] ;  /* 0x0007d400013b7983 */ /* 0x000ea20000300800 */
[----:B------:R-:W-:-:S04]  /*6f40*/  IMAD.HI.U32 R2, R4, R14, RZ ;  /* 0x0000000e04027227 */ /* 0x000fc800078e00ff */
[----:B------:R-:W-:-:S04]  /*6f50*/  IMAD.MOV R2, RZ, RZ, -R2 ;  /* 0x000000ffff027224 */ /* 0x000fc800078e0a02 */
[C---:B------:R-:W-:Y:S01]  /*6f60*/  IMAD R14, R5.reuse, R2, R14 ;  /* 0x00000002050e7224 */ /* 0x040fe200078e020e */
[----:B------:R-:W-:-:S04]  /*6f70*/  ISETP.GT.U32.AND P6, PT, R5, R21, PT ;  /* 0x000000150500720c */ /* 0x000fc80003fc4070 */
[----:B------:R-:W-:-:S09]  /*6f80*/  ISETP.GT.U32.AND P5, PT, R5, R14, PT ;  /* 0x0000000e0500720c */ /* 0x000fd20003fa4070 */
[----:B------:R-:W-:-:S04]  /*6f90*/  @!P6 IMAD.IADD R21, R21, 0x1, -R5 ;  /* 0x000000011515e824 */ /* 0x000fc800078e0a05 */
[----:B------:R-:W-:Y:S01]  /*6fa0*/  @!P5 IMAD.IADD R14, R14, 0x1, -R5 ;  /* 0x000000010e0ed824 */ /* 0x000fe200078e0a05 */
[----:B------:R-:W-:-:S04]  /*6fb0*/  ISETP.GT.U32.AND P6, PT, R5, R21, PT ;  /* 0x000000150500720c */ /* 0x000fc80003fc4070 */
[----:B------:R-:W-:Y:S01]  /*6fc0*/  ISETP.GT.U32.AND P5, PT, R5, R14, PT ;  /* 0x0000000e0500720c */ /* 0x000fe20003fa4070 */
[----:B------:R-:W-:-:S04]  /*6fd0*/  IMAD.HI.U32 R26, R4, R6, RZ ;  /* 0x00000006041a7227 */ /* 0x000fc800078e00ff */
[----:B0-----:R-:W-:Y:S02]  /*6fe0*/  IMAD.MOV.U32 R3, RZ, RZ, R10 ;  /* 0x000000ffff037224 */ /* 0x001fe400078e000a */
[----:B------:R-:W-:Y:S02]  /*6ff0*/  IMAD.MOV R26, RZ, RZ, -R26 ;  /* 0x000000ffff1a7224 */ /* 0x000fe400078e0a1a */
[----:B------:R-:W-:Y:S02]  /*7000*/  @!P2 IMAD.MOV R3, RZ, RZ, -R3 ;  /* 0x000000ffff03a224 */ /* 0x000fe400078e0a03 */
[--C-:B------:R-:W-:Y:S02]  /*7010*/  @!P6 IMAD.IADD R21, R21, 0x1, -R5.reuse ;  /* 0x000000011515e824 */ /* 0x100fe400078e0a05 */
[----:B------:R-:W-:Y:S01]  /*7020*/  @!P5 IMAD.IADD R14, R14, 0x1, -R5 ;  /* 0x000000010e0ed824 */ /* 0x000fe200078e0a05 */
[----:B------:R0:W-:Y:S01]  /*7030*/  STL [R1+0x1ac], R3 ;  /* 0x0001ac0301007387 */ /* 0x0001e20000100800 */
[----:B------:R-:W-:-:S02]  /*7040*/  IMAD R6, R5, R26, R6 ;  /* 0x0000001a05067224 */ /* 0x000fc400078e0206 */
[----:B------:R-:W-:Y:S01]  /*7050*/  IMAD.MOV.U32 R7, RZ, RZ, R14 ;  /* 0x000000ffff077224 */ /* 0x000fe200078e000e */
[----:B---3--:R-:W-:Y:S02]  /*7060*/  IABS R16, R54 ;  /* 0x0000003600107213 */ /* 0x008fe40000000000 */
[----:B------:R-:W-:Y:S01]  /*7070*/  ISETP.GT.U32.AND P5, PT, R5, R6, PT ;  /* 0x000000060500720c */ /* 0x000fe20003fa4070 */
[----:B------:R-:W-:Y:S02]  /*7080*/  @!P0 IMAD.MOV R7, RZ, RZ, -R7 ;  /* 0x000000ffff078224 */ /* 0x000fe400078e0a07 */
[----:B0-----:R-:W-:-:S04]  /*7090*/  IMAD.MOV.U32 R3, RZ, RZ, R21 ;  /* 0x000000ffff037224 */ /* 0x001fc800078e0015 */
[----:B------:R-:W-:Y:S01]  /*70a0*/  @!P1 IMAD.MOV R3, RZ, RZ, -R3 ;  /* 0x000000ffff039224 */ /* 0x000fe200078e0a03 */
[----:B------:R-:W-:Y:S01]  /*70b0*/  STL [R1+0x1a4], R7 ;  /* 0x0001a40701007387 */ /* 0x000fe20000100800 */
[----:B------:R-:W-:Y:S01]  /*70c0*/  ISETP.GE.AND P3, PT, R52, RZ, PT ;  /* 0x000000ff3400720c */ /* 0x000fe20003f66270 */
[----:B------:R-:W-:Y:S02]  /*70d0*/  IMAD.HI.U32 R28, R4, R16, RZ ;  /* 0x00000010041c7227 */ /* 0x000fe400078e00ff */
[----:B------:R0:W-:Y:S01]  /*70e0*/  STL [R1+0x1a0], R3 ;  /* 0x0001a00301007387 */ /* 0x0001e20000100800 */
[----:B------:R-:W-:-:S03]  /*70f0*/  ISETP.GT.U32.AND P2, PT, R5, R25, PT ;  /* 0x000000190500720c */ /* 0x000fc60003f44070 */
[----:B------:R-:W3:Y:S01]  /*7100*/  LDL.LU R52, [R1+0x7d8] ;  /* 0x0007d80001347983 */ /* 0x000ee20000300800 */
[----:B------:R-:W-:Y:S02]  /*7110*/  IMAD.MOV R28, RZ, RZ, -R28 ;  /* 0x000000ffff1c7224 */ /* 0x000fe400078e0a1c */
[----:B------:R-:W-:Y:S02]  /*7120*/  @!P5 IMAD.IADD R6, R6, 0x1, -R5 ;  /* 0x000000010606d824 */ /* 0x000fe400078e0a05 */
[----:B------:R-:W-:-:S03]  /*7130*/  IMAD R28, R5, R28, R16 ;  /* 0x0000001c051c7224 */ /* 0x000fc600078e0210 */
[C---:B------:R-:W-:Y:S02]  /*7140*/  ISETP.GT.U32.AND P5, PT, R5.reuse, R6, PT ;  /* 0x000000060500720c */ /* 0x040fe40003fa4070 */
[----:B------:R-:W-:Y:S01]  /*7150*/  ISETP.GT.U32.AND P6, PT, R5, R28, PT ;  /* 0x0000001c0500720c */ /* 0x000fe20003fc4070 */
[----:B------:R-:W-:-:S04]  /*7160*/  @!P2 IMAD.IADD R25, R25, 0x1, -R5 ;  /* 0x000000011919a824 */ /* 0x000fc800078e0a05 */
[----:B0-----:R-:W-:Y:S01]  /*7170*/  IMAD.MOV.U32 R3, RZ, RZ, R25 ;  /* 0x000000ffff037224 */ /* 0x001fe200078e0019 */
[----:B----4-:R-:W-:Y:S02]  /*7180*/  IABS R2, R56 ;  /* 0x0000003800027213 */ /* 0x010fe40000000000 */
[----:B------:R-:W-:-:S03]  /*7190*/  IABS R0, R58 ;  /* 0x0000003a00007213 */ /* 0x000fc60000000000 */
[----:B------:R-:W-:Y:S01]  /*71a0*/  @!P5 IMAD.IADD R6, R6, 0x1, -R5 ;  /* 0x000000010606d824 */ /* 0x000fe200078e0a05 */
[----:B------:R-:W-:Y:S01]  /*71b0*/  ISETP.GE.AND P5, PT, R56, RZ, PT ;  /* 0x000000ff3800720c */ /* 0x000fe20003fa6270 */
[----:B------:R-:W-:Y:S01]  /*71c0*/  @!P3 IMAD.MOV R3, RZ, RZ, -R3 ;  /* 0x000000ffff03b224 */ /* 0x000fe200078e0a03 */
[----:B------:R-:W-:Y:S01]  /*71d0*/  ISETP.GE.AND P0, PT, R54, RZ, PT ;  /* 0x000000ff3600720c */ /* 0x000fe20003f06270 */
[----:B------:R-:W-:Y:S01]  /*71e0*/  IMAD.HI.U32 R10, R4, R0, RZ ;  /* 0x00000000040a7227 */ /* 0x000fe200078e00ff */
[----:B------:R-:W4:Y:S03]  /*71f0*/  LDL.LU R56, [R1+0x7dc] ;  /* 0x0007dc0001387983 */ /* 0x000f260000300800 */
[----:B------:R-:W-:Y:S01]  /*7200*/  @!P6 IMAD.IADD R28, R28, 0x1, -R5 ;  /* 0x000000011c1ce824 */ /* 0x000fe200078e0a05 */
[----:B------:R-:W-:Y:S01]  /*7210*/  ISETP.GE.AND P6, PT, R58, RZ, PT ;  /* 0x000000ff3a00720c */ /* 0x000fe20003fc6270 */
[----:B------:R-:W4:Y:S01]  /*7220*/  LDL.LU R54, [R1+0x7e0] ;  /* 0x0007e00001367983 */ /* 0x000f220000300800 */
[----:B------:R-:W-:-:S03]  /*7230*/  IMAD.MOV R10, RZ, RZ, -R10 ;  /* 0x000000ffff0a7224 */ /* 0x000fc600078e0a0a */
[----:B------:R-:W4:Y:S04]  /*7240*/  LDL.LU R58, [R1+0x7e4] ;  /* 0x0007e400013a7983 */ /* 0x000f280000300800 */
[----:B------:R0:W-:Y:S01]  /*7250*/  STL [R1+0x19c], R3 ;  /* 0x00019c0301007387 */ /* 0x0001e20000100800 */
[----:B------:R-:W-:Y:S02]  /*7260*/  IMAD R10, R5, R10, R0 ;  /* 0x0000000a050a7224 */ /* 0x000fe400078e0200 */
[----:B0-----:R-:W-:-:S04]  /*7270*/  IMAD.MOV.U32 R3, RZ, RZ, R6 ;  /* 0x000000ffff037224 */ /* 0x001fc800078e0006 */
[----:B------:R-:W-:Y:S01]  /*7280*/  @!P4 IMAD.MOV R3, RZ, RZ, -R3 ;  /* 0x000000ffff03c224 */ /* 0x000fe200078e0a03 */
[----:B------:R-:W-:Y:S02]  /*7290*/  IABS R14, R49 ;  /* 0x00000031000e7213 */ /* 0x000fe40000000000 */
[----:B------:R-:W-:Y:S02]  /*72a0*/  ISETP.GT.U32.AND P2, PT, R5, R10, PT ;  /* 0x0000000a0500720c */ /* 0x000fe40003f44070 */
[----:B------:R-:W-:Y:S01]  /*72b0*/  ISETP.GE.AND P4, PT, R49, RZ, PT ;  /* 0x000000ff3100720c */ /* 0x000fe20003f86270 */
[----:B------:R0:W-:Y:S04]  /*72c0*/  STL [R1+0x190], R3 ;  /* 0x0001900301007387 */ /* 0x0001e80000100800 */
[----:B------:R-:W4:Y:S06]  /*72d0*/  LDL.LU R49, [R1+0x7e8] ;  /* 0x0007e80001317983 */ /* 0x000f2c0000300800 */
[----:B------:R-:W-:-:S05]  /*72e0*/  @!P2 IMAD.IADD R10, R10, 0x1, -R5 ;  /* 0x000000010a0aa824 */ /* 0x000fca00078e0a05 */
[----:B------:R-:W-:-:S13]  /*72f0*/  ISETP.GT.U32.AND P3, PT, R5, R10, PT ;  /* 0x0000000a0500720c */ /* 0x000fda0003f64070 */
[----:B------:R-:W-:Y:S01]  /*7300*/  @!P3 IMAD.IADD R10, R10, 0x1, -R5 ;  /* 0x000000010a0ab824 */ /* 0x000fe200078e0a05 */
[----:B--2---:R-:W-:Y:S02]  /*7310*/  IABS R16, R59 ;  /* 0x0000003b00107213 */ /* 0x004fe40000000000 */
[----:B------:R-:W-:Y:S02]  /*7320*/  ISETP.GE.AND P3, PT, R59, RZ, PT ;  /* 0x000000ff3b00720c */ /* 0x000fe40003f66270 */
[----:B------:R-:W2:Y:S01]  /*7330*/  LDL.LU R59, [R1+0x7ec] ;  /* 0x0007ec00013b7983 */ /* 0x000ea20000300800 */
[----:B------:R-:W-:-:S04]  /*7340*/  IMAD.HI.U32 R26, R4, R2, RZ ;  /* 0x00000002041a7227 */ /* 0x000fc800078e00ff */
[----:B------:R-:W-:-:S04]  /*7350*/  IMAD.MOV R26, RZ, RZ, -R26 ;  /* 0x000000ffff1a7224 */ /* 0x000fc800078e0a1a */
[----:B------:R-:W-:-:S05]  /*7360*/  IMAD R2, R5, R26, R2 ;  /* 0x0000001a05027224 */ /* 0x000fca00078e0202 */
[----:B------:R-:W-:Y:S01]  /*7370*/  ISETP.GT.U32.AND P1, PT, R5, R2, PT ;  /* 0x000000020500720c */ /* 0x000fe20003f24070 */
[----:B------:R-:W-:-:S12]  /*7380*/  IMAD.HI.U32 R21, R4, R14, RZ ;  /* 0x0000000e04157227 */ /* 0x000fd800078e00ff */
[----:B------:R-:W-:-:S05]  /*7390*/  @!P1 IMAD.IADD R2, R2, 0x1, -R5 ;  /* 0x0000000102029824 */ /* 0x000fca00078e0a05 */
[----:B------:R-:W-:Y:S01]  /*73a0*/  ISETP.GT.U32.AND P2, PT, R5, R2, PT ;  /* 0x000000020500720c */ /* 0x000fe20003f44070 */
[----:B------:R-:W-:Y:S01]  /*73b0*/  IMAD.MOV R6, RZ, RZ, -R21 ;  /* 0x000000ffff067224 */ /* 0x000fe200078e0a15 */
[----:B------:R-:W-:-:S03]  /*73c0*/  IABS R0, R51 ;  /* 0x0000003300007213 */ /* 0x000fc60000000000 */
[C---:B------:R-:W-:Y:S01]  /*73d0*/  IMAD R6, R5.reuse, R6, R14 ;  /* 0x0000000605067224 */ /* 0x040fe200078e020e */
[----:B------:R-:W-:Y:S01]  /*73e0*/  ISETP.GT.U32.AND P1, PT, R5, R28, PT ;  /* 0x0000001c0500720c */ /* 0x000fe20003f24070 */
[----:B------:R-:W-:-:S06]  /*73f0*/  IMAD.HI.U32 R21, R4, R0, RZ ;  /* 0x0000000004157227 */ /* 0x000fcc00078e00ff */
[----:B------:R-:W-:Y:S01]  /*7400*/  @!P2 IMAD.IADD R2, R2, 0x1, -R5 ;  /* 0x000000010202a824 */ /* 0x000fe200078e0a05 */
[----:B------:R-:W-:Y:S01]  /*7410*/  ISETP.GT.U32.AND P2, PT, R5, R6, PT ;  /* 0x000000060500720c */ /* 0x000fe20003f44070 */
[----:B------:R-:W-:-:S04]  /*7420*/  IMAD.MOV R21, RZ, RZ, -R21 ;  /* 0x000000ffff157224 */ /* 0x000fc800078e0a15 */
[----:B------:R-:W-:Y:S02]  /*7430*/  IMAD R0, R5, R21, R0 ;  /* 0x0000001505007224 */ /* 0x000fe400078e0200 */
[----:B------:R-:W-:-:S04]  /*7440*/  IMAD.HI.U32 R25, R4, R16, RZ ;  /* 0x0000001004197227 */ /* 0x000fc800078e00ff */
[--C-:B------:R-:W-:Y:S02]  /*7450*/  @!P1 IMAD.IADD R28, R28, 0x1, -R5.reuse ;  /* 0x000000011c1c9824 */ /* 0x100fe400078e0a05 */
[----:B------:R-:W-:Y:S01]  /*7460*/  @!P2 IMAD.IADD R6, R6, 0x1, -R5 ;  /* 0x000000010606a824 */ /* 0x000fe200078e0a05 */
[C---:B------:R-:W-:Y:S01]  /*7470*/  ISETP.GT.U32.AND P2, PT, R5.reuse, R0, PT ;  /* 0x000000000500720c */ /* 0x040fe20003f44070 */
[----:B------:R-:W-:Y:S02]  /*7480*/  IMAD.MOV R25, RZ, RZ, -R25 ;  /* 0x000000ffff197224 */ /* 0x000fe400078e0a19 */
[----:B0-----:R-:W-:Y:S01]  /*7490*/  IMAD.MOV.U32 R3, RZ, RZ, R28 ;  /* 0x000000ffff037224 */ /* 0x001fe200078e001c */
[----:B---3--:R-:W-:Y:S01]  /*74a0*/  IABS R14, R52 ;  /* 0x00000034000e7213 */ /* 0x008fe20000000000 */
[C---:B------:R-:W-:Y:S02]  /*74b0*/  IMAD R16, R5.reuse, R25, R16 ;  /* 0x0000001905107224 */ /* 0x040fe400078e0210 */
[----:B------:R-:W-:Y:S01]  /*74c0*/  @!P0 IMAD.MOV R3, RZ, RZ, -R3 ;  /* 0x000000ffff038224 */ /* 0x000fe200078e0a03 */
[----:B------:R-:W-:Y:S01]  /*74d0*/  ISETP.GT.U32.AND P0, PT, R5, R6, PT ;  /* 0x000000060500720c */ /* 0x000fe20003f04070 */
[----:B------:R-:W-:Y:S01]  /*74e0*/  IMAD.HI.U32 R21, R4, R14, RZ ;  /* 0x0000000e04157227 */ /* 0x000fe200078e00ff */
[----:B------:R-:W-:-:S02]  /*74f0*/  ISETP.GE.AND P1, PT, R51, RZ, PT ;  /* 0x000000ff3300720c */ /* 0x000fc40003f26270 */
[----:B------:R-:W3:Y:S01]  /*7500*/  LDL.LU R51, [R1+0x7f0] ;  /* 0x0007f00001337983 */ /* 0x000ee20000300800 */
[----:B------:R-:W-:Y:S01]  /*7510*/  @!P5 IMAD.MOV R2, RZ, RZ, -R2 ;  /* 0x000000ffff02d224 */ /* 0x000fe200078e0a02 */
[C---:B------:R-:W-:Y:S01]  /*7520*/  ISETP.GT.U32.AND P5, PT, R5.reuse, R16, PT ;  /* 0x000000100500720c */ /* 0x040fe20003fa4070 */
[----:B------:R-:W-:Y:S01]  /*7530*/  IMAD.MOV R21, RZ, RZ, -R21 ;  /* 0x000000ffff157224 */ /* 0x000fe200078e0a15 */
[----:B------:R0:W-:Y:S01]  /*7540*/  STL [R1+0x188], R3 ;  /* 0x0001880301007387 */ /* 0x0001e20000100800 */
[----:B------:R-:W-:Y:S02]  /*7550*/  @!P2 IMAD.IADD R0, R0, 0x1, -R5 ;  /* 0x000000010000a824 */ /* 0x000fe400078e0a05 */
[----:B------:R-:W-:-:S03]  /*7560*/  IMAD R14, R5, R21, R14 ;  /* 0x00000015050e7224 */ /* 0x000fc600078e020e */
[C---:B------:R-:W-:Y:S01]  /*7570*/  ISETP.GT.U32.AND P2, PT, R5.reuse, R0, PT ;  /* 0x000000000500720c */ /* 0x040fe20003f44070 */
[----:B0-----:R-:W-:Y:S02]  /*7580*/  IMAD.MOV.U32 R3, RZ, RZ, R10 ;  /* 0x000000ffff037224 */ /* 0x001fe400078e000a */
[----:B------:R-:W-:Y:S02]  /*7590*/  @!P0 IMAD.IADD R6, R6, 0x1, -R5 ;  /* 0x0000000106068824 */ /* 0x000fe400078e0a05 */
[----:B------:R-:W-:Y:S01]  /*75a0*/  @!P6 IMAD.MOV R3, RZ, RZ, -R3 ;  /* 0x000000ffff03e224 */ /* 0x000fe200078e0a03 */
[----:B------:R-:W-:Y:S01]  /*75b0*/  ISETP.GT.U32.AND P0, PT, R5, R14, PT ;  /* 0x0000000e0500720c */ /* 0x000fe20003f04070 */
[----:B------:R-:W-:Y:S01]  /*75c0*/  STL [R1+0x184], R2 ;  /* 0x0001840201007387 */ /* 0x000fe20000100800 */
[----:B------:R-:W-:-:S03]  /*75d0*/  @!P5 IMAD.IADD R16, R16, 0x1, -R5 ;  /* 0x000000011010d824 */ /* 0x000fc600078e0a05 */
[----:B------:R0:W-:Y:S01]  /*75e0*/  STL [R1+0x180], R3 ;  /* 0x0001800301007387 */ /* 0x0001e20000100800 */
[----:B------:R-:W-:Y:S01]  /*75f0*/  ISETP.GE.AND P6, PT, R52, RZ, PT ;  /* 0x000000ff3400720c */ /* 0x000fe20003fc6270 */
[----:B------:R-:W-:Y:S01]  /*7600*/  @!P2 IMAD.IADD R0, R0, 0x1, -R5 ;  /* 0x000000010000a824 */ /* 0x000fe200078e0a05 */
[----:B----4-:R-:W-:Y:S01]  /*7610*/  IABS R30, R56 ;  /* 0x00000038001e7213 */ /* 0x010fe20000000000 */
[----:B------:R-:W4:Y:S01]  /*7620*/  LDL.LU R52, [R1+0x7f4] ;  /* 0x0007f40001347983 */ /* 0x000f220000300800 */
[----:B0-----:R-:W-:Y:S01]  /*7630*/  IMAD.MOV.U32 R3, RZ, RZ, R6 ;  /* 0x000000ffff037224 */ /* 0x001fe200078e0006 */
[----:B------:R-:W-:Y:S02]  /*7640*/  ISETP.GE.AND P5, PT, R56, RZ, PT ;  /* 0x000000ff3800720c */ /* 0x000fe40003fa6270 */
[----:B------:R-:W4:Y:S01]  /*7650*/  LDL.LU R56, [R1+0x7f8] ;  /* 0x0007f80001387983 */ /* 0x000f220000300800 */
[----:B------:R-:W-:Y:S01]  /*7660*/  @!P4 IMAD.MOV R3, RZ, RZ, -R3 ;  /* 0x000000ffff03c224 */ /* 0x000fe200078e0a03 */
[----:B------:R-:W-:Y:S01]  /*7670*/  ISETP.GT.U32.AND P4, PT, R5, R16, PT ;  /* 0x000000100500720c */ /* 0x000fe20003f84070 */
[----:B------:R-:W-:-:S03]  /*7680*/  @!P0 IMAD.IADD R14, R14, 0x1, -R5 ;  /* 0x000000010e0e8824 */ /* 0x000fc600078e0a05 */
[----:B------:R0:W-:Y:S01]  /*7690*/  STL [R1+0x168], R3 ;  /* 0x0001680301007387 */ /* 0x0001e20000100800 */
[----:B------:R-:W-:Y:S01]  /*76a0*/  IMAD.HI.U32 R21, R4, R30, RZ ;  /* 0x0000001e04157227 */ /* 0x000fe200078e00ff */
[----:B------:R-:W-:-:S03]  /*76b0*/  ISETP.GT.U32.AND P0, PT, R5, R14, PT ;  /* 0x0000000e0500720c */ /* 0x000fc60003f04070 */
[----:B0-----:R-:W-:-:S04]  /*76c0*/  IMAD.MOV.U32 R3, RZ, RZ, R0 ;  /* 0x000000ffff037224 */ /* 0x001fc800078e0000 */
[----:B------:R-:W-:Y:S01]  /*76d0*/  @!P1 IMAD.MOV R3, RZ, RZ, -R3 ;  /* 0x000000ffff039224 */ /* 0x000fe200078e0a03 */
[----:B------:R-:W-:Y:S01]  /*76e0*/  IABS R28, R49 ;  /* 0x00000031001c7213 */ /* 0x000fe20000000000 */
[----:B------:R-:W-:Y:S02]  /*76f0*/  IMAD.MOV R21, RZ, RZ, -R21 ;  /* 0x000000ffff157224 */ /* 0x000fe400078e0a15 */
[----:B------:R-:W-:Y:S01]  /*7700*/  @!P4 IMAD.IADD R16, R16, 0x1, -R5 ;  /* 0x000000011010c824 */ /* 0x000fe200078e0a05 */
[----:B------:R0:W-:Y:S01]  /*7710*/  STL [R1+0x16c], R3 ;  /* 0x00016c0301007387 */ /* 0x0001e20000100800 */
[----:B------:R-:W-:-:S03]  /*7720*/  IMAD R30, R5, R21, R30 ;  /* 0x00000015051e7224 */ /* 0x000fc600078e021e */
[----:B------:R-:W4:Y:S01]  /*7730*/  LDL.LU R48, [R1+0x7fc] ;  /* 0x0007fc0001307983 */ /* 0x000f220000300800 */
[----:B------:R-:W-:-:S04]  /*7740*/  IMAD.HI.U32 R21, R4, R28, RZ ;  /* 0x0000001c04157227 */ /* 0x000fc800078e00ff */
[----:B0-----:R-:W-:Y:S01]  /*7750*/  IMAD.MOV.U32 R3, RZ, RZ, R16 ;  /* 0x000000ffff037224 */ /* 0x001fe200078e0010 */
[----:B------:R-:W-:Y:S01]  /*7760*/  ISETP.GT.U32.AND P2, PT, R5, R30, PT ;  /* 0x0000001e0500720c */ /* 0x000fe20003f44070 */
[----:B------:R-:W-:Y:S02]  /*7770*/  @!P0 IMAD.IADD R14, R14, 0x1, -R5 ;  /* 0x000000010e0e8824 */ /* 0x000fe400078e0a05 */
[----:B------:R-:W-:Y:S02]  /*7780*/  @!P3 IMAD.MOV R3, RZ, RZ, -R3 ;  /* 0x000000ffff03b224 */ /* 0x000fe400078e0a03 */
[----:B------:R-:W-:-:S03]  /*7790*/  IMAD.MOV R21, RZ, RZ, -R21 ;  /* 0x000000ffff157224 */ /* 0x000fc600078e0a15 */
[----:B------:R0:W-:Y:S01]  /*77a0*/  STL [R1+0x154], R3 ;  /* 0x0001540301007387 */ /* 0x0001e20000100800 */
[----:B------:R-:W-:Y:S02]  /*77b0*/  IMAD R28, R5, R21, R28 ;  /* 0x00000015051c7224 */ /* 0x000fe400078e021c */
[----:B0-----:R-:W-:-:S04]  /*77c0*/  IMAD.MOV.U32 R3, RZ, RZ, R14 ;  /* 0x000000ffff037224 */ /* 0x001fc800078e000e */
[----:B------:R-:W-:Y:S01]  /*77d0*/  @!P6 IMAD.MOV R3, RZ, RZ, -R3 ;  /* 0x000000ffff03e224 */ /* 0x000fe200078e0a03 */
[----:B------:R-:W-:Y:S01]  /*77e0*/  ISETP.GT.U32.AND P6, PT, R5, R28, PT ;  /* 0x0000001c0500720c */ /* 0x000fe20003fc4070 */
[----:B------:R-:W-:Y:S01]  /*77f0*/  @!P2 IMAD.IADD R30, R30, 0x1, -R5 ;  /* 0x000000011e1ea824 */ /* 0x000fe200078e0a05 */
[----:B------:R-:W-:Y:S02]  /*7800*/  IABS R26, R58 ;  /* 0x0000003a001a7213 */ /* 0x000fe40000000000 */
[----:B------:R-:W-:Y:S02]  /*7810*/  ISETP.GE.AND P2, PT, R58, RZ, PT ;  /* 0x000000ff3a00720c */ /* 0x000fe40003f46270 */
[----:B------:R-:W-:Y:S01]  /*7820*/  IABS R25, R54 ;  /* 0x0000003600197213 */ /* 0x000fe20000000000 */
[----:B------:R-:W4:Y:S01]  /*7830*/  LDL.LU R58, [R1+0x800] ;  /* 0x00080000013a7983 */ /* 0x000f220000300800 */
[----:B------:R-:W-:-:S03]  /*7840*/  ISETP.GE.AND P0, PT, R54, RZ, PT ;  /* 0x000000ff3600720c */ /* 0x000fc60003f06270 */
[----:B------:R-:W4:Y:S02]  /*7850*/  LDL.LU R54, [R1+0x804] ;  /* 0x0008040001367983 */ /* 0x000f240000300800 */
[----:B------:R-:W-:Y:S02]  /*7860*/  @!P6 IMAD.IADD R28, R28, 0x1, -R5 ;  /* 0x000000011c1ce824 */ /* 0x000fe400078e0a05 */
[----:B------:R0:W-:Y:S01]  /*7870*/  STL [R1+0x158], R3 ;  /* 0x0001580301007387 */ /* 0x0001e20000100800 */
[----:B--2---:R-:W-:Y:S02]  /*7880*/  IABS R6, R59 ;  /* 0x0000003b00067213 */ /* 0x004fe40000000000 */
[----:B------:R-:W-:Y:S02]  /*7890*/  ISETP.GE.AND P6, PT, R59, RZ, PT ;  /* 0x000000ff3b00720c */ /* 0x000fe40003fc6270 */
[----:B------:R-:W2:Y:S01]  /*78a0*/  LDL.LU R59, [R1+0x808] ;  /* 0x00080800013b7983 */ /* 0x000ea20000300800 */
[----:B------:R-:W-:-:S04]  /*78b0*/  IMAD.HI.U32 R10, R4, R25, RZ ;  /* 0x00000019040a7227 */ /* 0x000fc800078e00ff */
[----:B------:R-:W-:-:S04]  /*78c0*/  IMAD.MOV R10, RZ, RZ, -R10 ;  /* 0x000000ffff0a7224 */ /* 0x000fc800078e0a0a */
[----:B------:R-:W-:-:S05]  /*78d0*/  IMAD R25, R5, R10, R25 ;  /* 0x0000000a05197224 */ /* 0x000fca00078e0219 */
[----:B------:R-:W-:Y:S01]  /*78e0*/  ISETP.GT.U32.AND P1, PT, R5, R25, PT ;  /* 0x000000190500720c */ /* 0x000fe20003f24070 */
[----:B------:R-:W-:-:S04]  /*78f0*/  IMAD.HI.U32 R2, R4, R26, RZ ;  /* 0x0000001a04027227 */ /* 0x000fc800078e00ff */
[----:B------:R-:W-:Y:S02]  /*7900*/  IMAD.MOV R2, RZ, RZ, -R2 ;  /* 0x000000ffff027224 */ /* 0x000fe400078e0a02 */
[----:B------:R-:W-:Y:S02]  /*7910*/  IMAD.MOV.U32 R0, RZ, RZ, R6 ;  /* 0x000000ffff007224 */ /* 0x000fe400078e0006 */
[----:B------:R-:W-:Y:S02]  /*7920*/  IMAD R26, R5, R2, R26 ;  /* 0x00000002051a7224 */ /* 0x000fe400078e021a */
[----:B------:R-:W-:-:S04]  /*7930*/  IMAD.HI.U32 R6, R4, R0, RZ ;  /* 0x0000000004067227 */ /* 0x000fc800078e00ff */
[----:B------:R-:W-:Y:S01]  /*7940*/  @!P1 IMAD.IADD R25, R25, 0x1, -R5 ;  /* 0x0000000119199824 */ /* 0x000fe200078e0a05 */
[C---:B------:R-:W-:Y:S01]  /*7950*/  ISETP.GT.U32.AND P1, PT, R5.reuse, R30, PT ;  /* 0x0000001e0500720c */ /* 0x040fe20003f24070 */
[----:B------:R-:W-:Y:S01]  /*7960*/  IMAD.MOV R6, RZ, RZ, -R6 ;  /* 0x000000ffff067224 */ /* 0x000fe200078e0a06 */
[----:B------:R-:W-:-:S03]  /*7970*/  ISETP.GT.U32.AND P4, PT, R5, R26, PT ;  /* 0x0000001a0500720c */ /* 0x000fc60003f84070 */
[----:B------:R-:W-:-:S08]  /*7980*/  IMAD R0, R5, R6, R0 ;  /* 0x0000000605007224 */ /* 0x000fd000078e0200 */
[--C-:B------:R-:W-:Y:S01]  /*7990*/  @!P1 IMAD.IADD R30, R30, 0x1, -R5.reuse ;  /* 0x000000011e1e9824 */ /* 0x100fe200078e0a05 */
[C---:B------:R-:W-:Y:S01]  /*79a0*/  ISETP.GT.U32.AND P1, PT, R5.reuse, R0, PT ;  /* 0x000000000500720c */ /* 0x040fe20003f24070 */
[----:B------:R-:W-:Y:S01]  /*79b0*/  @!P4 IMAD.IADD R26, R26, 0x1, -R5 ;  /* 0x000000011a1ac824 */ /* 0x000fe200078e0a05 */
[----:B------:R-:W-:-:S11]  /*79c0*/  ISETP.GT.U32.AND P4, PT, R5, R25, PT ;  /* 0x000000190500720c */ /* 0x000fd60003f84070 */
[----:B------:R-:W-:Y:S01]  /*79d0*/  @!P1 IMAD.IADD R0, R0, 0x1, -R5 ;  /* 0x0000000100009824 */ /* 0x000fe200078e0a05 */
[----:B---3--:R-:W-:-:S05]  /*79e0*/  IABS R2, R51 ;  /* 0x0000003300027213 */ /* 0x008fca0000000000 */
[----:B------:R-:W-:Y:S01]  /*79f0*/  IMAD.HI.U32 R10, R4, R2, RZ ;  /* 0x00000002040a7227 */ /* 0x000fe200078e00ff */
[----:B------:R-:W-:-:S03]  /*7a00*/  ISETP.GT.U32.AND P1, PT, R5, R28, PT ;  /* 0x0000001c0500720c */ /* 0x000fc60003f24070 */
[----:B------:R-:W-:-:S04]  /*7a10*/  IMAD.MOV R10, RZ, RZ, -R10 ;  /* 0x000000ffff0a7224 */ /* 0x000fc800078e0a0a */
[----:B------:R-:W-:Y:S02]  /*7a20*/  IMAD R2, R5, R10, R2 ;  /* 0x0000000a05027224 */ /* 0x000fe400078e0202 */
[----:B------:R-:W-:-:S03]  /*7a30*/  @!P4 IMAD.IADD R25, R25, 0x1, -R5 ;  /* 0x000000011919c824 */ /* 0x000fc600078e0a05 */
[----:B------:R-:W-:Y:S02]  /*7a40*/  ISETP.GT.U32.AND P4, PT, R5, R2, PT ;  /* 0x000000020500720c */ /* 0x000fe40003f84070 */
[----:B----4-:R-:W-:-:S05]  /*7a50*/  IABS R6, R52 ;  /* 0x0000003400067213 */ /* 0x010fca0000000000 */
[----:B------:R-:W-:-:S04]  /*7a60*/  IMAD.HI.U32 R21, R4, R6, RZ ;  /* 0x0000000604157227 */ /* 0x000fc800078e00ff */
[----:B------:R-:W-:-:S04]  /*7a70*/  IMAD.MOV R21, RZ, RZ, -R21 ;  /* 0x000000ffff157224 */ /* 0x000fc800078e0a15 */
[C---:B------:R-:W-:Y:S02]  /*7a80*/  IMAD R6, R5.reuse, R21, R6 ;  /* 0x0000001505067224 */ /* 0x040fe400078e0206 */
[----:B------:R-:W-:Y:S02]  /*7a90*/  @!P1 IMAD.IADD R28, R28, 0x1, -R5 ;  /* 0x000000011c1c9824 */ /* 0x000fe400078e0a05 */
[----:B0-----:R-:W-:Y:S01]  /*7aa0*/  IMAD.MOV.U32 R3, RZ, RZ, R25 ;  /* 0x000000ffff037224 */ /* 0x001fe200078e0019 */
[C---:B------:R-:W-:Y:S01]  /*7ab0*/  ISETP.GT.U32.AND P1, PT, R5.reuse, R6, PT ;  /* 0x000000060500720c */ /* 0x040fe20003f24070 */
[----:B------:R-:W-:Y:S01]  /*7ac0*/  IMAD.MOV.U32 R7, RZ, RZ, R30 ;  /* 0x000000ffff077224 */ /* 0x000fe200078e001e */
[----:B------:R-:W-:Y:S01]  /*7ad0*/  ISETP.GT.U32.AND P3, PT, R5, R26, PT ;  /* 0x0000001a0500720c */ /* 0x000fe20003f64070 */
[----:B------:R-:W-:Y:S01]  /*7ae0*/  @!P4 IMAD.IADD R2, R2, 0x1, -R5 ;  /* 0x000000010202c824 */ /* 0x000fe200078e0a05 */
[----:B------:R-:W-:Y:S01]  /*7af0*/  IABS R10, R56 ;  /* 0x00000038000a7213 */ /* 0x000fe20000000000 */
[----:B------:R-:W-:Y:S01]  /*7b00*/  @!P5 IMAD.MOV R7, RZ, RZ, -R7 ;  /* 0x000000ffff07d224 */ /* 0x000fe200078e0a07 */
[----:B------:R-:W-:-:S05]  /*7b10*/  IABS R14, R48 ;  /* 0x00000030000e7213 */ /* 0x000fca0000000000 */
[----:B------:R-:W-:-:S04]  /*7b20*/  IMAD.HI.U32 R25, R4, R14, RZ ;  /* 0x0000000e04197227 */ /* 0x000fc800078e00ff */
[----:B------:R-:W-:Y:S01]  /*7b30*/  IMAD.MOV R25, RZ, RZ, -R25 ;  /* 0x000000ffff197224 */ /* 0x000fe200078e0a19 */
[----:B------:R-:W-:-:S03]  /*7b40*/  ISETP.GT.U32.AND P5, PT, R5, R2, PT ;  /* 0x000000020500720c */ /* 0x000fc60003fa4070 */
[C---:B------:R-:W-:Y:S01]  /*7b50*/  IMAD R14, R5.reuse, R25, R14 ;  /* 0x00000019050e7224 */ /* 0x040fe200078e020e */
[----:B------:R-:W-:Y:S01]  /*7b60*/  ISETP.GT.U32.AND P4, PT, R5, R0, PT ;  /* 0x000000000500720c */ /* 0x000fe20003f84070 */
[----:B------:R-:W-:-:S04]  /*7b70*/  IMAD.HI.U32 R16, R4, R10, RZ ;  /* 0x0000000a04107227 */ /* 0x000fc800078e00ff */
[--C-:B------:R-:W-:Y:S01]  /*7b80*/  @!P1 IMAD.IADD R6, R6, 0x1, -R5.reuse ;  /* 0x0000000106069824 */ /* 0x100fe200078e0a05 */
[----:B------:R-:W-:Y:S01]  /*7b90*/  ISETP.GT.U32.AND P1, PT, R5, R14, PT ;  /* 0x0000000e0500720c */ /* 0x000fe20003f24070 */
[----:B------:R-:W-:Y:S02]  /*7ba0*/  IMAD.MOV R16, RZ, RZ, -R16 ;  /* 0x000000ffff107224 */ /* 0x000fe400078e0a10 */
[----:B------:R-:W-:Y:S02]  /*7bb0*/  @!P3 IMAD.IADD R26, R26, 0x1, -R5 ;  /* 0x000000011a1ab824 */ /* 0x000fe400078e0a05 */
[----:B------:R-:W-:Y:S01]  /*7bc0*/  @!P0 IMAD.MOV R3, RZ, RZ, -R3 ;  /* 0x000000ffff038224 */ /* 0x000fe200078e0a03 */
[----:B------:R-:W-:Y:S01]  /*7bd0*/  ISETP.GE.AND P3, PT, R49, RZ, PT ;  /* 0x000000ff3100720c */ /* 0x000fe20003f66270 */
[----:B------:R-:W-:Y:S01]  /*7be0*/  IMAD R10, R5, R16, R10 ;  /* 0x00000010050a7224 */ /* 0x000fe200078e020a */
[----:B------:R0:W-:Y:S01]  /*7bf0*/  STL [R1+0x138], R7 ;  /* 0x0001380701007387 */ /* 0x0001e20000100800 */
[----:B------:R-:W-:Y:S01]  /*7c00*/  ISETP.GE.AND P0, PT, R51, RZ, PT ;  /* 0x000000ff3300720c */ /* 0x000fe20003f06270 */
[----:B------:R-:W-:-:S02]  /*7c10*/  @!P5 IMAD.IADD R2, R2, 0x1, -R5 ;  /* 0x000000010202d824 */ /* 0x000fc400078e0a05 */
[----:B------:R-:W3:Y:S01]  /*7c20*/  LDL.LU R49, [R1+0x80c] ;  /* 0x00080c0001317983 */ /* 0x000ee20000300800 */
[----:B------:R-:W-:Y:S01]  /*7c30*/  @!P4 IMAD.IADD R0, R0, 0x1, -R5 ;  /* 0x000000010000c824 */ /* 0x000fe200078e0a05 */
[----:B------:R-:W-:Y:S02]  /*7c40*/  ISETP.GE.AND P5, PT, R52, RZ, PT ;  /* 0x000000ff3400720c */ /* 0x000fe40003fa6270 */
[----:B------:R-:W4:Y:S01]  /*7c50*/  LDL.LU R51, [R1+0x810] ;  /* 0x0008100001337983 */ /* 0x000f220000300800 */
[----:B------:R-:W-:Y:S01]  /*7c60*/  IABS R21, R54 ;  /* 0x0000003600157213 */ /* 0x000fe20000000000 */
[----:B0-----:R-:W-:Y:S02]  /*7c70*/  IMAD.MOV.U32 R7, RZ, RZ, R26 ;  /* 0x000000ffff077224 */ /* 0x001fe400078e001a */
[----:B------:R0:W-:Y:S01]  /*7c80*/  STL [R1+0x148], R3 ;  /* 0x0001480301007387 */ /* 0x0001e20000100800 */
[----:B------:R-:W-:Y:S01]  /*7c90*/  IABS R16, R58 ;  /* 0x0000003a00107213 */ /* 0x000fe20000000000 */
[----:B------:R-:W-:Y:S01]  /*7ca0*/  IMAD.HI.U32 R30, R4, R21, RZ ;  /* 0x00000015041e7227 */ /* 0x000fe200078e00ff */
[C---:B------:R-:W-:Y:S01]  /*7cb0*/  ISETP.GT.U32.AND P4, PT, R5.reuse, R10, PT ;  /* 0x0000000a0500720c */ /* 0x040fe20003f84070 */
[----:B------:R-:W3:Y:S02]  /*7cc0*/  LDL.LU R52, [R1+0x814] ;  /* 0x0008140001347983 */ /* 0x000ee40000300800 */
[----:B------:R-:W-:Y:S01]  /*7cd0*/  @!P2 IMAD.MOV R7, RZ, RZ, -R7 ;  /* 0x000000ffff07a224 */ /* 0x000fe200078e0a07 */
[----:B------:R-:W-:Y:S01]  /*7ce0*/  ISETP.GT.U32.AND P2, PT, R5, R6, PT ;  /* 0x000000060500720c */ /* 0x000fe20003f44070 */
[----:B------:R-:W-:-:S02]  /*7cf0*/  @!P1 IMAD.IADD R14, R14, 0x1, -R5 ;  /* 0x000000010e0e9824 */ /* 0x000fc400078e0a05 */
[----:B------:R-:W-:Y:S02]  /*7d00*/  IMAD.MOV R30, RZ, RZ, -R30 ;  /* 0x000000ffff1e7224 */ /* 0x000fe400078e0a1e */
[----:B------:R-:W-:Y:S01]  /*7d10*/  IMAD.HI.U32 R31, R4, R16, RZ ;  /* 0x00000010041f7227 */ /* 0x000fe200078e00ff */
[----:B------:R-:W-:-:S03]  /*7d20*/  ISETP.GT.U32.AND P1, PT, R5, R14, PT ;  /* 0x0000000e0500720c */ /* 0x000fc60003f24070 */
[C---:B------:R-:W-:Y:S02]  /*7d30*/  IMAD R21, R5.reuse, R30, R21 ;  /* 0x0000001e05157224 */ /* 0x040fe400078e0215 */
[----:B------:R-:W-:Y:S02]  /*7d40*/  IMAD.MOV R26, RZ, RZ, -R31 ;  /* 0x000000ffff1a7224 */ /* 0x000fe400078e0a1f */
[----:B0-----:R-:W-:Y:S02]  /*7d50*/  IMAD.MOV.U32 R3, RZ, RZ, R28 ;  /* 0x000000ffff037224 */ /* 0x001fe400078e001c */
[C---:B------:R-:W-:Y:S02]  /*7d60*/  IMAD R16, R5.reuse, R26, R16 ;  /* 0x0000001a05107224 */ /* 0x040fe400078e0210 */
[--C-:B------:R-:W-:Y:S02]  /*7d70*/  @!P4 IMAD.IADD R10, R10, 0x1, -R5.reuse ;  /* 0x000000010a0ac824 */ /* 0x100fe400078e0a05 */
[----:B------:R-:W-:Y:S01]  /*7d80*/  @!P2 IMAD.IADD R6, R6, 0x1, -R5 ;  /* 0x000000010606a824 */ /* 0x000fe200078e0a05 */
[C---:B------:R-:W-:Y:S01]  /*7d90*/  ISETP.GT.U32.AND P2, PT, R5.reuse, R16, PT ;  /* 0x000000100500720c */ /* 0x040fe20003f44070 */
[----:B------:R-:W-:Y:S01]  /*7da0*/  @!P3 IMAD.MOV R3, RZ, RZ, -R3 ;  /* 0x000000ffff03b224 */ /* 0x000fe200078e0a03 */
[----:B------:R-:W-:Y:S01]  /*7db0*/  ISETP.GT.U32.AND P3, PT, R5, R10, PT ;  /* 0x0000000a0500720c */ /* 0x000fe20003f64070 */
[----:B------:R-:W-:-:S02]  /*7dc0*/  @!P1 IMAD.IADD R14, R14, 0x1, -R5 ;  /* 0x000000010e0e9824 */ /* 0x000fc400078e0a05 */
[----:B------:R-:W-:Y:S01]  /*7dd0*/  @!P6 IMAD.MOV R0, RZ, RZ, -R0 ;  /* 0x000000ffff00e224 */ /* 0x000fe200078e0a00 */
[----:B------:R-:W-:Y:S01]  /*7de0*/  ISETP.GE.AND P4, PT, R56, RZ, PT ;  /* 0x000000ff3800720c */ /* 0x000fe20003f86270 */
[----:B------:R-:W-:Y:S04]  /*7df0*/  STL [R1+0x140], R7 ;  /* 0x0001400701007387 */ /* 0x000fe80000100800 */
[----:B------:R-:W3:Y:S02]  /*7e00*/  LDL.LU R56, [R1+0x818] ;  /* 0x0008180001387983 */ /* 0x000ee40000300800 */
[--C-:B------:R-:W-:Y:S02]  /*7e10*/  @!P2 IMAD.IADD R16, R16, 0x1, -R5.reuse ;  /* 0x000000011010a824 */ /* 0x100fe400078e0a05 */
[----:B------:R-:W-:Y:S01]  /*7e20*/  STL [R1+0x134], R3 ;  /* 0x0001340301007387 */ /* 0x000fe20000100800 */
[----:B------:R-:W-:Y:S01]  /*7e30*/  @!P3 IMAD.IADD R10, R10, 0x1, -R5 ;  /* 0x000000010a0ab824 */ /* 0x000fe200078e0a05 */
[----:B------:R-:W-:-:S02]  /*7e40*/  ISETP.GE.AND P2, PT, R48, RZ, PT ;  /* 0x000000ff3000720c */ /* 0x000fc40003f46270 */
[----:B------:R0:W-:Y:S01]  /*7e50*/  STL [R1+0x11c], R0 ;  /* 0x00011c0001007387 */ /* 0x0001e20000100800 */
[----:B------:R-:W-:Y:S01]  /*7e60*/  ISETP.GT.U32.AND P3, PT, R5, R21, PT ;  /* 0x000000150500720c */ /* 0x000fe20003f64070 */
[----:B------:R-:W-:Y:S02]  /*7e70*/  @!P0 IMAD.MOV R2, RZ, RZ, -R2 ;  /* 0x000000ffff028224 */ /* 0x000fe400078e0a02 */
[----:B0-----:R-:W-:-:S04]  /*7e80*/  IMAD.MOV.U32 R0, RZ, RZ, R6 ;  /* 0x000000ffff007224 */ /* 0x001fc800078e0006 */
[----:B------:R-:W-:Y:S01]  /*7e90*/  @!P5 IMAD.MOV R0, RZ, RZ, -R0 ;  /* 0x000000ffff00d224 */ /* 0x000fe200078e0a00 */
[----:B------:R0:W-:Y:S04]  /*7ea0*/  STL [R1+0x118], R2 ;  /* 0x0001180201007387 */ /* 0x0001e80000100800 */
[----:B------:R1:W-:Y:S01]  /*7eb0*/  STL [R1+0x114], R0 ;  /* 0x0001140001007387 */ /* 0x0003e20000100800 */
[----:B0-----:R-:W-:Y:S02]  /*7ec0*/  IMAD.MOV.U32 R2, RZ, RZ, R10 ;  /* 0x000000ffff027224 */ /* 0x001fe400078e000a */
[----:B-1----:R-:W-:Y:S02]  /*7ed0*/  IMAD.MOV.U32 R0, RZ, RZ, R14 ;  /* 0x000000ffff007224 */ /* 0x002fe400078e000e */
[----:B------:R-:W-:-:S02]  /*7ee0*/  @!P4 IMAD.MOV R2, RZ, RZ, -R2 ;  /* 0x000000ffff02c224 */ /* 0x000fc400078e0a02 */
[----:B------:R-:W-:Y:S01]  /*7ef0*/  @!P2 IMAD.MOV R0, RZ, RZ, -R0 ;  /* 0x000000ffff00a224 */ /* 0x000fe200078e0a00 */
[----:B--2---:R-:W-:-:S05]  /*7f00*/  IABS R25, R59 ;  /* 0x0000003b00197213 */ /* 0x004fca0000000000 */
[----:B------:R-:W-:-:S04]  /*7f10*/  IMAD.HI.U32 R30, R4, R25, RZ ;  /* 0x00000019041e7227 */ /* 0x000fc800078e00ff */
[----:B------:R-:W-:-:S04]  /*7f20*/  IMAD.MOV R30, RZ, RZ, -R30 ;  /* 0x000000ffff1e7224 */ /* 0x000fc800078e0a1e */
[----:B------:R-:W-:-:S05]  /*7f30*/  IMAD R25, R5, R30, R25 ;  /* 0x0000001e05197224 */ /* 0x000fca00078e0219 */
[----:B------:R-:W-:Y:S01]  /*7f40*/  ISETP.GT.U32.AND P1, PT, R5, R25, PT ;  /* 0x000000190500720c */ /* 0x000fe20003f24070 */
[----:B------:R-:W-:-:S12]  /*7f50*/  @!P3 IMAD.IADD R21, R21, 0x1, -R5 ;  /* 0x000000011515b824 */ /* 0x000fd800078e0a05 */
[--C-:B------:R-:W-:Y:S01]  /*7f60*/  @!P1 IMAD.IADD R25, R25, 0x1, -R5.reuse ;  /* 0x0000000119199824 */ /* 0x100fe200078e0a05 */
[----:B------:R-:W-:Y:S02]  /*7f70*/  ISETP.GT.U32.AND P1, PT, R5, R16, PT ;  /* 0x000000100500720c */ /* 0x000fe40003f24070 */
[----:B------:R-:W-:Y:S02]  /*7f80*/  ISETP.GE.AND P3, PT, R58, RZ, PT ;  /* 0x000000ff3a00720c */ /* 0x000fe40003f66270 */
[----:B------:R-:W2:Y:S04]  /*7f90*/  LDL.LU R58, [R1+0x81c] ;  /* 0x00081c00013a7983 */ /* 0x000ea80000300800 */
[----:B------:R-:W-:Y:S04]  /*7fa0*/  STL [R1+0x110], R2 ;  /* 0x0001100201007387 */ /* 0x000fe80000100800 */
[----:B------:R-:W-:Y:S01]  /*7fb0*/  STL [R1+0x108], R0 ;  /* 0x0001080001007387 */ /* 0x000fe20000100800 */
[----:B------:R-:W-:Y:S01]  /*7fc0*/  @!P1 IMAD.IADD R16, R16, 0x1, -R5 ;  /* 0x0000000110109824 */ /* 0x000fe200078e0a05 */
[----:B------:R-:W-:-:S02]  /*7fd0*/  ISETP.GE.AND P1, PT, R59, RZ, PT ;  /* 0x000000ff3b00720c */ /* 0x000fc40003f26270 */
[----:B------:R-:W2:Y:S01]  /*7fe0*/  LDL.LU R59, [R1+0x820] ;  /* 0x00082000013b7983 */ /* 0x000ea20000300800 */
[C---:B------:R-:W-:Y:S01]  /*7ff0*/  ISETP.GT.U32.AND P0, PT, R5.reuse, R21, PT ;  /* 0x000000150500720c */ /* 0x040fe20003f04070 */
[----:B------:R-:W-:Y:S01]  /*8000*/  IMAD.MOV.U32 R3, RZ, RZ, R16 ;  /* 0x000000ffff037224 */ /* 0x000fe200078e0010 */
[----:B------:R-:W-:Y:S02]  /*8010*/  ISETP.GE.AND P4, PT, R54, RZ, PT ;  /* 0x000000ff3600720c */ /* 0x000fe40003f86270 */
[----:B------:R-:W-:Y:S01]  /*8020*/  ISETP.GT.U32.AND P6, PT, R5, R25, PT ;  /* 0x000000190500720c */ /* 0x000fe20003fc4070 */
[----:B------:R-:W-:Y:S01]  /*8030*/  @!P3 IMAD.MOV R3, RZ, RZ, -R3 ;  /* 0x000000ffff03b224 */ /* 0x000fe200078e0a03 */
[----:B------:R-:W2:Y:S07]  /*8040*/  LDL.LU R54, [R1+0x824] ;  /* 0x0008240001367983 */ /* 0x000eae0000300800 */
[--C-:B------:R-:W-:Y:S01]  /*8050*/  @!P0 IMAD.IADD R21, R21, 0x1, -R5.reuse ;  /* 0x0000000115158824 */ /* 0x100fe200078e0a05 */
[----:B------:R0:W-:Y:S03]  /*8060*/  STL [R1+0x104], R3 ;  /* 0x0001040301007387 */ /* 0x0001e60000100800 */
[----:B------:R-:W-:-:S02]  /*8070*/  @!P6 IMAD.IADD R25, R25, 0x1, -R5 ;  /* 0x000000011919e824 */ /* 0x000fc400078e0a05 */
[----:B0-----:R-:W-:-:S04]  /*8080*/  IMAD.MOV.U32 R3, RZ, RZ, R21 ;  /* 0x000000ffff037224 */ /* 0x001fc800078e0015 */
[----:B------:R-:W-:-:S05]  /*8090*/  @!P4 IMAD.MOV R3, RZ, RZ, -R3 ;  /* 0x000000ffff03c224 */ /* 0x000fca00078e0a03 */
[----:B------:R0:W-:Y:S02]  /*80a0*/  STL [R1+0xfc], R3 ;  /* 0x0000fc0301007387 */ /* 0x0001e40000100800 */
[----:B0-----:R-:W-:-:S04]  /*80b0*/  IMAD.MOV.U32 R3, RZ, RZ, R25 ;  /* 0x000000ffff037224 */ /* 0x001fc800078e0019 */
[----:B------:R-:W-:Y:S01]  /*80c0*/  @!P1 IMAD.MOV R3, RZ, RZ, -R3 ;  /* 0x000000ffff039224 */ /* 0x000fe200078e0a03 */
[----:B----4-:R-:W-:-:S05]  /*80d0*/  IABS R28, R51 ;  /* 0x00000033001c7213 */ /* 0x010fca0000000000 */
[----:B------:R-:W-:Y:S01]  /*80e0*/  IMAD.HI.U32 R34, R4, R28, RZ ;  /* 0x0000001c04227227 */ /* 0x000fe200078e00ff */
[----:B---3--:R-:W-:-:S03]  /*80f0*/  IABS R30, R52 ;  /* 0x00000034001e7213 */ /* 0x008fc60000000000 */
[----:B------:R-:W-:Y:S02]  /*8100*/  IMAD.MOV R34, RZ, RZ, -R34 ;  /* 0x000000ffff227224 */ /* 0x000fe400078e0a22 */
[----:B------:R-:W-:-:S04]  /*8110*/  IMAD.HI.U32 R37, R4, R30, RZ ;  /* 0x0000001e04257227 */ /* 0x000fc800078e00ff */
[----:B------:R-:W-:Y:S02]  /*8120*/  IMAD.MOV R37, RZ, RZ, -R37 ;  /* 0x000000ffff257224 */ /* 0x000fe400078e0a25 */
[C---:B------:R-:W-:Y:S02]  /*8130*/  IMAD R28, R5.reuse, R34, R28 ;  /* 0x00000022051c7224 */ /* 0x040fe400078e021c */
[----:B------:R-:W-:-:S03]  /*8140*/  IMAD R30, R5, R37, R30 ;  /* 0x00000025051e7224 */ /* 0x000fc600078e021e */
[C---:B------:R-:W-:Y:S02]  /*8150*/  ISETP.GT.U32.AND P2, PT, R5.reuse, R28, PT ;  /* 0x0000001c0500720c */ /* 0x040fe40003f44070 */
[----:B------:R-:W-:-:S11]  /*8160*/  ISETP.GT.U32.AND P0, PT, R5, R30, PT ;  /* 0x0000001e0500720c */ /* 0x000fd60003f04070 */
[--C-:B------:R-:W-:Y:S02]  /*8170*/  @!P2 IMAD.IADD R28, R28, 0x1, -R5.reuse ;  /* 0x000000011c1ca824 */ /* 0x100fe400078e0a05 */
[----:B------:R-:W-:Y:S01]  /*8180*/  @!P0 IMAD.IADD R30, R30, 0x1, -R5 ;  /* 0x000000011e1e8824 */ /* 0x000fe200078e0a05 */
[----:B------:R-:W-:Y:S02]  /*8190*/  IABS R2, R56 ;  /* 0x0000003800027213 */ /* 0x000fe40000000000 */
[C---:B------:R-:W-:Y:S02]  /*81a0*/  ISETP.GT.U32.AND P3, PT, R5.reuse, R28, PT ;  /* 0x0000001c0500720c */ /* 0x040fe40003f64070 */
[----:B------:R-:W-:Y:S01]  /*81b0*/  ISETP.GT.U32.AND P0, PT, R5, R30, PT ;  /* 0x0000001e0500720c */ /* 0x000fe20003f04070 */
[----:B------:R-:W-:Y:S01]  /*81c0*/  IMAD.HI.U32 R0, R4, R2, RZ ;  /* 0x0000000204007227 */ /* 0x000fe200078e00ff */
[----:B------:R-:W-:Y:S02]  /*81d0*/  ISETP.GE.AND P1, PT, R56, RZ, PT ;  /* 0x000000ff3800720c */ /* 0x000fe40003f26270 */
[----:B------:R-:W3:Y:S01]  /*81e0*/  LDL.LU R56, [R1+0x828] ;  /* 0x0008280001387983 */ /* 0x000ee20000300800 */
[----:B------:R-:W-:-:S03]  /*81f0*/  IMAD.MOV R0, RZ, RZ, -R0 ;  /* 0x000000ffff007224 */ /* 0x000fc600078e0a00 */
[----:B------:R0:W-:Y:S01]  /*8200*/  STL [R1+0xe8], R3 ;  /* 0x0000e80301007387 */ /* 0x0001e20000100800 */
[----:B------:R-:W-:Y:S02]  /*8210*/  IMAD R2, R5, R0, R2 ;  /* 0x0000000005027224 */ /* 0x000fe400078e0202 */
[--C-:B------:R-:W-:Y:S02]  /*8220*/  @!P3 IMAD.IADD R28, R28, 0x1, -R5.reuse ;  /* 0x000000011c1cb824 */ /* 0x100fe400078e0a05 */
[----:B------:R-:W-:Y:S01]  /*8230*/  @!P0 IMAD.IADD R30, R30, 0x1, -R5 ;  /* 0x000000011e1e8824 */ /* 0x000fe200078e0a05 */
[----:B--2---:R-:W-:Y:S02]  /*8240*/  IABS R0, R58 ;  /* 0x0000003a00007213 */ /* 0x004fe40000000000 */
[----:B------:R-:W-:Y:S02]  /*8250*/  ISETP.GE.AND P3, PT, R58, RZ, PT ;  /* 0x000000ff3a00720c */ /* 0x000fe40003f66270 */
[----:B------:R-:W2:Y:S01]  /*8260*/  LDL.LU R58, [R1+0x82c] ;  /* 0x00082c00013a7983 */ /* 0x000ea20000300800 */
[----:B------:R-:W-:-:S02]  /*8270*/  IABS R10, R59 ;  /* 0x0000003b000a7213 */ /* 0x000fc40000000000 */
[----:B------:R-:W-:Y:S02]  /*8280*/  ISETP.GE.AND P0, PT, R59, RZ, PT ;  /* 0x000000ff3b00720c */ /* 0x000fe40003f06270 */
[----:B------:R-:W4:Y:S04]  /*8290*/  LDL.LU R59, [R1+0x830] ;  /* 0x00083000013b7983 */ /* 0x000f280000300800 */
[----:B------:R-:W4:Y:S01]  /*82a0*/  LDL.LU R44, [R1+0x834] ;  /* 0x00083400012c7983 */ /* 0x000f220000300800 */
[----:B------:R-:W-:-:S05]  /*82b0*/  IABS R26, R49 ;  /* 0x00000031001a7213 */ /* 0x000fca0000000000 */
[----:B------:R-:W-:-:S04]  /*82c0*/  IMAD.HI.U32 R31, R4, R26, RZ ;  /* 0x0000001a041f7227 */ /* 0x000fc800078e00ff */
[----:B------:R-:W-:-:S04]  /*82d0*/  IMAD.MOV R31, RZ, RZ, -R31 ;  /* 0x000000ffff1f7224 */ /* 0x000fc800078e0a1f */
[----:B------:R-:W-:-:S05]  /*82e0*/  IMAD R26, R5, R31, R26 ;  /* 0x0000001f051a7224 */ /* 0x000fca00078e021a */
[----:B------:R-:W-:-:S13]  /*82f0*/  ISETP.GT.U32.AND P5, PT, R5, R26, PT ;  /* 0x0000001a0500720c */ /* 0x000fda0003fa4070 */
[----:B------:R-:W-:-:S05]  /*8300*/  @!P5 IMAD.IADD R26, R26, 0x1, -R5 ;  /* 0x000000011a1ad824 */ /* 0x000fca00078e0a05 */
[----:B------:R-:W-:Y:S01]  /*8310*/  ISETP.GT.U32.AND P2, PT, R5, R26, PT ;  /* 0x0000001a0500720c */ /* 0x000fe20003f44070 */
[----:B------:R-:W-:Y:S01]  /*8320*/  IMAD.HI.U32 R21, R4, R0, RZ ;  /* 0x0000000004157227 */ /* 0x000fe200078e00ff */
[----:B------:R-:W-:Y:S02]  /*8330*/  ISETP.GE.AND P6, PT, R49, RZ, PT ;  /* 0x000000ff3100720c */ /* 0x000fe40003fc6270 */
[----:B------:R-:W-:-:S09]  /*8340*/  ISETP.GE.AND P5, PT, R51, RZ, PT ;  /* 0x000000ff3300720c */ /* 0x000fd20003fa6270 */
[----:B------:R-:W-:Y:S01]  /*8350*/  @!P2 IMAD.IADD R26, R26, 0x1, -R5 ;  /* 0x000000011a1aa824 */ /* 0x000fe200078e0a05 */
[C---:B------:R-:W-:Y:S01]  /*8360*/  ISETP.GT.U32.AND P2, PT, R5.reuse, R2, PT ;  /* 0x000000020500720c */ /* 0x040fe20003f44070 */
[----:B------:R-:W-:Y:S01]  /*8370*/  IMAD.MOV R21, RZ, RZ, -R21 ;  /* 0x000000ffff157224 */ /* 0x000fe200078e0a15 */
[----:B------:R-:W-:Y:S01]  /*8380*/  ISETP.GE.AND P4, PT, R52, RZ, PT ;  /* 0x000000ff3400720c */ /* 0x000fe20003f86270 */
[----:B0-----:R-:W-:Y:S01]  /*8390*/  IMAD.MOV.U32 R3, RZ, RZ, R26 ;  /* 0x000000ffff037224 */ /* 0x001fe200078e001a */
[----:B------:R-:W4:Y:S01]  /*83a0*/  LDL.LU R52, [R1+0x838] ;  /* 0x0008380001347983 */ /* 0x000f220000300800 */
[----:B------:R-:W-:Y:S02]  /*83b0*/  IMAD R0, R5, R21, R0 ;  /* 0x0000001505007224 */ /* 0x000fe400078e0200 */
[----:B------:R-:W-:-:S06]  /*83c0*/  IMAD.MOV.U32 R7, RZ, RZ, R28 ;  /* 0x000000ffff077224 */ /* 0x000fcc00078e001c */
[----:B------:R-:W-:Y:S02]  /*83d0*/  @!P2 IMAD.IADD R2, R2, 0x1, -R5 ;  /* 0x000000010202a824 */ /* 0x000fe400078e0a05 */
[----:B------:R-:W-:Y:S02]  /*83e0*/  @!P6 IMAD.MOV R3, RZ, RZ, -R3 ;  /* 0x000000ffff03e224 */ /* 0x000fe400078e0a03 */
[----:B------:R-:W-:Y:S01]  /*83f0*/  @!P5 IMAD.MOV R7, RZ, RZ, -R7 ;  /* 0x000000ffff07d224 */ /* 0x000fe200078e0a07 */
[C---:B------:R-:W-:Y:S02]  /*8400*/  ISETP.GT.U32.AND P2, PT, R5.reuse, R2, PT ;  /* 0x000000020500720c */ /* 0x040fe40003f44070 */
[----:B------:R-:W-:Y:S01]  /*8410*/  ISETP.GT.U32.AND P5, PT, R5, R0, PT ;  /* 0x000000000500720c */ /* 0x000fe20003fa4070 */
[----:B------:R0:W-:Y:S01]  /*8420*/  STL [R1+0xe4], R3 ;  /* 0x0000e40301007387 */ /* 0x0001e20000100800 */
[----:B------:R-:W-:-:S04]  /*8430*/  IMAD.HI.U32 R16, R4, R10, RZ ;  /* 0x0000000a04107227 */ /* 0x000fc800078e00ff */
[----:B0-----:R-:W-:Y:S02]  /*8440*/  IMAD.MOV.U32 R3, RZ, RZ, R30 ;  /* 0x000000ffff037224 */ /* 0x001fe400078e001e */
[----:B------:R-:W-:Y:S02]  /*8450*/  IMAD.MOV R16, RZ, RZ, -R16 ;  /* 0x000000ffff107224 */ /* 0x000fe400078e0a10 */
[----:B------:R-:W-:Y:S02]  /*8460*/  @!P4 IMAD.MOV R3, RZ, RZ, -R3 ;  /* 0x000000ffff03c224 */ /* 0x000fe400078e0a03 */
[--C-:B------:R-:W-:Y:S01]  /*8470*/  @!P2 IMAD.IADD R2, R2, 0x1, -R5.reuse ;  /* 0x000000010202a824 */ /* 0x100fe200078e0a05 */
[----:B------:R-:W-:Y:S01]  /*8480*/  STL [R1+0xd8], R7 ;  /* 0x0000d80701007387 */ /* 0x000fe20000100800 */
[----:B------:R-:W-:Y:S01]  /*8490*/  @!P5 IMAD.IADD R0, R0, 0x1, -R5 ;  /* 0x000000010000d824 */ /* 0x000fe200078e0a05 */
[----:B------:R-:W-:Y:S01]  /*84a0*/  IABS R6, R54 ;  /* 0x0000003600067213 */ /* 0x000fe20000000000 */
[C---:B------:R-:W-:Y:S01]  /*84b0*/  IMAD R10, R5.reuse, R16, R10 ;  /* 0x00000010050a7224 */ /* 0x040fe200078e020a */
[----:B------:R0:W-:Y:S02]  /*84c0*/  STL [R1+0xf0], R3 ;  /* 0x0000f00301007387 */ /* 0x0001e40000100800 */
[----:B------:R-:W-:Y:S01]  /*84d0*/  ISETP.GT.U32.AND P5, PT, R5, R0, PT ;  /* 0x000000000500720c */ /* 0x000fe20003fa4070 */
[----:B------:R-:W-:-:S04]  /*84e0*/  IMAD.HI.U32 R14, R4, R6, RZ ;  /* 0x00000006040e7227 */ /* 0x000fc800078e00ff */
[----:B0-----:R-:W-:-:S04]  /*84f0*/  IMAD.MOV.U32 R3, RZ, RZ, R2 ;  /* 0x000000ffff037224 */ /* 0x001fc800078e0002 */
[----:B------:R-:W-:Y:S01]  /*8500*/  @!P1 IMAD.MOV R3, RZ, RZ, -R3 ;  /* 0x000000ffff039224 */ /* 0x000fe200078e0a03 */
[----:B------:R-:W-:Y:S01]  /*8510*/  ISETP.GT.U32.AND P1, PT, R5, R10, PT ;  /* 0x0000000a0500720c */ /* 0x000fe20003f24070 */
[----:B------:R-:W-:-:S04]  /*8520*/  IMAD.MOV R14, RZ, RZ, -R14 ;  /* 0x000000ffff0e7224 */ /* 0x000fc800078e0a0e */
[C---:B------:R-:W-:Y:S01]  /*8530*/  IMAD R6, R5.reuse, R14, R6 ;  /* 0x0000000e05067224 */ /* 0x040fe200078e0206 */
[----:B------:R-:W-:Y:S01]  /*8540*/  ISETP.GE.AND P6, PT, R54, RZ, PT ;  /* 0x000000ff3600720c */ /* 0x000fe20003fc6270 */
[----:B------:R-:W-:Y:S01]  /*8550*/  @!P5 IMAD.IADD R0, R0, 0x1, -R5 ;  /* 0x000000010000d824 */ /* 0x000fe200078e0a05 */
[----:B------:R-:W4:Y:S02]  /*8560*/  LDL.LU R54, [R1+0x83c] ;  /* 0x00083c0001367983 */ /* 0x000f240000300800 */
[----:B------:R-:W-:-:S03]  /*8570*/  ISETP.GT.U32.AND P5, PT, R5, R6, PT ;  /* 0x000000060500720c */ /* 0x000fc60003fa4070 */
[----:B------:R-:W-:-:S05]  /*8580*/  @!P1 IMAD.IADD R10, R10, 0x1, -R5 ;  /* 0x000000010a0a9824 */ /* 0x000fca00078e0a05 */
[----:B------:R-:W-:-:S05]  /*8590*/  ISETP.GT.U32.AND P1, PT, R5, R10, PT ;  /* 0x0000000a0500720c */ /* 0x000fca0003f24070 */
[----:B------:R-:W-:-:S05]  /*85a0*/  @!P5 IMAD.IADD R6, R6, 0x1, -R5 ;  /* 0x000000010606d824 */ /* 0x000fca00078e0a05 */
[----:B------:R-:W-:-:S03]  /*85b0*/  ISETP.GT.U32.AND P5, PT, R5, R6, PT ;  /* 0x000000060500720c */ /* 0x000fc60003fa4070 */
[----:B------:R-:W-:Y:S01]  /*85c0*/  @!P1 IMAD.IADD R10, R10, 0x1, -R5 ;  /* 0x000000010a0a9824 */ /* 0x000fe200078e0a05 */
[----:B---3--:R-:W-:Y:S02]  /*85d0*/  ISETP.GE.AND P4, PT, R56, RZ, PT ;  /* 0x000000ff3800720c */ /* 0x008fe40003f86270 */
[----:B------:R-:W-:Y:S02]  /*85e0*/  IABS R51, R56 ;  /* 0x0000003800337213 */ /* 0x000fe40000000000 */
[----:B------:R-:W3:Y:S04]  /*85f0*/  LDL.LU R56, [R1+0x840] ;  /* 0x0008400001387983 */ /* 0x000ee80000300800 */
[----:B------:R-:W3:Y:S01]  /*8600*/  LDL.LU R48, [R1+0x844] ;  /* 0x0008440001307983 */ /* 0x000ee20000300800 */
[----:B------:R-:W-:-:S03]  /*8610*/  IMAD.HI.U32 R16, R4, R51, RZ ;  /* 0x0000003304107227 */ /* 0x000fc600078e00ff */
[----:B------:R-:W3:Y:S01]  /*8620*/  LDL.LU R49, [R1+0x848] ;  /* 0x0008480001317983 */ /* 0x000ee20000300800 */
[----:B------:R-:W-:Y:S02]  /*8630*/  @!P5 IMAD.IADD R6, R6, 0x1, -R5 ;  /* 0x000000010606d824 */ /* 0x000fe400078e0a05 */
[----:B------:R-:W-:-:S04]  /*8640*/  IMAD.MOV.U32 R7, RZ, RZ, R0 ;  /* 0x000000ffff077224 */ /* 0x000fc800078e0000 */
[----:B------:R-:W-:Y:S01]  /*8650*/  @!P3 IMAD.MOV R7, RZ, RZ, -R7 ;  /* 0x000000ffff07b224 */ /* 0x000fe200078e0a07 */
[----:B--2---:R-:W-:Y:S02]  /*8660*/  IABS R14, R58 ;  /* 0x0000003a000e7213 */ /* 0x004fe40000000000 */
[----:B------:R-:W-:Y:S02]  /*8670*/  ISETP.GE.AND P2, PT, R58, RZ, PT ;  /* 0x000000ff3a00720c */ /* 0x000fe40003f46270 */
[----:B------:R-:W2:Y:S01]  /*8680*/  LDL.LU R58, [R1+0x84c] ;  /* 0x00084c00013a7983 */ /* 0x000ea20000300800 */
[----:B------:R-:W-:Y:S01]  /*8690*/  IMAD.MOV.U32 R2, RZ, RZ, R14 ;  /* 0x000000ffff027224 */ /* 0x000fe200078e000e */
[----:B----4-:R-:W-:Y:S02]  /*86a0*/  IABS R26, R59 ;  /* 0x0000003b001a7213 */ /* 0x010fe40000000000 */
[----:B------:R-:W-:-:S03]  /*86b0*/  IABS R37, R44 ;  /* 0x0000002c00257213 */ /* 0x000fc60000000000 */
[----:B------:R-:W-:-:S04]  /*86c0*/  IMAD.HI.U32 R21, R4, R26, RZ ;  /* 0x0000001a04157227 */ /* 0x000fc800078e00ff */
[----:B------:R-:W-:Y:S02]  /*86d0*/  IMAD.MOV R14, RZ, RZ, -R16 ;  /* 0x000000ffff0e7224 */ /* 0x000fe400078e0a10 */
[----:B------:R-:W-:Y:S01]  /*86e0*/  IMAD.HI.U32 R16, R4, R37, RZ ;  /* 0x0000002504107227 */ /* 0x000fe200078e00ff */
[----:B------:R0:W-:Y:S03]  /*86f0*/  STL [R1+0xec], R3 ;  /* 0x0000ec0301007387 */ /* 0x0001e60000100800 */
[----:B------:R-:W-:Y:S02]  /*8700*/  IMAD.MOV R21, RZ, RZ, -R21 ;  /* 0x000000ffff157224 */ /* 0x000fe400078e0a15 */
[----:B------:R-:W-:Y:S02]  /*8710*/  IMAD.MOV R16, RZ, RZ, -R16 ;  /* 0x000000ffff107224 */ /* 0x000fe400078e0a10 */
[----:B------:R-:W-:-:S02]  /*8720*/  IMAD R26, R5, R21, R26 ;  /* 0x00000015051a7224 */ /* 0x000fc400078e021a */
[----:B0-----:R-:W-:Y:S02]  /*8730*/  IMAD.MOV.U32 R3, RZ, RZ, R10 ;  /* 0x000000ffff037224 */ /* 0x001fe400078e000a */
[C---:B------:R-:W-:Y:S02]  /*8740*/  IMAD R37, R5.reuse, R16, R37 ;  /* 0x0000001005257224 */ /* 0x040fe400078e0225 */
[----:B------:R-:W-:Y:S01]  /*8750*/  @!P0 IMAD.MOV R3, RZ, RZ, -R3 ;  /* 0x000000ffff038224 */ /* 0x000fe200078e0a03 */
[C---:B------:R-:W-:Y:S02]  /*8760*/  ISETP.GT.U32.AND P0, PT, R5.reuse, R26, PT ;  /* 0x0000001a0500720c */ /* 0x040fe40003f04070 */
[----:B------:R-:W-:Y:S01]  /*8770*/  ISETP.GT.U32.AND P5, PT, R5, R37, PT ;  /* 0x000000250500720c */ /* 0x000fe20003fa4070 */
[----:B------:R-:W-:Y:S10]  /*8780*/  STL [R1+0xc4], R7 ;  /* 0x0000c40701007387 */ /* 0x000ff40000100800 */
[----:B------:R-:W-:-:S02]  /*8790*/  @!P0 IMAD.IADD R26, R26, 0x1, -R5 ;  /* 0x000000011a1a8824 */ /* 0x000fc400078e0a05 */
[----:B------:R-:W-:-:S03]  /*87a0*/  @!P5 IMAD.IADD R37, R37, 0x1, -R5 ;  /* 0x000000012525d824 */ /* 0x000fc600078e0a05 */
[----:B------:R-:W-:Y:S01]  /*87b0*/  ISETP.GT.U32.AND P5, PT, R5, R26, PT ;  /* 0x0000001a0500720c */ /* 0x000fe20003fa4070 */
[----:B------:R0:W-:Y:S02]  /*87c0*/  STL [R1+0xc0], R3 ;  /* 0x0000c00301007387 */ /* 0x0001e40000100800 */
[----:B0-----:R-:W-:-:S04]  /*87d0*/  IMAD.MOV.U32 R3, RZ, RZ, R6 ;  /* 0x000000ffff037224 */ /* 0x001fc800078e0006 */
[----:B------:R-:W-:-:S06]  /*87e0*/  @!P6 IMAD.MOV R3, RZ, RZ, -R3 ;  /* 0x000000ffff03e224 */ /* 0x000fcc00078e0a03 */
[----:B------:R-:W-:Y:S01]  /*87f0*/  @!P5 IMAD.IADD R26, R26, 0x1, -R5 ;  /* 0x000000011a1ad824 */ /* 0x000fe200078e0a05 */
[----:B------:R-:W-:Y:S01]  /*8800*/  ISETP.GE.AND P5, PT, R59, RZ, PT ;  /* 0x000000ff3b00720c */ /* 0x000fe20003fa6270 */
[----:B------:R0:W-:Y:S04]  /*8810*/  STL [R1+0xac], R3 ;  /* 0x0000ac0301007387 */ /* 0x0001e80000100800 */
[----:B------:R-:W4:Y:S01]  /*8820*/  LDL.LU R59, [R1+0x850] ;  /* 0x00085000013b7983 */ /* 0x000f220000300800 */
[----:B------:R-:W-:Y:S01]  /*8830*/  IMAD.HI.U32 R25, R4, R2, RZ ;  /* 0x0000000204197227 */ /* 0x000fe200078e00ff */
[----:B------:R-:W-:-:S03]  /*8840*/  IABS R39, R52 ;  /* 0x0000003400277213 */ /* 0x000fc60000000000 */
[----:B------:R-:W-:Y:S02]  /*8850*/  IMAD.MOV R25, RZ, RZ, -R25 ;  /* 0x000000ffff197224 */ /* 0x000fe400078e0a19 */
[C---:B------:R-:W-:Y:S02]  /*8860*/  IMAD R51, R5.reuse, R14, R51 ;  /* 0x0000000e05337224 */ /* 0x040fe400078e0233 */
[C---:B------:R-:W-:Y:S02]  /*8870*/  IMAD R2, R5.reuse, R25, R2 ;  /* 0x0000001905027224 */ /* 0x040fe400078e0202 */
[----:B------:R-:W-:Y:S01]  /*8880*/  IMAD.HI.U32 R14, R4, R39, RZ ;  /* 0x00000027040e7227 */ /* 0x000fe200078e00ff */
[C---:B------:R-:W-:Y:S02]  /*8890*/  ISETP.GT.U32.AND P1, PT, R5.reuse, R51, PT ;  /* 0x000000330500720c */ /* 0x040fe40003f24070 */
[----:B------:R-:W-:Y:S01]  /*88a0*/  ISETP.GT.U32.AND P3, PT, R5, R2, PT ;  /* 0x000000020500720c */ /* 0x000fe20003f64070 */
[----:B------:R-:W-:-:S04]  /*88b0*/  IMAD.MOV R14, RZ, RZ, -R14 ;  /* 0x000000ffff0e7224 */ /* 0x000fc800078e0a0e */
[----:B------:R-:W-:-:S06]  /*88c0*/  IMAD R39, R5, R14, R39 ;  /* 0x0000000e05277224 */ /* 0x000fcc00078e0227 */
[--C-:B------:R-:W-:Y:S01]  /*88d0*/  @!P1 IMAD.IADD R51, R51, 0x1, -R5.reuse ;  /* 0x0000000133339824 */ /* 0x100fe200078e0a05 */
[----:B------:R-:W-:Y:S01]  /*88e0*/  ISETP.GT.U32.AND P1, PT, R5, R39, PT ;  /* 0x000000270500720c */ /* 0x000fe20003f24070 */
[----:B------:R-:W-:-:S03]  /*88f0*/  @!P3 IMAD.IADD R2, R2, 0x1, -R5 ;  /* 0x000000010202b824 */ /* 0x000fc600078e0a05 */
[C---:B------:R-:W-:Y:S02]  /*8900*/  ISETP.GT.U32.AND P3, PT, R5.reuse, R51, PT ;  /* 0x000000330500720c */ /* 0x040fe40003f64070 */
[C---:B------:R-:W-:Y:S02]  /*8910*/  ISETP.GT.U32.AND P0, PT, R5.reuse, R2, PT ;  /* 0x000000020500720c */ /* 0x040fe40003f04070 */
[----:B------:R-:W-:-:S05]  /*8920*/  ISETP.GT.U32.AND P6, PT, R5, R37, PT ;  /* 0x000000250500720c */ /* 0x000fca0003fc4070 */
[----:B------:R-:W-:Y:S01]  /*8930*/  @!P1 IMAD.IADD R39, R39, 0x1, -R5 ;  /* 0x0000000127279824 */ /* 0x000fe200078e0a05 */
[----:B------:R-:W-:-:S05]  /*8940*/  IABS R21, R54 ;  /* 0x0000003600157213 */ /* 0x000fca0000000000 */
[----:B------:R-:W-:-:S04]  /*8950*/  IMAD.HI.U32 R0, R4, R21, RZ ;  /* 0x0000001504007227 */ /* 0x000fc800078e00ff */
[----:B------:R-:W-:-:S04]  /*8960*/  IMAD.MOV R0, RZ, RZ, -R0 ;  /* 0x000000ffff007224 */ /* 0x000fc800078e0a00 */
[C---:B------:R-:W-:Y:S01]  /*8970*/  IMAD R0, R5.reuse, R0, R21 ;  /* 0x0000000005007224 */ /* 0x040fe200078e0215 */
[----:B------:R-:W-:Y:S01]  /*8980*/  ISETP.GT.U32.AND P1, PT, R5, R39, PT ;  /* 0x000000270500720c */ /* 0x000fe20003f24070 */
[--C-:B------:R-:W-:Y:S02]  /*8990*/  @!P3 IMAD.IADD R51, R51, 0x1, -R5.reuse ;  /* 0x000000013333b824 */ /* 0x100fe400078e0a05 */
[--C-:B------:R-:W-:Y:S01]  /*89a0*/  @!P0 IMAD.IADD R2, R2, 0x1, -R5.reuse ;  /* 0x0000000102028824 */ /* 0x100fe200078e0a05 */
[----:B------:R-:W-:Y:S01]  /*89b0*/  ISETP.GT.U32.AND P3, PT, R5, R0, PT ;  /* 0x000000000500720c */ /* 0x000fe20003f64070 */
[----:B------:R-:W-:Y:S02]  /*89c0*/  @!P6 IMAD.IADD R37, R37, 0x1, -R5 ;  /* 0x000000012525e824 */ /* 0x000fe400078e0a05 */
[----:B------:R-:W-:-:S06]  /*89d0*/  @!P4 IMAD.MOV R51, RZ, RZ, -R51 ;  /* 0x000000ffff33c224 */ /* 0x000fcc00078e0a33 */
[----:B------:R-:W-:Y:S01]  /*89e0*/  @!P1 IMAD.IADD R39, R39, 0x1, -R5 ;  /* 0x0000000127279824 */ /* 0x000fe200078e0a05 */
[----:B---3--:R-:W-:-:S05]  /*89f0*/  IABS R16, R56 ;  /* 0x0000003800107213 */ /* 0x008fca0000000000 */
[----:B------:R-:W-:Y:S01]  /*8a00*/  IMAD.HI.U32 R25, R4, R16, RZ ;  /* 0x0000001004197227 */ /* 0x000fe200078e00ff */
[----:B------:R-:W-:-:S03]  /*8a10*/  IABS R14, R48 ;  /* 0x00000030000e7213 */ /* 0x000fc60000000000 */
[----:B------:R-:W-:Y:S02]  /*8a20*/  IMAD.MOV R25, RZ, RZ, -R25 ;  /* 0x000000ffff197224 */ /* 0x000fe400078e0a19 */
[----:B------:R-:W-:-:S04]  /*8a30*/  IMAD.HI.U32 R10, R4, R14, RZ ;  /* 0x0000000e040a7227 */ /* 0x000fc800078e00ff */
[----:B------:R-:W-:Y:S02]  /*8a40*/  IMAD R16, R5, R25, R16 ;  /* 0x0000001905107224 */ /* 0x000fe400078e0210 */
[----:B------:R-:W-:-:S03]  /*8a50*/  IMAD.MOV R10, RZ, RZ, -R10 ;  /* 0x000000ffff0a7224 */ /* 0x000fc600078e0a0a */
[C---:B------:R-:W-:Y:S01]  /*8a60*/  ISETP.GT.U32.AND P0, PT, R5.reuse, R16, PT ;  /* 0x000000100500720c */ /* 0x040fe20003f04070 */
[----:B------:R-:W-:Y:S01]  /*8a70*/  IMAD R14, R5, R10, R14 ;  /* 0x0000000a050e7224 */ /* 0x000fe200078e020e */
[----:B------:R-:W-:-:S04]  /*8a80*/  IABS R40, R49 ;  /* 0x0000003100287213 */ /* 0x000fc80000000000 */
[----:B------:R-:W-:Y:S01]  /*8a90*/  ISETP.GT.U32.AND P6, PT, R5, R14, PT ;  /* 0x0000000e0500720c */ /* 0x000fe20003fc4070 */
[----:B------:R-:W-:Y:S01]  /*8aa0*/  @!P3 IMAD.IADD R0, R0, 0x1, -R5 ;  /* 0x000000010000b824 */ /* 0x000fe200078e0a05 */
[----:B------:R-:W-:Y:S01]  /*8ab0*/  ISETP.GE.AND P1, PT, R44, RZ, PT ;  /* 0x000000ff2c00720c */ /* 0x000fe20003f26270 */
[----:B------:R-:W-:-:S04]  /*8ac0*/  IMAD.HI.U32 R21, R4, R40, RZ ;  /* 0x0000002804157227 */ /* 0x000fc800078e00ff */
[----:B------:R-:W-:Y:S01]  /*8ad0*/  @!P0 IMAD.IADD R16, R16, 0x1, -R5 ;  /* 0x0000000110108824 */ /* 0x000fe200078e0a05 */
[C---:B------:R-:W-:Y:S01]  /*8ae0*/  ISETP.GT.U32.AND P4, PT, R5.reuse, R0, PT ;  /* 0x000000000500720c */ /* 0x040fe20003f84070 */
[----:B------:R-:W-:Y:S01]  /*8af0*/  @!P2 IMAD.MOV R2, RZ, RZ, -R2 ;  /* 0x000000ffff02a224 */ /* 0x000fe200078e0a02 */
[----:B------:R-:W-:Y:S01]  /*8b00*/  ISETP.GE.AND P3, PT, R52, RZ, PT ;  /* 0x000000ff3400720c */ /* 0x000fe20003f66270 */
[----:B------:R-:W-:Y:S01]  /*8b10*/  IMAD.MOV R21, RZ, RZ, -R21 ;  /* 0x000000ffff157224 */ /* 0x000fe200078e0a15 */
[C---:B------:R-:W-:Y:S01]  /*8b20*/  ISETP.GT.U32.AND P2, PT, R5.reuse, R16, PT ;  /* 0x000000100500720c */ /* 0x040fe20003f44070 */
[----:B------:R-:W3:Y:S01]  /*8b30*/  LDL.LU R52, [R1+0x854] ;  /* 0x0008540001347983 */ /* 0x000ee20000300800 */
[----:B------:R-:W-:Y:S01]  /*8b40*/  @!P6 IMAD.IADD R14, R14, 0x1, -R5 ;  /* 0x000000010e0ee824 */ /* 0x000fe200078e0a05 */
[----:B------:R-:W-:Y:S01]  /*8b50*/  ISETP.GE.AND P0, PT, R54, RZ, PT ;  /* 0x000000ff3600720c */ /* 0x000fe20003f06270 */
[C---:B------:R-:W-:Y:S01]  /*8b60*/  IMAD R40, R5.reuse, R21, R40 ;  /* 0x0000001505287224 */ /* 0x040fe200078e0228 */
[----:B------:R-:W3:Y:S01]  /*8b70*/  LDL.LU R54, [R1+0x858] ;  /* 0x0008580001367983 */ /* 0x000ee20000300800 */
[----:B------:R-:W-:Y:S01]  /*8b80*/  @!P5 IMAD.MOV R26, RZ, RZ, -R26 ;  /* 0x000000ffff1ad224 */ /* 0x000fe200078e0a1a */
[----:B------:R-:W-:Y:S01]  /*8b90*/  ISETP.GT.U32.AND P5, PT, R5, R14, PT ;  /* 0x0000000e0500720c */ /* 0x000fe20003fa4070 */
[----:B------:R-:W-:Y:S01]  /*8ba0*/  @!P1 IMAD.MOV R37, RZ, RZ, -R37 ;  /* 0x000000ffff259224 */ /* 0x000fe200078e0a25 */
[----:B------:R-:W-:-:S02]  /*8bb0*/  ISETP.GE.AND P1, PT, R56, RZ, PT ;  /* 0x000000ff3800720c */ /* 0x000fc40003f26270 */
[----:B------:R-:W-:Y:S01]  /*8bc0*/  ISETP.GT.U32.AND P6, PT, R5, R40, PT ;  /* 0x000000280500720c */ /* 0x000fe20003fc4070 */
[----:B------:R-:W3:Y:S01]  /*8bd0*/  LDL.LU R56, [R1+0x85c] ;  /* 0x00085c0001387983 */ /* 0x000ee20000300800 */
[--C-:B------:R-:W-:Y:S02]  /*8be0*/  @!P4 IMAD.IADD R0, R0, 0x1, -R5.reuse ;  /* 0x000000010000c824 */ /* 0x100fe400078e0a05 */
[----:B------:R-:W-:Y:S02]  /*8bf0*/  @!P2 IMAD.IADD R16, R16, 0x1, -R5 ;  /* 0x000000011010a824 */ /* 0x000fe400078e0a05 */
[----:B------:R-:W-:Y:S01]  /*8c00*/  IMAD.MOV.U32 R7, RZ, RZ, R0 ;  /* 0x000000ffff077224 */ /* 0x000fe200078e0000 */
[----:B------:R-:W-:Y:S01]  /*8c10*/  ISETP.GE.AND P4, PT, R48, RZ, PT ;  /* 0x000000ff3000720c */ /* 0x000fe20003f86270 */
[----:B0-----:R-:W-:Y:S02]  /*8c20*/  IMAD.MOV.U32 R3, RZ, RZ, R16 ;  /* 0x000000ffff037224 */ /* 0x001fe400078e0010 */
[----:B------:R-:W-:-:S02]  /*8c30*/  @!P0 IMAD.MOV R7, RZ, RZ, -R7 ;  /* 0x000000ffff078224 */ /* 0x000fc400078e0a07 */
[----:B------:R-:W-:Y:S02]  /*8c40*/  @!P5 IMAD.IADD R14, R14, 0x1, -R5 ;  /* 0x000000010e0ed824 */ /* 0x000fe400078e0a05 */
[----:B------:R-:W-:Y:S02]  /*8c50*/  @!P1 IMAD.MOV R3, RZ, RZ, -R3 ;  /* 0x000000ffff039224 */ /* 0x000fe400078e0a03 */
[----:B------:R-:W-:Y:S01]  /*8c60*/  @!P6 IMAD.IADD R40, R40, 0x1, -R5 ;  /* 0x000000012828e824 */ /* 0x000fe200078e0a05 */
[----:B--2---:R-:W-:-:S05]  /*8c70*/  IABS R6, R58 ;  /* 0x0000003a00067213 */ /* 0x004fca0000000000 */
[----:B------:R-:W-:-:S04]  /*8c80*/  IMAD.HI.U32 R10, R4, R6, RZ ;  /* 0x00000006040a7227 */ /* 0x000fc800078e00ff */
[----:B------:R-:W-:Y:S01]  /*8c90*/  IMAD.MOV R10, RZ, RZ, -R10 ;  /* 0x000000ffff0a7224 */ /* 0x000fe200078e0a0a */
[----:B------:R-:W-:Y:S02]  /*8ca0*/  ISETP.GE.AND P5, PT, R58, RZ, PT ;  /* 0x000000ff3a00720c */ /* 0x000fe40003fa6270 */
[----:B------:R-:W2:Y:S01]  /*8cb0*/  LDL.LU R58, [R1+0x870] ;  /* 0x00087000013a7983 */ /* 0x000ea20000300800 */
[----:B------:R-:W-:Y:S01]  /*8cc0*/  IMAD R6, R5, R10, R6 ;  /* 0x0000000a05067224 */ /* 0x000fe200078e0206 */
[----:B----4-:R-:W-:Y:S02]  /*8cd0*/  IABS R10, R59 ;  /* 0x0000003b000a7213 */ /* 0x010fe40000000000 */
[----:B------:R-:W-:Y:S02]  /*8ce0*/  ISETP.GE.AND P6, PT, R59, RZ, PT ;  /* 0x000000ff3b00720c */ /* 0x000fe40003fc6270 */
[----:B------:R-:W4:Y:S04]  /*8cf0*/  LDL.LU R59, [R1+0x874] ;  /* 0x00087400013b7983 */ /* 0x000f280000300800 */
[----:B------:R-:W-:Y:S04]  /*8d00*/  STL [R1+0x7c], R7 ;  /* 0x00007c0701007387 */ /* 0x000fe80000100800 */
[----:B------:R0:W-:Y:S02]  /*8d10*/  STL [R1+0x8c], R3 ;  /* 0x00008c0301007387 */ /* 0x0001e40000100800 */
[----:B0-----:R-:W-:-:S04]  /*8d20*/  IMAD.MOV.U32 R3, RZ, RZ, R14 ;  /* 0x000000ffff037224 */ /* 0x001fc800078e000e */
[----:B------:R-:W-:-:S05]  /*8d30*/  @!P4 IMAD.MOV R3, RZ, RZ, -R3 ;  /* 0x000000ffff03c224 */ /* 0x000fca00078e0a03 */
[----:B------:R0:W-:Y:S04]  /*8d40*/  STL [R1+0x94], R3 ;  /* 0x0000940301007387 */ /* 0x0001e80000100800 */
[----:B------:R-:W4:Y:S04]  /*8d50*/  LDL.LU R43, [R1+0x878] ;  /* 0x00087800012b7983 */ /* 0x000f280000300800 */
[----:B------:R-:W4:Y:S04]  /*8d60*/  LDL.LU R44, [R1+0x87c] ;  /* 0x00087c00012c7983 */ /* 0x000f280000300800 */
[----:B------:R-:W4:Y:S01]  /*8d70*/  LDL.LU R48, [R1+0x880] ;  /* 0x0008800001307983 */ /* 0x000f220000300800 */
[----:B------:R-:W-:Y:S01]  /*8d80*/  @!P3 IMAD.MOV R39, RZ, RZ, -R39 ;  /* 0x000000ffff27b224 */ /* 0x000fe200078e0a27 */
[----:B------:R-:W-:Y:S01]  /*8d90*/  ISETP.GT.U32.AND P3, PT, R5, R6, PT ;  /* 0x000000060500720c */ /* 0x000fe20003f64070 */
[----:B------:R-:W-:-:S12]  /*8da0*/  IMAD.HI.U32 R0, R4, R10, RZ ;  /* 0x0000000a04007227 */ /* 0x000fd800078e00ff */
[----:B------:R-:W-:-:S05]  /*8db0*/  @!P3 IMAD.IADD R6, R6, 0x1, -R5 ;  /* 0x000000010606b824 */ /* 0x000fca00078e0a05 */
[----:B------:R-:W-:Y:S01]  /*8dc0*/  ISETP.GT.U32.AND P3, PT, R5, R6, PT ;  /* 0x000000060500720c */ /* 0x000fe20003f64070 */
[----:B------:R-:W-:-:S04]  /*8dd0*/  IMAD.MOV R0, RZ, RZ, -R0 ;  /* 0x000000ffff007224 */ /* 0x000fc800078e0a00 */
[C---:B------:R-:W-:Y:S01]  /*8de0*/  IMAD R10, R5.reuse, R0, R10 ;  /* 0x00000000050a7224 */ /* 0x040fe200078e020a */
[----:B------:R-:W-:-:S07]  /*8df0*/  ISETP.GT.U32.AND P0, PT, R5, R40, PT ;  /* 0x000000280500720c */ /* 0x000fce0003f04070 */
[----:B------:R-:W-:Y:S01]  /*8e00*/  @!P3 IMAD.IADD R6, R6, 0x1, -R5 ;  /* 0x000000010606b824 */ /* 0x000fe200078e0a05 */
[----:B------:R-:W-:Y:S02]  /*8e10*/  ISETP.GT.U32.AND P3, PT, R5, R10, PT ;  /* 0x0000000a0500720c */ /* 0x000fe40003f64070 */
[----:B------:R-:W-:-:S03]  /*8e20*/  ISETP.GE.AND P2, PT, R49, RZ, PT ;  /* 0x000000ff3100720c */ /* 0x000fc60003f46270 */
[--C-:B------:R-:W-:Y:S01]  /*8e30*/  @!P0 IMAD.IADD R40, R40, 0x1, -R5.reuse ;  /* 0x0000000128288824 */ /* 0x100fe200078e0a05 */
[----:B------:R-:W4:Y:S07]  /*8e40*/  LDL.LU R49, [R1+0x884] ;  /* 0x0008840001317983 */ /* 0x000f2e0000300800 */
[----:B------:R-:W-:Y:S02]  /*8e50*/  @!P3 IMAD.IADD R10, R10, 0x1, -R5 ;  /* 0x000000010a0ab824 */ /* 0x000fe400078e0a05 */
[----:B------:R-:W-:-:S03]  /*8e60*/  @!P2 IMAD.MOV R40, RZ, RZ, -R40 ;  /* 0x000000ffff28a224 */ /* 0x000fc600078e0a28 */
[----:B------:R-:W-:Y:S01]  /*8e70*/  ISETP.GT.U32.AND P3, PT, R5, R10, PT ;  /* 0x0000000a0500720c */ /* 0x000fe20003f64070 */
[----:B------:R-:W-:-:S12]  /*8e80*/  @!P5 IMAD.MOV R6, RZ, RZ, -R6 ;  /* 0x000000ffff06d224 */ /* 0x000fd800078e0a06 */
[----:B------:R-:W-:Y:S01]  /*8e90*/  @!P3 IMAD.IADD R10, R10, 0x1, -R5 ;  /* 0x000000010a0ab824 */ /* 0x000fe200078e0a05 */
[----:B---3--:R-:W-:Y:S02]  /*8ea0*/  IABS R16, R52 ;  /* 0x0000003400107213 */ /* 0x008fe40000000000 */
[----:B------:R-:W-:-:S03]  /*8eb0*/  IABS R21, R54 ;  /* 0x0000003600157213 */ /* 0x000fc60000000000 */
[----:B------:R-:W-:-:S04]  /*8ec0*/  IMAD.HI.U32 R14, R4, R16, RZ ;  /* 0x00000010040e7227 */ /* 0x000fc800078e00ff */
[----:B------:R-:W-:Y:S01]  /*8ed0*/  IMAD.HI.U32 R0, R4, R21, RZ ;  /* 0x0000001504007227 */ /* 0x000fe200078e00ff */
[----:B------:R-:W-:-:S03]  /*8ee0*/  IABS R28, R56 ;  /* 0x00000038001c7213 */ /* 0x000fc60000000000 */
[----:B------:R-:W-:Y:S02]  /*8ef0*/  IMAD.MOV R14, RZ, RZ, -R14 ;  /* 0x000000ffff0e7224 */ /* 0x000fe400078e0a0e */
[----:B------:R-:W-:Y:S02]  /*8f00*/  IMAD.MOV R0, RZ, RZ, -R0 ;  /* 0x000000ffff007224 */ /* 0x000fe400078e0a00 */
[----:B------:R-:W-:Y:S02]  /*8f10*/  IMAD R16, R5, R14, R16 ;  /* 0x0000000e05107224 */ /* 0x000fe400078e0210 */
[----:B------:R-:W-:-:S03]  /*8f20*/  IMAD.HI.U32 R25, R4, R28, RZ ;  /* 0x0000001c04197227 */ /* 0x000fc600078e00ff */
[C---:B------:R-:W-:Y:S01]  /*8f30*/  ISETP.GT.U32.AND P2, PT, R5.reuse, R16, PT ;  /* 0x000000100500720c */ /* 0x040fe20003f44070 */
[----:B------:R-:W-:Y:S02]  /*8f40*/  IMAD R21, R5, R0, R21 ;  /* 0x0000000005157224 */ /* 0x000fe400078e0215 */
[----:B------:R-:W-:-:S03]  /*8f50*/  IMAD.MOV R25, RZ, RZ, -R25 ;  /* 0x000000ffff197224 */ /* 0x000fc600078e0a19 */
[C---:B------:R-:W-:Y:S01]  /*8f60*/  ISETP.GT.U32.AND P5, PT, R5.reuse, R21, PT ;  /* 0x000000150500720c */ /* 0x040fe20003fa4070 */
[----:B------:R-:W-:-:S05]  /*8f70*/  IMAD R28, R5, R25, R28 ;  /* 0x00000019051c7224 */ /* 0x000fca00078e021c */
[----:B------:R-:W-:Y:S01]  /*8f80*/  ISETP.GT.U32.AND P3, PT, R5, R28, PT ;  /* 0x0000001c0500720c */ /* 0x000fe20003f64070 */
[----:B------:R-:W-:Y:S02]  /*8f90*/  @!P2 IMAD.IADD R16, R16, 0x1, -R5 ;  /* 0x000000011010a824 */ /* 0x000fe400078e0a05 */
[----:B------:R-:W-:-:S03]  /*8fa0*/  @!P6 IMAD.MOV R10, RZ, RZ, -R10 ;  /* 0x000000ffff0ae224 */ /* 0x000fc600078e0a0a */
[----:B------:R-:W-:Y:S01]  /*8fb0*/  ISETP.GT.U32.AND P2, PT, R5, R16, PT ;  /* 0x000000100500720c */ /* 0x000fe20003f44070 */
[--C-:B------:R-:W-:Y:S01]  /*8fc0*/  @!P5 IMAD.IADD R21, R21, 0x1, -R5.reuse ;  /* 0x000000011515d824 */ /* 0x100fe200078e0a05 */
[----:B------:R-:W-:Y:S02]  /*8fd0*/  ISETP.GE.AND P1, PT, R52, RZ, PT ;  /* 0x000000ff3400720c */ /* 0x000fe40003f26270 */
[----:B------:R-:W-:Y:S01]  /*8fe0*/  ISETP.GE.AND P4, PT, R54, RZ, PT ;  /* 0x000000ff3600720c */ /* 0x000fe20003f86270 */
[----:B------:R-:W3:Y:S01]  /*8ff0*/  LDL.LU R52, [R1+0x888] ;  /* 0x0008880001347983 */ /* 0x000ee20000300800 */
[----:B------:R-:W-:Y:S01]  /*9000*/  ISETP.GT.U32.AND P5, PT, R5, R21, PT ;  /* 0x000000150500720c */ /* 0x000fe20003fa4070 */
[----:B------:R-:W-:Y:S01]  /*9010*/  @!P3 IMAD.IADD R28, R28, 0x1, -R5 ;  /* 0x000000011c1cb824 */ /* 0x000fe200078e0a05 */
[----:B--2---:R-:W-:-:S05]  /*9020*/  IABS R30, R58 ;  /* 0x0000003a001e7213 */ /* 0x004fca0000000000 */
[----:B------:R-:W-:Y:S01]  /*9030*/  @!P2 IMAD.IADD R16, R16, 0x1, -R5 ;  /* 0x000000011010a824 */ /* 0x000fe200078e0a05 */
[----:B------:R-:W-:Y:S01]  /*9040*/  ISETP.GE.AND P0, PT, R56, RZ, PT ;  /* 0x000000ff3800720c */ /* 0x000fe20003f06270 */
[----:B------:R-:W2:Y:S01]  /*9050*/  LDL.LU R54, [R1+0x88c] ;  /* 0x00088c0001367983 */ /* 0x000ea20000300800 */
[----:B------:R-:W-:Y:S01]  /*9060*/  IMAD.HI.U32 R14, R4, R30, RZ ;  /* 0x0000001e040e7227 */ /* 0x000fe200078e00ff */
[----:B------:R-:W-:Y:S02]  /*9070*/  ISETP.GT.U32.AND P3, PT, R5, R28, PT ;  /* 0x0000001c0500720c */ /* 0x000fe40003f64070 */
[----:B------:R-:W2:Y:S01]  /*9080*/  LDL.LU R56, [R1+0x890] ;  /* 0x0008900001387983 */ /* 0x000ea20000300800 */
[----:B------:R-:W-:-:S04]  /*9090*/  IMAD.MOV R14, RZ, RZ, -R14 ;  /* 0x000000ffff0e7224 */ /* 0x000fc800078e0a0e */
[----:B------:R-:W-:-:S05]  /*90a0*/  IMAD R30, R5, R14, R30 ;  /* 0x0000000e051e7224 */ /* 0x000fca00078e021e */
[----:B------:R-:W-:Y:S01]  /*90b0*/  ISETP.GT.U32.AND P6, PT, R5, R30, PT ;  /* 0x0000001e0500720c */ /* 0x000fe20003fc4070 */
[--C-:B------:R-:W-:Y:S02]  /*90c0*/  @!P5 IMAD.IADD R21, R21, 0x1, -R5.reuse ;  /* 0x000000011515d824 */ /* 0x100fe400078e0a05 */
[----:B------:R-:W-:Y:S02]  /*90d0*/  @!P1 IMAD.MOV R16, RZ, RZ, -R16 ;  /* 0x000000ffff109224 */ /* 0x000fe400078e0a10 */
[----:B------:R-:W-:-:S08]  /*90e0*/  @!P3 IMAD.IADD R28, R28, 0x1, -R5 ;  /* 0x000000011c1cb824 */ /* 0x000fd000078e0a05 */
[----:B------:R-:W-:-:S05]  /*90f0*/  @!P6 IMAD.IADD R30, R30, 0x1, -R5 ;  /* 0x000000011e1ee824 */ /* 0x000fca00078e0a05 */
[----:B------:R-:W-:Y:S02]  /*9100*/  ISETP.GT.U32.AND P1, PT, R5, R30, PT ;  /* 0x0000001e0500720c */ /* 0x000fe40003f24070 */
[----:B----4-:R-:W-:-:S05]  /*9110*/  IABS R31, R59 ;  /* 0x0000003b001f7213 */ /* 0x010fca0000000000 */
[----:B------:R-:W-:-:S04]  /*9120*/  IMAD.HI.U32 R0, R4, R31, RZ ;  /* 0x0000001f04007227 */ /* 0x000fc800078e00ff */
[----:B------:R-:W-:-:S04]  /*9130*/  IMAD.MOV R0, RZ, RZ, -R0 ;  /* 0x000000ffff007224 */ /* 0x000fc800078e0a00 */
[----:B------:R-:W-:Y:S01]  /*9140*/  IMAD R31, R5, R0, R31 ;  /* 0x00000000051f7224 */ /* 0x000fe200078e021f */
[----:B------:R-:W-:Y:S02]  /*9150*/  IABS R25, R43 ;  /* 0x0000002b00197213 */ /* 0x000fe40000000000 */
[----:B------:R-:W-:-:S03]  /*9160*/  IABS R14, R44 ;  /* 0x0000002c000e7213 */ /* 0x000fc60000000000 */
[----:B------:R-:W-:-:S04]  /*9170*/  IMAD.HI.U32 R42, R4, R25, RZ ;  /* 0x00000019042a7227 */ /* 0x000fc800078e00ff */
[----:B------:R-:W-:Y:S02]  /*9180*/  IMAD.MOV R42, RZ, RZ, -R42 ;  /* 0x000000ffff2a7224 */ /* 0x000fe400078e0a2a */
[----:B------:R-:W-:Y:S01]  /*9190*/  IMAD.HI.U32 R34, R4, R14, RZ ;  /* 0x0000000e04227227 */ /* 0x000fe200078e00ff */
[----:B------:R-:W-:-:S03]  /*91a0*/  ISETP.GT.U32.AND P2, PT, R5, R31, PT ;  /* 0x0000001f0500720c */ /* 0x000fc60003f44070 */
[----:B------:R-:W-:Y:S02]  /*91b0*/  IMAD R25, R5, R42, R25 ;  /* 0x0000002a05197224 */ /* 0x000fe400078e0219 */
[----:B------:R-:W-:-:S03]  /*91c0*/  IMAD.MOV R34, RZ, RZ, -R34 ;  /* 0x000000ffff227224 */ /* 0x000fc600078e0a22 */
[C---:B------:R-:W-:Y:S01]  /*91d0*/  ISETP.GT.U32.AND P5, PT, R5.reuse, R25, PT ;  /* 0x000000190500720c */ /* 0x040fe20003fa4070 */
[----:B------:R-:W-:-:S05]  /*91e0*/  IMAD R14, R5, R34, R14 ;  /* 0x00000022050e7224 */ /* 0x000fca00078e020e */
[----:B------:R-:W-:Y:S01]  /*91f0*/  ISETP.GT.U32.AND P3, PT, R5, R14, PT ;  /* 0x0000000e0500720c */ /* 0x000fe20003f64070 */
[--C-:B------:R-:W-:Y:S01]  /*9200*/  @!P2 IMAD.IADD R31, R31, 0x1, -R5.reuse ;  /* 0x000000011f1fa824 */ /* 0x100fe200078e0a05 */
[----:B------:R-:W-:Y:S01]  /*9210*/  ISETP.GE.AND P6, PT, R58, RZ, PT ;  /* 0x000000ff3a00720c */ /* 0x000fe20003fc6270 */
[----:B------:R-:W-:-:S04]  /*9220*/  @!P1 IMAD.IADD R30, R30, 0x1, -R5 ;  /* 0x000000011e1e9824 */ /* 0x000fc800078e0a05 */
[----:B------:R-:W-:Y:S01]  /*9230*/  @!P5 IMAD.IADD R25, R25, 0x1, -R5 ;  /* 0x000000011919d824 */ /* 0x000fe200078e0a05 */
[----:B------:R-:W-:Y:S01]  /*9240*/  ISETP.GT.U32.AND P5, PT, R5, R31, PT ;  /* 0x0000001f0500720c */ /* 0x000fe20003fa4070 */
[----:B0-----:R-:W-:Y:S01]  /*9250*/  IMAD.MOV.U32 R3, RZ, RZ, R30 ;  /* 0x000000ffff037224 */ /* 0x001fe200078e001e */
[----:B------:R-:W-:-:S03]  /*9260*/  IABS R0, R48 ;  /* 0x0000003000007213 */ /* 0x000fc60000000000 */
[----:B------:R-:W-:Y:S01]  /*9270*/  @!P3 IMAD.IADD R14, R14, 0x1, -R5 ;  /* 0x000000010e0eb824 */ /* 0x000fe200078e0a05 */
[----:B------:R-:W-:Y:S01]  /*9280*/  ISETP.GE.AND P2, PT, R59, RZ, PT ;  /* 0x000000ff3b00720c */ /* 0x000fe20003f46270 */
[----:B------:R-:W-:Y:S01]  /*9290*/  @!P4 IMAD.MOV R21, RZ, RZ, -R21 ;  /* 0x000000ffff15c224 */ /* 0x000fe200078e0a15 */
[C---:B------:R-:W-:Y:S01]  /*92a0*/  ISETP.GT.U32.AND P4, PT, R5.reuse, R25, PT ;  /* 0x000000190500720c */ /* 0x040fe20003f84070 */
[----:B------:R-:W-:Y:S01]  /*92b0*/  @!P6 IMAD.MOV R3, RZ, RZ, -R3 ;  /* 0x000000ffff03e224 */ /* 0x000fe200078e0a03 */
[----:B------:R-:W-:Y:S01]  /*92c0*/  ISETP.GT.U32.AND P3, PT, R5, R14, PT ;  /* 0x0000000e0500720c */ /* 0x000fe20003f64070 */
[----:B------:R-:W-:Y:S01]  /*92d0*/  IMAD.HI.U32 R34, R4, R0, RZ ;  /* 0x0000000004227227 */ /* 0x000fe200078e00ff */
[----:B------:R-:W4:Y:S03]  /*92e0*/  LDL.LU R59, [R1+0x894] ;  /* 0x00089400013b7983 */ /* 0x000f260000300800 */
[----:B------:R-:W-:Y:S01]  /*92f0*/  @!P5 IMAD.IADD R31, R31, 0x1, -R5 ;  /* 0x000000011f1fd824 */ /* 0x000fe200078e0a05 */
[----:B------:R0:W-:Y:S01]  /*9300*/  STL [R1+0x20], R3 ;  /* 0x0000200301007387 */ /* 0x0001e20000100800 */
[----:B------:R-:W-:-:S02]  /*9310*/  IMAD.MOV R34, RZ, RZ, -R34 ;  /* 0x000000ffff227224 */ /* 0x000fc400078e0a22 */
[----:B------:R-:W-:Y:S01]  /*9320*/  @!P0 IMAD.MOV R28, RZ, RZ, -R28 ;  /* 0x000000ffff1c8224 */ /* 0x000fe200078e0a1c */
[----:B------:R-:W-:Y:S02]  /*9330*/  ISETP.GE.AND P0, PT, R43, RZ, PT ;  /* 0x000000ff2b00720c */ /* 0x000fe40003f06270 */
[----:B------:R-:W-:Y:S01]  /*9340*/  ISETP.GE.AND P6, PT, R44, RZ, PT ;  /* 0x000000ff2c00720c */ /* 0x000fe20003fc6270 */
[----:B------:R-:W-:Y:S02]  /*9350*/  IMAD R0, R5, R34, R0 ;  /* 0x0000002205007224 */ /* 0x000fe400078e0200 */
[----:B0-----:R-:W-:Y:S02]  /*9360*/  IMAD.MOV.U32 R3, RZ, RZ, R31 ;  /* 0x000000ffff037224 */ /* 0x001fe400078e001f */
[----:B------:R-:W-:Y:S02]  /*9370*/  @!P4 IMAD.IADD R25, R25, 0x1, -R5 ;  /* 0x000000011919c824 */ /* 0x000fe400078e0a05 */
[----:B------:R-:W-:-:S02]  /*9380*/  @!P2 IMAD.MOV R3, RZ, RZ, -R3 ;  /* 0x000000ffff03a224 */ /* 0x000fc400078e0a03 */
[----:B------:R-:W-:Y:S01]  /*9390*/  @!P3 IMAD.IADD R14, R14, 0x1, -R5 ;  /* 0x000000010e0eb824 */ /* 0x000fe200078e0a05 */
[----:B------:R-:W-:Y:S01]  /*93a0*/  ISETP.GT.U32.AND P1, PT, R5, R0, PT ;  /* 0x000000000500720c */ /* 0x000fe20003f24070 */
[----:B------:R-:W-:Y:S01]  /*93b0*/  IMAD.MOV.U32 R7, RZ, RZ, R25 ;  /* 0x000000ffff077224 */ /* 0x000fe200078e0019 */
[----:B------:R0:W-:Y:S03]  /*93c0*/  STL [R1+0x28], R3 ;  /* 0x0000280301007387 */ /* 0x0001e60000100800 */
[----:B------:R-:W-:Y:S02]  /*93d0*/  @!P0 IMAD.MOV R7, RZ, RZ, -R7 ;  /* 0x000000ffff078224 */ /* 0x000fe400078e0a07 */
[----:B0-----:R-:W-:-:S04]  /*93e0*/  IMAD.MOV.U32 R3, RZ, RZ, R14 ;  /* 0x000000ffff037224 */ /* 0x001fc800078e000e */
[----:B------:R-:W-:Y:S01]  /*93f0*/  @!P6 IMAD.MOV R3, RZ, RZ, -R3 ;  /* 0x000000ffff03e224 */ /* 0x000fe200078e0a03 */
[----:B------:R-:W-:Y:S01]  /*9400*/  STL [R1+0x2c], R7 ;  /* 0x00002c0701007387 */ /* 0x000fe20000100800 */
[----:B------:R-:W-:Y:S01]  /*9410*/  ISETP.GE.AND P5, PT, R48, RZ, PT ;  /* 0x000000ff3000720c */ /* 0x000fe20003fa6270 */
[----:B------:R-:W-:Y:S02]  /*9420*/  @!P1 IMAD.IADD R0, R0, 0x1, -R5 ;  /* 0x0000000100009824 */ /* 0x000fe400078e0a05 */
[----:B------:R0:W-:Y:S04]  /*9430*/  STL [R1+0x30], R3 ;  /* 0x0000300301007387 */ /* 0x0001e80000100800 */
[----:B------:R-:W4:Y:S01]  /*9440*/  LDL.LU R48, [R1+0x898] ;  /* 0x0008980001307983 */ /* 0x000f220000300800 */
[----:B------:R-:W-:-:S03]  /*9450*/  ISETP.GT.U32.AND P1, PT, R5, R0, PT ;  /* 0x000000000500720c */ /* 0x000fc60003f24070 */
[----:B------:R-:W4:Y:S04]  /*9460*/  LDL.LU R15, [R1+0x89c] ;  /* 0x00089c00010f7983 */ /* 0x000f280000300800 */
[----:B------:R-:W4:Y:S04]  /*9470*/  LDL.LU R13, [R1+0x8a0] ;  /* 0x0008a000010d7983 */ /* 0x000f280000300800 */
[----:B------:R-:W4:Y:S02]  /*9480*/  LDL.LU R12, [R1+0x8a4] ;  /* 0x0008a400010c7983 */ /* 0x000f240000300800 */
[----:B------:R-:W-:-:S04]  /*9490*/  @!P1 IMAD.IADD R0, R0, 0x1, -R5 ;  /* 0x0000000100009824 */ /* 0x000fc800078e0a05 */
[----:B0-----:R-:W-:-:S04]  /*94a0*/  IMAD.MOV.U32 R3, RZ, RZ, R0 ;  /* 0x000000ffff037224 */ /* 0x001fc800078e0000 */
[----:B------:R-:W-:-:S05]  /*94b0*/  @!P5 IMAD.MOV R3, RZ, RZ, -R3 ;  /* 0x000000ffff03d224 */ /* 0x000fca00078e0a03 */
[----:B------:R0:W-:Y:S04]  /*94c0*/  STL [R1+0x24], R3 ;  /* 0x0000240301007387 */ /* 0x0001e80000100800 */
[----:B0-----:R-:W4:Y:S04]  /*94d0*/  LDL.LU R3, [R1+0x8a8] ;  /* 0x0008a80001037983 */ /* 0x001f280000300800 */
[----:B------:R-:W4:Y:S04]  /*94e0*/  LDL.LU R11, [R1+0x8ac] ;  /* 0x0008ac00010b7983 */ /* 0x000f280000300800 */
[----:B------:R-:W4:Y:S04]  /*94f0*/  LDL.LU R7, [R1+0x8b0] ;  /* 0x0008b00001077983 */ /* 0x000f280000300800 */
[----:B------:R-:W4:Y:S04]  /*9500*/  LDL.LU R8, [R1+0x8b4] ;  /* 0x0008b40001087983 */ /* 0x000f280000300800 */
[----:B------:R-:W4:Y:S04]  /*9510*/  LDL.LU R60, [R1+0x8b8] ;  /* 0x0008b800013c7983 */ /* 0x000f280000300800 */
[----:B------:R-:W4:Y:S01]  /*9520*/  LDL.LU R9, [R1+0x8bc] ;  /* 0x0008bc0001097983 */ /* 0x000f220000300800 */
[----:B------:R-:W-:-:S05]  /*9530*/  IABS R58, R49 ;  /* 0x00000031003a7213 */ /* 0x000fca0000000000 */
[----:B------:R-:W-:-:S04]  /*9540*/  IMAD.HI.U32 R30, R4, R58, RZ ;  /* 0x0000003a041e7227 */ /* 0x000fc800078e00ff */
[----:B------:R-:W-:-:S04]  /*9550*/  IMAD.MOV R30, RZ, RZ, -R30 ;  /* 0x000000ffff1e7224 */ /* 0x000fc800078e0a1e */
[----:B------:R-:W-:-:S05]  /*9560*/  IMAD R58, R5, R30, R58 ;  /* 0x0000001e053a7224 */ /* 0x000fca00078e023a */
[----:B------:R-:W-:Y:S02]  /*9570*/  ISETP.GT.U32.AND P0, PT, R5, R58, PT ;  /* 0x0000003a0500720c */ /* 0x000fe40003f04070 */
[----:B---3--:R-:W-:-:S11]  /*9580*/  IABS R30, R52 ;  /* 0x00000034001e7213 */ /* 0x008fd60000000000 */
[----:B------:R-:W-:-:S05]  /*9590*/  @!P0 IMAD.IADD R58, R58, 0x1, -R5 ;  /* 0x000000013a3a8824 */ /* 0x000fca00078e0a05 */
[----:B------:R-:W-:Y:S02]  /*95a0*/  ISETP.GT.U32.AND P0, PT, R5, R58, PT ;  /* 0x0000003a0500720c */ /* 0x000fe40003f04070 */
[----:B--2---:R-:W-:Y:S02]  /*95b0*/  ISETP.GE.AND P3, PT, R54, RZ, PT ;  /* 0x000000ff3600720c */ /* 0x004fe40003f66270 */
[----:B------:R-:W-:Y:S01]  /*95c0*/  IABS R34, R54 ;  /* 0x0000003600227213 */ /* 0x000fe20000000000 */
[----:B------:R-:W-:-:S04]  /*95d0*/  IMAD.HI.U32 R54, R4, R30, RZ ;  /* 0x0000001e04367227 */ /* 0x000fc800078e00ff */
[----:B------:R-:W-:Y:S02]  /*95e0*/  IMAD.MOV R54, RZ, RZ, -R54 ;  /* 0x000000ffff367224 */ /* 0x000fe400078e0a36 */
[----:B------:R-:W-:-:S04]  /*95f0*/  IMAD.HI.U32 R14, R4, R34, RZ ;  /* 0x00000022040e7227 */ /* 0x000fc800078e00ff */
[----:B------:R-:W-:Y:S02]  /*9600*/  IMAD R54, R5, R54, R30 ;  /* 0x0000003605367224 */ /* 0x000fe400078e021e */
[----:B------:R-:W-:-:S03]  /*9610*/  IMAD.MOV R14, RZ, RZ, -R14 ;  /* 0x000000ffff0e7224 */ /* 0x000fc600078e0a0e */
[C---:B------:R-:W-:Y:S01]  /*9620*/  ISETP.GT.U32.AND P5, PT, R5.reuse, R54, PT ;  /* 0x000000360500720c */ /* 0x040fe20003fa4070 */
[----:B------:R-:W-:Y:S02]  /*9630*/  IMAD R34, R5, R14, R34 ;  /* 0x0000000e05227224 */ /* 0x000fe400078e0222 */
[----:B------:R-:W-:-:S03]  /*9640*/  @!P0 IMAD.IADD R58, R58, 0x1, -R5 ;  /* 0x000000013a3a8824 */ /* 0x000fc600078e0a05 */
[----:B------:R-:W-:Y:S02]  /*9650*/  ISETP.GT.U32.AND P0, PT, R5, R34, PT ;  /* 0x000000220500720c */ /* 0x000fe40003f04070 */
[----:B------:R-:W-:Y:S02]  /*9660*/  ISETP.GE.AND P2, PT, R52, RZ, PT ;  /* 0x000000ff3400720c */ /* 0x000fe40003f46270 */
[----:B------:R-:W-:Y:S02]  /*9670*/  ISETP.GE.AND P6, PT, R56, RZ, PT ;  /* 0x000000ff3800720c */ /* 0x000fe40003fc6270 */
[----:B------:R-:W-:Y:S01]  /*9680*/  IABS R52, R56 ;  /* 0x0000003800347213 */ /* 0x000fe20000000000 */
[----:B------:R-:W-:-:S05]  /*9690*/  @!P5 IMAD.IADD R54, R54, 0x1, -R5 ;  /* 0x000000013636d824 */ /* 0x000fca00078e0a05 */
[----:B------:R-:W-:Y:S01]  /*96a0*/  ISETP.GT.U32.AND P5, PT, R5, R54, PT ;  /* 0x000000360500720c */ /* 0x000fe20003fa4070 */
[----:B------:R-:W-:-:S05]  /*96b0*/  @!P0 IMAD.IADD R34, R34, 0x1, -R5 ;  /* 0x0000000122228824 */ /* 0x000fca00078e0a05 */
[----:B------:R-:W-:Y:S01]  /*96c0*/  ISETP.GT.U32.AND P0, PT, R5, R34, PT ;  /* 0x000000220500720c */ /* 0x000fe20003f04070 */
[----:B------:R-:W-:Y:S01]  /*96d0*/  IMAD.HI.U32 R25, R4, R52, RZ ;  /* 0x0000003404197227 */ /* 0x000fe200078e00ff */
[----:B------:R-:W-:-:S03]  /*96e0*/  ISETP.GE.AND P4, PT, R49, RZ, PT ;  /* 0x000000ff3100720c */ /* 0x000fc60003f86270 */
[----:B------:R-:W-:Y:S02]  /*96f0*/  IMAD.MOV R25, RZ, RZ, -R25 ;  /* 0x000000ffff197224 */ /* 0x000fe400078e0a19 */
[----:B------:R-:W-:Y:S02]  /*9700*/  @!P5 IMAD.IADD R54, R54, 0x1, -R5 ;  /* 0x000000013636d824 */ /* 0x000fe400078e0a05 */
[----:B------:R-:W-:-:S04]  /*9710*/  IMAD R52, R5, R25, R52 ;  /* 0x0000001905347224 */ /* 0x000fc800078e0234 */
[----:B------:R-:W-:Y:S02]  /*9720*/  @!P0 IMAD.IADD R34, R34, 0x1, -R5 ;  /* 0x0000000122228824 */ /* 0x000fe400078e0a05 */
[----:B------:R-:W-:Y:S01]  /*9730*/  @!P4 IMAD.MOV R58, RZ, RZ, -R58 ;  /* 0x000000ffff3ac224 */ /* 0x000fe200078e0a3a */
[----:B------:R-:W-:-:S13]  /*9740*/  ISETP.GT.U32.AND P4, PT, R5, R52, PT ;  /* 0x000000340500720c */ /* 0x000fda0003f84070 */
[----:B------:R-:W-:Y:S01]  /*9750*/  @!P4 IMAD.IADD R52, R52, 0x1, -R5 ;  /* 0x000000013434c824 */ /* 0x000fe200078e0a05 */
[----:B----4-:R-:W-:-:S05]  /*9760*/  IABS R56, R59 ;  /* 0x0000003b00387213 */ /* 0x010fca0000000000 */
[----:B------:R-:W-:-:S04]  /*9770*/  IMAD.HI.U32 R31, R4, R56, RZ ;  /* 0x00000038041f7227 */ /* 0x000fc800078e00ff */
[----:B------:R-:W-:-:S04]  /*9780*/  IMAD.MOV R0, RZ, RZ, -R31 ;  /* 0x000000ffff007224 */ /* 0x000fc800078e0a1f */
[----:B------:R-:W-:-:S05]  /*9790*/  IMAD R56, R5, R0, R56 ;  /* 0x0000000005387224 */ /* 0x000fca00078e0238 */
[----:B------:R-:W-:Y:S02]  /*97a0*/  ISETP.GT.U32.AND P5, PT, R5, R56, PT ;  /* 0x000000380500720c */ /* 0x000fe40003fa4070 */
[----:B------:R-:W-:-:S05]  /*97b0*/  IABS R43, R48 ;  /* 0x00000030002b7213 */ /* 0x000fca0000000000 */
[----:B------:R-:W-:-:S04]  /*97c0*/  IMAD.HI.U32 R30, R4, R43, RZ ;  /* 0x0000002b041e7227 */ /* 0x000fc800078e00ff */
[----:B------:R-:W-:Y:S01]  /*97d0*/  IMAD.MOV R30, RZ, RZ, -R30 ;  /* 0x000000ffff1e7224 */ /* 0x000fe200078e0a1e */
[----:B------:R-:W-:-:S03]  /*97e0*/  IABS R0, R15 ;  /* 0x0000000f00007213 */ /* 0x000fc60000000000 */
[----:B------:R-:W-:Y:S01]  /*97f0*/  IMAD R43, R5, R30, R43 ;  /* 0x0000001e052b7224 */ /* 0x000fe200078e022b */
[----:B------:R-:W-:Y:S01]  /*9800*/  IABS R14, R13 ;  /* 0x0000000d000e7213 */ /* 0x000fe20000000000 */
[----:B------:R-:W-:-:S03]  /*9810*/  IMAD.HI.U32 R31, R4, R0, RZ ;  /* 0x00000000041f7227 */ /* 0x000fc600078e00ff */
[----:B------:R-:W-:Y:S01]  /*9820*/  ISETP.GT.U32.AND P0, PT, R5, R43, PT ;  /* 0x0000002b0500720c */ /* 0x000fe20003f04070 */
[----:B------:R-:W-:Y:S01]  /*9830*/  IMAD.HI.U32 R42, R4, R14, RZ ;  /* 0x0000000e042a7227 */ /* 0x000fe200078e00ff */
[----:B------:R-:W-:-:S03]  /*9840*/  IABS R25, R12 ;  /* 0x0000000c00197213 */ /* 0x000fc60000000000 */
[----:B------:R-:W-:Y:S02]  /*9850*/  IMAD.MOV R31, RZ, RZ, -R31 ;  /* 0x000000ffff1f7224 */ /* 0x000fe400078e0a1f */
[----:B------:R-:W-:Y:S02]  /*9860*/  @!P5 IMAD.IADD R56, R56, 0x1, -R5 ;  /* 0x000000013838d824 */ /* 0x000fe400078e0a05 */
[----:B------:R-:W-:Y:S02]  /*9870*/  IMAD.MOV R30, RZ, RZ, -R42 ;  /* 0x000000ffff1e7224 */ /* 0x000fe400078e0a2a */
[----:B------:R-:W-:Y:S02]  /*9880*/  IMAD R0, R5, R31, R0 ;  /* 0x0000001f05007224 */ /* 0x000fe400078e0200 */
[----:B------:R-:W-:-:S04]  /*9890*/  IMAD.HI.U32 R31, R4, R25, RZ ;  /* 0x00000019041f7227 */ /* 0x000fc800078e00ff */
[----:B------:R-:W-:Y:S01]  /*98a0*/  @!P0 IMAD.IADD R43, R43, 0x1, -R5 ;  /* 0x000000012b2b8824 */ /* 0x000fe200078e0a05 */
[C---:B------:R-:W-:Y:S01]  /*98b0*/  ISETP.GT.U32.AND P0, PT, R5.reuse, R56, PT ;  /* 0x000000380500720c */ /* 0x040fe20003f04070 */
[----:B------:R-:W-:Y:S01]  /*98c0*/  IMAD R14, R5, R30, R14 ;  /* 0x0000001e050e7224 */ /* 0x000fe200078e020e */
[----:B------:R-:W-:Y:S01]  /*98d0*/  IABS R42, R3 ;  /* 0x00000003002a7213 */ /* 0x000fe20000000000 */
[----:B------:R-:W-:-:S04]  /*98e0*/  IMAD.MOV R30, RZ, RZ, -R31 ;  /* 0x000000ffff1e7224 */ /* 0x000fc800078e0a1f */
[----:B------:R-:W-:Y:S02]  /*98f0*/  IMAD R25, R5, R30, R25 ;  /* 0x0000001e05197224 */ /* 0x000fe400078e0219 */
[----:B------:R-:W-:Y:S01]  /*9900*/  IMAD.HI.U32 R30, R4, R42, RZ ;  /* 0x0000002a041e7227 */ /* 0x000fe200078e00ff */
[----:B------:R-:W-:Y:S02]  /*9910*/  ISETP.GE.AND P1, PT, R59, RZ, PT ;  /* 0x000000ff3b00720c */ /* 0x000fe40003f26270 */
[----:B------:R-:W-:Y:S01]  /*9920*/  IABS R59, R7 ;  /* 0x00000007003b7213 */ /* 0x000fe20000000000 */
[----:B------:R-:W-:Y:S01]  /*9930*/  IMAD.MOV R30, RZ, RZ, -R30 ;  /* 0x000000ffff1e7224 */ /* 0x000fe200078e0a1e */
[C---:B------:R-:W-:Y:S01]  /*9940*/  ISETP.GT.U32.AND P5, PT, R5.reuse, R52, PT ;  /* 0x000000340500720c */ /* 0x040fe20003fa4070 */
[----:B------:R-:W-:Y:S01]  /*9950*/  @!P0 IMAD.IADD R56, R56, 0x1, -R5 ;  /* 0x0000000138388824 */ /* 0x000fe200078e0a05 */
[C---:B------:R-:W-:Y:S01]  /*9960*/  ISETP.GT.U32.AND P0, PT, R5.reuse, R25, PT ;  /* 0x000000190500720c */ /* 0x040fe20003f04070 */
[----:B------:R-:W-:-:S02]  /*9970*/  IMAD R42, R5, R30, R42 ;  /* 0x0000001e052a7224 */ /* 0x000fc400078e022a */
[----:B------:R-:W-:-:S04]  /*9980*/  IMAD.HI.U32 R30, R4, R59, RZ ;  /* 0x0000003b041e7227 */ /* 0x000fc800078e00ff */
[----:B------:R-:W-:-:S04]  /*9990*/  IMAD.MOV R30, RZ, RZ, -R30 ;  /* 0x000000ffff1e7224 */ /* 0x000fc800078e0a1e */
[----:B------:R-:W-:Y:S01]  /*99a0*/  @!P5 IMAD.IADD R52, R52, 0x1, -R5 ;  /* 0x000000013434d824 */ /* 0x000fe200078e0a05 */
[C---:B------:R-:W-:Y:S01]  /*99b0*/  ISETP.GT.U32.AND P5, PT, R5.reuse, R14, PT ;  /* 0x0000000e0500720c */ /* 0x040fe20003fa4070 */
[----:B------:R-:W-:Y:S02]  /*99c0*/  IMAD R59, R5, R30, R59 ;  /* 0x0000001e053b7224 */ /* 0x000fe400078e023b */
[----:B------:R-:W-:Y:S01]  /*99d0*/  @!P0 IMAD.IADD R25, R25, 0x1, -R5 ;  /* 0x0000000119198824 */ /* 0x000fe200078e0a05 */
[C---:B------:R-:W-:Y:S02]  /*99e0*/  ISETP.GT.U32.AND P4, PT, R5.reuse, R0, PT ;  /* 0x000000000500720c */ /* 0x040fe40003f84070 */
[----:B------:R-:W-:Y:S02]  /*99f0*/  ISETP.GT.U32.AND P0, PT, R5, R59, PT ;  /* 0x0000003b0500720c */ /* 0x000fe40003f04070 */
[----:B------:R-:W-:Y:S02]  /*9a00*/  IABS R61, R11 ;  /* 0x0000000b003d7213 */ /* 0x000fe40000000000 */
[----:B------:R-:W-:-:S03]  /*9a10*/  IABS R49, R8 ;  /* 0x0000000800317213 */ /* 0x000fc60000000000 */
[----:B------:R-:W-:-:S04]  /*9a20*/  IMAD.HI.U32 R31, R4, R61, RZ ;  /* 0x0000003d041f7227 */ /* 0x000fc800078e00ff */
[----:B------:R-:W-:Y:S02]  /*9a30*/  @!P5 IMAD.IADD R14, R14, 0x1, -R5 ;  /* 0x000000010e0ed824 */ /* 0x000fe400078e0a05 */
[----:B------:R-:W-:Y:S02]  /*9a40*/  IMAD.MOV R31, RZ, RZ, -R31 ;  /* 0x000000ffff1f7224 */ /* 0x000fe400078e0a1f */
[--C-:B------:R-:W-:Y:S01]  /*9a50*/  @!P0 IMAD.IADD R59, R59, 0x1, -R5.reuse ;  /* 0x000000013b3b8824 */ /* 0x100fe200078e0a05 */
[C---:B------:R-:W-:Y:S01]  /*9a60*/  ISETP.GT.U32.AND P0, PT, R5.reuse, R14, PT ;  /* 0x0000000e0500720c */ /* 0x040fe20003f04070 */
[----:B------:R-:W-:Y:S01]  /*9a70*/  @!P4 IMAD.IADD R0, R0, 0x1, -R5 ;  /* 0x000000010000c824 */ /* 0x000fe200078e0a05 */
[----:B------:R-:W-:Y:S01]  /*9a80*/  ISETP.GT.U32.AND P4, PT, R5, R43, PT ;  /* 0x0000002b0500720c */ /* 0x000fe20003f84070 */
[----:B------:R-:W-:-:S04]  /*9a90*/  IMAD.HI.U32 R30, R4, R49, RZ ;  /* 0x00000031041e7227 */ /* 0x000fc800078e00ff */
[----:B------:R-:W-:Y:S02]  /*9aa0*/  IMAD R61, R5, R31, R61 ;  /* 0x0000001f053d7224 */ /* 0x000fe400078e023d */
[----:B------:R-:W-:-:S03]  /*9ab0*/  IMAD.MOV R30, RZ, RZ, -R30 ;  /* 0x000000ffff1e7224 */ /* 0x000fc600078e0a1e */
[C---:B------:R-:W-:Y:S01]  /*9ac0*/  ISETP.GT.U32.AND P5, PT, R5.reuse, R61, PT ;  /* 0x0000003d0500720c */ /* 0x040fe20003fa4070 */
[C---:B------:R-:W-:Y:S02]  /*9ad0*/  IMAD R49, R5.reuse, R30, R49 ;  /* 0x0000001e05317224 */ /* 0x040fe400078e0231 */
[----:B------:R-:W-:Y:S01]  /*9ae0*/  @!P2 IMAD.MOV R54, RZ, RZ, -R54 ;  /* 0x000000ffff36a224 */ /* 0x000fe200078e0a36 */
[C---:B------:R-:W-:Y:S01]  /*9af0*/  ISETP.GT.U32.AND P2, PT, R5.reuse, R0, PT ;  /* 0x000000000500720c */ /* 0x040fe20003f44070 */
[--C-:B------:R-:W-:Y:S01]  /*9b00*/  @!P0 IMAD.IADD R14, R14, 0x1, -R5.reuse ;  /* 0x000000010e0e8824 */ /* 0x100fe200078e0a05 */
[----:B------:R-:W-:Y:S01]  /*9b10*/  ISETP.GT.U32.AND P0, PT, R5, R49, PT ;  /* 0x000000310500720c */ /* 0x000fe20003f04070 */
[----:B------:R-:W-:Y:S01]  /*9b20*/  @!P4 IMAD.IADD R43, R43, 0x1, -R5 ;  /* 0x000000012b2bc824 */ /* 0x000fe200078e0a05 */
[----:B------:R-:W-:-:S05]  /*9b30*/  ISETP.GT.U32.AND P4, PT, R5, R42, PT ;  /* 0x0000002a0500720c */ /* 0x000fca0003f84070 */
[----:B------:R-:W-:Y:S01]  /*9b40*/  @!P5 IMAD.IADD R61, R61, 0x1, -R5 ;  /* 0x000000013d3dd824 */ /* 0x000fe200078e0a05 */
[----:B------:R-:W-:-:S03]  /*9b50*/  ISETP.GE.AND P5, PT, R13, RZ, PT ;  /* 0x000000ff0d00720c */ /* 0x000fc60003fa6270 */
[--C-:B------:R-:W-:Y:S01]  /*9b60*/  @!P2 IMAD.IADD R0, R0, 0x1, -R5.reuse ;  /* 0x000000010000a824 */ /* 0x100fe200078e0a05 */
[----:B------:R-:W-:Y:S01]  /*9b70*/  ISETP.GE.AND P2, PT, R48, RZ, PT ;  /* 0x000000ff3000720c */ /* 0x000fe20003f46270 */
[--C-:B------:R-:W-:Y:S01]  /*9b80*/  @!P0 IMAD.IADD R49, R49, 0x1, -R5.reuse ;  /* 0x0000000131318824 */ /* 0x100fe200078e0a05 */
[----:B------:R-:W-:Y:S01]  /*9b90*/  ISETP.GE.AND P0, PT, R7, RZ, PT ;  /* 0x000000ff0700720c */ /* 0x000fe20003f06270 */
[----:B------:R-:W-:Y:S01]  /*9ba0*/  @!P4 IMAD.IADD R42, R42, 0x1, -R5 ;  /* 0x000000012a2ac824 */ /* 0x000fe200078e0a05 */
[----:B------:R-:W-:Y:S01]  /*9bb0*/  IABS R48, R60 ;  /* 0x0000003c00307213 */ /* 0x000fe20000000000 */
[----:B------:R-:W0:Y:S01]  /*9bc0*/  S2R R7, SR_TID.X ;  /* 0x0000000000077919 */ /* 0x000e220000002100 */
[----:B------:R-:W-:Y:S01]  /*9bd0*/  @!P1 IMAD.MOV R56, RZ, RZ, -R56 ;  /* 0x000000ffff389224 */ /* 0x000fe200078e0a38 */
[----:B------:R-:W-:Y:S02]  /*9be0*/  IABS R44, R9 ;  /* 0x00000009002c7213 */ /* 0x000fe40000000000 */
[----:B------:R-:W-:Y:S01]  /*9bf0*/  ISETP.GT.U32.AND P1, PT, R5, R42, PT ;  /* 0x0000002a0500720c */ /* 0x000fe20003f24070 */
[----:B------:R-:W-:Y:S01]  /*9c00*/  IMAD.HI.U32 R31, R4, R48, RZ ;  /* 0x00000030041f7227 */ /* 0x000fe200078e00ff */
[----:B------:R-:W-:-:S02]  /*9c10*/  ISETP.GE.AND P4, PT, R15, RZ, PT ;  /* 0x000000ff0f00720c */ /* 0x000fc40003f86270 */
[----:B------:R-:W2:Y:S01]  /*9c20*/  LDL.LU R15, [R1+0x3284] ;  /* 0x00328400010f7983 */ /* 0x000ea20000300800 */
[----:B------:R-:W-:Y:S01]  /*9c30*/  @!P5 IMAD.MOV R14, RZ, RZ, -R14 ;  /* 0x000000ffff0ed224 */ /* 0x000fe200078e0a0e */
[----:B------:R-:W-:Y:S01]  /*9c40*/  ISETP.GE.AND P5, PT, R8, RZ, PT ;  /* 0x000000ff0800720c */ /* 0x000fe20003fa6270 */
[----:B------:R-:W-:Y:S01]  /*9c50*/  @!P6 IMAD.MOV R52, RZ, RZ, -R52 ;  /* 0x000000ffff34e224 */ /* 0x000fe200078e0a34 */
[----:B------:R-:W-:Y:S01]  /*9c60*/  ISETP.GT.U32.AND P6, PT, R5, R59, PT ;  /* 0x0000003b0500720c */ /* 0x000fe20003fc4070 */
[----:B------:R-:W1:Y:S01]  /*9c70*/  S2R R8, SR_TID.X ;  /* 0x0000000000087919 */ /* 0x000e620000002100 */
[----:B------:R-:W-:Y:S01]  /*9c80*/  IMAD.HI.U32 R4, R4, R44, RZ ;  /* 0x0000002c04047227 */ /* 0x000fe200078e00ff */
[----:B------:R-:W3:Y:S03]  /*9c90*/  LDL.LU R13, [R1+0x3280] ;  /* 0x00328000010d7983 */ /* 0x000ee60000300800 */
[----:B------:R-:W-:-:S02]  /*9ca0*/  IMAD.MOV R31, RZ, RZ, -R31 ;  /* 0x000000ffff1f7224 */ /* 0x000fc400078e0a1f */
[----:B------:R-:W-:Y:S01]  /*9cb0*/  @!P3 IMAD.MOV R34, RZ, RZ, -R34 ;  /* 0x000000ffff22b224 */ /* 0x000fe200078e0a22 */
[C---:B------:R-:W-:Y:S01]  /*9cc0*/  ISETP.GT.U32.AND P3, PT, R5.reuse, R25, PT ;  /* 0x000000190500720c */ /* 0x040fe20003f64070 */
[----:B------:R-:W-:Y:S02]  /*9cd0*/  IMAD.MOV R4, RZ, RZ, -R4 ;  /* 0x000000ffff047224 */ /* 0x000fe400078e0a04 */
[C---:B------:R-:W-:Y:S02]  /*9ce0*/  IMAD R48, R5.reuse, R31, R48 ;  /* 0x0000001f05307224 */ /* 0x040fe400078e0230 */
[C---:B------:R-:W-:Y:S02]  /*9cf0*/  IMAD R44, R5.reuse, R4, R44 ;  /* 0x00000004052c7224 */ /* 0x040fe400078e022c */
[--C-:B------:R-:W-:Y:S01]  /*9d00*/  @!P1 IMAD.IADD R42, R42, 0x1, -R5.reuse ;  /* 0x000000012a2a9824 */ /* 0x100fe200078e0a05 */
[----:B------:R-:W-:Y:S01]  /*9d10*/  ISETP.GT.U32.AND P1, PT, R5, R48, PT ;  /* 0x000000300500720c */ /* 0x000fe20003f24070 */
[--C-:B------:R-:W-:Y:S01]  /*9d20*/  @!P6 IMAD.IADD R59, R59, 0x1, -R5.reuse ;  /* 0x000000013b3be824 */ /* 0x100fe200078e0a05 */
[----:B------:R-:W-:Y:S01]  /*9d30*/  ISETP.GT.U32.AND P6, PT, R5, R44, PT ;  /* 0x0000002c0500720c */ /* 0x000fe20003fc4070 */
[----:B------:R-:W-:Y:S01]  /*9d40*/  @!P4 IMAD.MOV R0, RZ, RZ, -R0 ;  /* 0x000000ffff00c224 */ /* 0x000fe200078e0a00 */
[----:B------:R-:W-:Y:S01]  /*9d50*/  ISETP.GE.AND P4, PT, R12, RZ, PT ;  /* 0x000000ff0c00720c */ /* 0x000fe20003f86270 */
[----:B------:R-:W-:Y:S01]  /*9d60*/  @!P3 IMAD.IADD R25, R25, 0x1, -R5 ;  /* 0x000000011919b824 */ /* 0x000fe200078e0a05 */
[----:B------:R-:W-:Y:S01]  /*9d70*/  ISETP.GE.AND P3, PT, R3, RZ, PT ;  /* 0x000000ff0300720c */ /* 0x000fe20003f66270 */
[----:B------:R-:W-:Y:S01]  /*9d80*/  @!P2 IMAD.MOV R43, RZ, RZ, -R43 ;  /* 0x000000ffff2ba224 */ /* 0x000fe200078e0a2b */
[C---:B0-----:R-:W-:Y:S01]  /*9d90*/  LOP3.LUT R4, R7.reuse, 0x7, RZ, 0xc0, !PT ;  /* 0x0000000707047812 */ /* 0x041fe200078ec0ff */
[----:B------:R-:W-:Y:S01]  /*9da0*/  IMAD.SHL.U32 R30, R7, 0x2, RZ ;  /* 0x00000002071e7824 */ /* 0x000fe200078e00ff */
[C---:B------:R-:W-:Y:S01]  /*9db0*/  ISETP.GT.U32.AND P2, PT, R5.reuse, R61, PT ;  /* 0x0000003d0500720c */ /* 0x040fe20003f44070 */
[----:B------:R-:W4:Y:S02]  /*9dc0*/  LDL.LU R12, [R1+0x327c] ;  /* 0x00327c00010c7983 */ /* 0x000f240000300800 */
[--C-:B------:R-:W-:Y:S01]  /*9dd0*/  @!P1 IMAD.IADD R48, R48, 0x1, -R5.reuse ;  /* 0x0000000130309824 */ /* 0x100fe200078e0a05 */
[----:B------:R-:W-:Y:S01]  /*9de0*/  ISETP.GE.AND P1, PT, R60, RZ, PT ;  /* 0x000000ff3c00720c */ /* 0x000fe20003f26270 */
[----:B------:R-:W-:Y:S01]  /*9df0*/  @!P6 IMAD.IADD R44, R44, 0x1, -R5 ;  /* 0x000000012c2ce824 */ /* 0x000fe200078e0a05 */
[----:B-1----:R-:W-:Y:S01]  /*9e00*/  LOP3.LUT R8, R8, 0x1f, RZ, 0xc0, !PT ;  /* 0x0000001f08087812 */ /* 0x002fe200078ec0ff */
[----:B------:R-:W-:Y:S01]  /*9e10*/  @!P4 IMAD.MOV R25, RZ, RZ, -R25 ;  /* 0x000000ffff19c224 */ /* 0x000fe200078e0a19 */
[C---:B------:R-:W-:Y:S01]  /*9e20*/  ISETP.GT.U32.AND P6, PT, R5.reuse, R48, PT ;  /* 0x000000300500720c */ /* 0x040fe20003fc4070 */
[C---:B------:R-:W-:Y:S01]  /*9e30*/  IMAD R60, R4.reuse, 0x210, RZ ;  /* 0x00000210043c7824 */ /* 0x040fe200078e02ff */
[C---:B------:R-:W-:Y:S01]  /*9e40*/  ISETP.GT.U32.AND P4, PT, R5.reuse, R49, PT ;  /* 0x000000310500720c */ /* 0x040fe20003f84070 */
[----:B------:R-:W-:Y:S01]  /*9e50*/  IMAD R4, R4, 0x90, RZ ;  /* 0x0000009004047824 */ /* 0x000fe200078e02ff */
[----:B------:R-:W2:Y:S01]  /*9e60*/  LDL.LU R3, [R1+0x3278] ;  /* 0x0032780001037983 */ /* 0x000ea20000300800 */
[----:B------:R-:W-:Y:S01]  /*9e70*/  @!P3 IMAD.MOV R42, RZ, RZ, -R42 ;  /* 0x000000ffff2ab224 */ /* 0x000fe200078e0a2a */
[----:B------:R-:W-:-:S02]  /*9e80*/  ISETP.GT.U32.AND P3, PT, R5, R44, PT ;  /* 0x0000002c0500720c */ /* 0x000fc40003f64070 */
[--C-:B------:R-:W-:Y:S02]  /*9e90*/  LOP3.LUT R60, R60, 0x10, R30.reuse, 0x78, !PT ;  /* 0x000000103c3c7812 */ /* 0x100fe400078e781e */
[----:B------:R-:W-:Y:S01]  /*9ea0*/  LOP3.LUT R4, R4, 0x30, R30, 0x78, !PT ;  /* 0x0000003004047812 */ /* 0x000fe200078e781e */
[----:B------:R-:W-:Y:S02]  /*9eb0*/  IMAD.SHL.U32 R30, R7, 0x100, RZ ;  /* 0x00000100071e7824 */ /* 0x000fe400078e00ff */
[----:B------:R-:W-:Y:S02]  /*9ec0*/  IMAD R8, R8, UR7, RZ ;  /* 0x0000000708087c24 */ /* 0x000fe4000f8e02ff */
[--C-:B------:R-:W-:Y:S01]  /*9ed0*/  @!P2 IMAD.IADD R61, R61, 0x1, -R5.reuse ;  /* 0x000000013d3da824 */ /* 0x100fe200078e0a05 */
[----:B------:R-:W-:Y:S01]  /*9ee0*/  ISETP.GE.AND P2, PT, R11, RZ, PT ;  /* 0x000000ff0b00720c */ /* 0x000fe20003f46270 */
[--C-:B------:R-:W-:Y:S01]  /*9ef0*/  @!P6 IMAD.IADD R48, R48, 0x1, -R5.reuse ;  /* 0x000000013030e824 */ /* 0x100fe200078e0a05 */
[----:B------:R-:W3:Y:S01]  /*9f00*/  LDL.LU R11, [R1+0x1c] ;  /* 0x00001c00010b7983 */ /* 0x000ee20000300800 */
[----:B------:R-:W-:Y:S01]  /*9f10*/  LOP3.LUT R60, R60, 0x1000, R30, 0xf8, !PT ;  /* 0x000010003c3c7812 */ /* 0x000fe200078ef81e */
[----:B------:R-:W-:-:S02]  /*9f20*/  @!P4 IMAD.IADD R49, R49, 0x1, -R5 ;  /* 0x000000013131c824 */ /* 0x000fc400078e0a05 */
[----:B------:R0:W-:Y:S01]  /*9f30*/  STL [R1+0x1890], R4 ;  /* 0x0018900401007387 */ /* 0x0001e20000100800 */
[----:B------:R-:W-:Y:S01]  /*9f40*/  IMAD.U32 R31, RZ, RZ, UR7 ;  /* 0x00000007ff1f7e24 */ /* 0x000fe2000f8e00ff */
[----:B------:R-:W-:Y:S01]  /*9f50*/  ISETP.GE.AND P4, PT, R9, RZ, PT ;  /* 0x000000ff0900720c */ /* 0x000fe20003f86270 */
[----:B------:R-:W-:Y:S01]  /*9f60*/  @!P3 IMAD.IADD R44, R44, 0x1, -R5 ;  /* 0x000000012c2cb824 */ /* 0x000fe200078e0a05 */
[----:B------:R-:W4:Y:S01]  /*9f70*/  LDL.LU R9, [R1+0x18] ;  /* 0x0000180001097983 */ /* 0x000f220000300800 */
[----:B------:R-:W-:-:S03]  /*9f80*/  IMAD R31, R31, 0x20, R8 ;  /* 0x000000201f1f7824 */ /* 0x000fc600078e0208 */
[----:B------:R-:W4:Y:S01]  /*9f90*/  LDL.LU R7, [R1+0x14] ;  /* 0x0000140001077983 */ /* 0x000f220000300800 */
[----:B0-----:R-:W-:-:S03]  /*9fa0*/  LEA R4, P6, R8, UR8, 0x1 ;  /* 0x0000000808047c11 */ /* 0x001fc6000f8c08ff */
[----:B------:R-:W-:Y:S01]  /*9fb0*/  STL [R1+0x3150], R60 ;  /* 0x0031503c01007387 */ /* 0x000fe20000100800 */
[----:B------:R-:W-:-:S03]  /*9fc0*/  LEA.HI.X.SX32 R5, R8, UR9, 0x1, P6 ;  /* 0x0000000908057c11 */ /* 0x000fc6000b0f0eff */
[----:B------:R-:W4:Y:S01]  /*9fd0*/  LDL.LU R8, [R1+0x3274] ;  /* 0x0032740001087983 */ /* 0x000f220000300800 */
[----:B------:R-:W-:-:S03]  /*9fe0*/  LEA R30, P3, R31, UR8, 0x1 ;  /* 0x000000081f1e7c11 */ /* 0x000fc6000f8608ff */
[----:B------:R0:W-:Y:S01]  /*9ff0*/  STL.64 [R1+0x3160], R4 ;  /* 0x0031600401007387 */ /* 0x0001e20000100a00 */
[----:B------:R-:W-:Y:S01]  /*a000*/  LEA.HI.X.SX32 R31, R31, UR9, 0x1, P3 ;  /* 0x000000091f1f7c11 */ /* 0x000fe200098f0eff */
[----:B------:R-:W-:Y:S01]  /*a010*/  @!P2 IMAD.MOV R61, RZ, RZ, -R61 ;  /* 0x000000ffff3da224 */ /* 0x000fe200078e0a3d */
[----:B------:R-:W-:Y:S01]  /*a020*/  ULDC UR9, c[0x0][0x234] ;  /* 0x00008d0000097ab9 */ /* 0x000fe20000000800 */
[----:B0-----:R-:W4:Y:S04]  /*a030*/  LDL.LU R4, [R1+0x4] ;  /* 0x0000040001047983 */ /* 0x001f280000300800 */
[----:B------:R-:W4:Y:S04]  /*a040*/  LDL.LU R5, [R1] ;  /* 0x0000000001057983 */ /* 0x000f280000300800 */
[----:B------:R0:W-:Y:S04]  /*a050*/  STL [R1+0x31ec], R30 ;  /* 0x0031ec1e01007387 */ /* 0x0001e80000100800 */
[----:B0-----:R-:W4:Y:S04]  /*a060*/  LDL.LU R30, [R1+0x8] ;  /* 0x00000800011e7983 */ /* 0x001f280000300800 */
[----:B------:R0:W-:Y:S04]  /*a070*/  STL [R1+0x31e8], R31 ;  /* 0x0031e81f01007387 */ /* 0x0001e80000100800 */
[----:B0-----:R-:W4:Y:S01]  /*a080*/  LDL.LU R31, [R1+0xc] ;  /* 0x00000c00011f7983 */ /* 0x001f220000300800 */
[----:B--2---:R-:W-:-:S02]  /*a090*/  ISETP.NE.AND P6, PT, R3, RZ, PT ;  /* 0x000000ff0300720c */ /* 0x004fc40003fc5270 */
[----:B------:R-:W-:-:S04]  /*a0a0*/  LOP3.LUT R3, RZ, R3, RZ, 0x33, !PT ;  /* 0x00000003ff037212 */ /* 0x000fc800078e33ff */
[C---:B---3--:R-:W-:Y:S02]  /*a0b0*/  SEL R11, R3.reuse, R11, !P6 ;  /* 0x0000000b030b7207 */ /* 0x048fe40007000000 */
[C---:B----4-:R-:W-:Y:S02]  /*a0c0*/  SEL R9, R3.reuse, R9, !P6 ;  /* 0x0000000903097207 */ /* 0x050fe40007000000 */
[C---:B------:R-:W-:Y:S02]  /*a0d0*/  SEL R7, R3.reuse, R7, !P6 ;  /* 0x0000000703077207 */ /* 0x040fe40007000000 */
[C---:B------:R-:W-:Y:S02]  /*a0e0*/  SEL R60, R3.reuse, R8, !P6 ;  /* 0x00000008033c7207 */ /* 0x040fe40007000000 */
[----:B------:R-:W2:Y:S04]  /*a0f0*/  LDL.LU R8, [R1+0x10] ;  /* 0x0000100001087983 */ /* 0x000ea80000300800 */
[----:B------:R0:W-:Y:S04]  /*a100*/  STL [R1+0x1bc], R11 ;  /* 0x0001bc0b01007387 */ /* 0x0001e80000100800 */
[----:B0-----:R-:W3:Y:S04]  /*a110*/  LDL.LU R11, [R1+0x3270] ;  /* 0x00327000010b7983 */ /* 0x001ee80000300800 */
[----:B------:R0:W-:Y:S04]  /*a120*/  STL [R1+0x1b4], R9 ;  /* 0x0001b40901007387 */ /* 0x0001e80000100800 */
[----:B0-----:R-:W4:Y:S04]  /*a130*/  LDL.LU R9, [R1+0x326c] ;  /* 0x00326c0001097983 */ /* 0x001f280000300800 */
[----:B------:R0:W-:Y:S04]  /*a140*/  STL [R1+0x1b0], R7 ;  /* 0x0001b00701007387 */ /* 0x0001e80000100800 */
[----:B0-----:R-:W4:Y:S01]  /*a150*/  LDL.LU R7, [R1+0x3268] ;  /* 0x0032680001077983 */ /* 0x001f220000300800 */
[----:B------:R-:W-:-:S02]  /*a160*/  SEL R30, R3, R30, !P6 ;  /* 0x0000001e031e7207 */ /* 0x000fc40007000000 */
[C---:B------:R-:W-:Y:S02]  /*a170*/  SEL R31, R3.reuse, R31, !P6 ;  /* 0x0000001f031f7207 */ /* 0x040fe40007000000 */
[C---:B------:R-:W-:Y:S02]  /*a180*/  SEL R5, R3.reuse, R5, !P6 ;  /* 0x0000000503057207 */ /* 0x040fe40007000000 */
[----:B--2---:R-:W-:-:S05]  /*a190*/  SEL R8, R3, R8, !P6 ;  /* 0x0000000803087207 */ /* 0x004fca0007000000 */
[----:B------:R0:W-:Y:S04]  /*a1a0*/  STL [R1+0x1a8], R8 ;  /* 0x0001a80801007387 */ /* 0x0001e80000100800 */
[----:B------:R-:W-:Y:S01]  /*a1b0*/  STL [R1+0x198], R31 ;  /* 0x0001981f01007387 */ /* 0x000fe20000100800 */
[----:B0-----:R-:W-:-:S03]  /*a1c0*/  SEL R8, R3, R4, !P6 ;  /* 0x0000000403087207 */ /* 0x001fc60007000000 */
[----:B------:R-:W-:Y:S04]  /*a1d0*/  STL [R1+0x194], R30 ;  /* 0x0001941e01007387 */ /* 0x000fe80000100800 */
[----:B------:R-:W-:Y:S04]  /*a1e0*/  STL [R1+0x18c], R8 ;  /* 0x00018c0801007387 */ /* 0x000fe80000100800 */
[----:B------:R3:W-:Y:S02]  /*a1f0*/  STL [R1+0x17c], R5 ;  /* 0x00017c0501007387 */ /* 0x0007e40000100800 */
[----:B---3--:R-:W-:-:S02]  /*a200*/  SEL R5, R3, R11, !P6 ;  /* 0x0000000b03057207 */ /* 0x008fc40007000000 */
[C---:B----4-:R-:W-:Y:S02]  /*a210*/  SEL R4, R3.reuse, R7, !P6 ;  /* 0x0000000703047207 */ /* 0x050fe40007000000 */
[----:B------:R-:W-:-:S03]  /*a220*/  SEL R7, R3, R9, !P6 ;  /* 0x0000000903077207 */ /* 0x000fc60007000000 */
[----:B------:R0:W-:Y:S04]  /*a230*/  STL [R1+0x178], R4 ;  /* 0x0001780401007387 */ /* 0x0001e80000100800 */
[----:B------:R1:W-:Y:S01]  /*a240*/  STL [R1+0x174], R7 ;  /* 0x0001740701007387 */ /* 0x0003e20000100800 */
[----:B0-----:R-:W-:-:S03]  /*a250*/  SEL R4, R3, R12, !P6 ;  /* 0x0000000c03047207 */ /* 0x001fc60007000000 */
[----:B------:R0:W-:Y:S01]  /*a260*/  STL [R1+0x170], R5 ;  /* 0x0001700501007387 */ /* 0x0001e20000100800 */
[----:B-1----:R-:W-:-:S03]  /*a270*/  SEL R7, R3, R13, !P6 ;  /* 0x0000000d03077207 */ /* 0x002fc60007000000 */
[----:B------:R1:W-:Y:S01]  /*a280*/  STL [R1+0x164], R4 ;  /* 0x0001640401007387 */ /* 0x0003e20000100800 */
[----:B0-----:R-:W-:-:S03]  /*a290*/  SEL R5, R3, R15, !P6 ;  /* 0x0000000f03057207 */ /* 0x001fc60007000000 */
[----:B------:R-:W-:Y:S01]  /*a2a0*/  STL [R1+0x160], R7 ;  /* 0x0001600701007387 */ /* 0x000fe20000100800 */
[----:B-1----:R-:W-:-:S03]  /*a2b0*/  SEL R4, R3, R17, !P6 ;  /* 0x0000001103047207 */ /* 0x002fc60007000000 */
[----:B------:R-:W2:Y:S04]  /*a2c0*/  LDL.LU R30, [R1+0x80] ;  /* 0x00008000011e7983 */ /* 0x000ea80000300800 */
[----:B------:R0:W-:Y:S04]  /*a2d0*/  STL [R1+0x15c], R5 ;  /* 0x00015c0501007387 */ /* 0x0001e80000100800 */
[----:B------:R1:W-:Y:S04]  /*a2e0*/  STL [R1+0x150], R4 ;  /* 0x0001500401007387 */ /* 0x0003e80000100800 */
[----:B------:R-:W3:Y:S01]  /*a2f0*/  LDL.LU R31, [R1+0x84] ;  /* 0x00008400011f7983 */ /* 0x000ee20000300800 */
[----:B0-----:R-:W-:-:S02]  /*a300*/  SEL R5, R3, R18, !P6 ;  /* 0x0000001203057207 */ /* 0x001fc40007000000 */
[----:B-1----:R-:W-:-:S03]  /*a310*/  SEL R4, R3, R19, !P6 ;  /* 0x0000001303047207 */ /* 0x002fc60007000000 */
[----:B------:R0:W-:Y:S01]  /*a320*/  STL [R1+0x14c], R5 ;  /* 0x00014c0501007387 */ /* 0x0001e20000100800 */
[C---:B------:R-:W-:Y:S02]  /*a330*/  SEL R8, R3.reuse, R20, !P6 ;  /* 0x0000001403087207 */ /* 0x040fe40007000000 */
[C---:B------:R-:W-:Y:S01]  /*a340*/  SEL R7, R3.reuse, R22, !P6 ;  /* 0x0000001603077207 */ /* 0x040fe20007000000 */
[----:B0-----:R-:W4:Y:S01]  /*a350*/  LDL.LU R5, [R1+0x90] ;  /* 0x0000900001057983 */ /* 0x001f220000300800 */
[----:B------:R-:W-:-:S03]  /*a360*/  SEL R9, R3, R23, !P6 ;  /* 0x0000001703097207 */ /* 0x000fc60007000000 */
[----:B------:R0:W-:Y:S04]  /*a370*/  STL [R1+0x144], R4 ;  /* 0x0001440401007387 */ /* 0x0001e80000100800 */
[----:B0-----:R-:W4:Y:S04]  /*a380*/  LDL.LU R4, [R1+0x98] ;  /* 0x0000980001047983 */ /* 0x001f280000300800 */
[----:B------:R0:W-:Y:S04]  /*a390*/  STL [R1+0x13c], R8 ;  /* 0x00013c0801007387 */ /* 0x0001e80000100800 */
[----:B------:R1:W-:Y:S04]  /*a3a0*/  STL [R1+0x130], R7 ;  /* 0x0001300701007387 */ /* 0x0003e80000100800 */
[----:B------:R1:W-:Y:S01]  /*a3b0*/  STL [R1+0x12c], R9 ;  /* 0x00012c0901007387 */ /* 0x0003e20000100800 */
[----:B0-----:R-:W-:-:S03]  /*a3c0*/  SEL R8, R3, R24, !P6 ;  /* 0x0000001803087207 */ /* 0x001fc60007000000 */
[----:B------:R-:W4:Y:S01]  /*a3d0*/  LDL.LU R11, [R1+0x88] ;  /* 0x00008800010b7983 */ /* 0x000f220000300800 */
[C---:B-1----:R-:W-:Y:S02]  /*a3e0*/  SEL R7, R3.reuse, R27, !P6 ;  /* 0x0000001b03077207 */ /* 0x042fe40007000000 */
[C---:B------:R-:W-:Y:S01]  /*a3f0*/  SEL R9, R3.reuse, R29, !P6 ;  /* 0x0000001d03097207 */ /* 0x040fe20007000000 */
[----:B------:R0:W-:Y:S04]  /*a400*/  STL [R1+0x128], R8 ;  /* 0x0001280801007387 */ /* 0x0001e80000100800 */
[----:B------:R1:W-:Y:S01]  /*a410*/  STL [R1+0x124], R7 ;  /* 0x0001240701007387 */ /* 0x0003e20000100800 */
[----:B------:R-:W-:-:S03]  /*a420*/  SEL R12, R3, R35, !P6 ;  /* 0x00000023030c7207 */ /* 0x000fc60007000000 */
[----:B------:R1:W-:Y:S01]  /*a430*/  STL [R1+0x120], R9 ;  /* 0x0001200901007387 */ /* 0x0003e20000100800 */
[C---:B0-----:R-:W-:Y:S02]  /*a440*/  SEL R8, R3.reuse, R32, !P6 ;  /* 0x0000002003087207 */ /* 0x041fe40007000000 */
[C---:B-1----:R-:W-:Y:S01]  /*a450*/  SEL R7, R3.reuse, R33, !P6 ;  /* 0x0000002103077207 */ /* 0x042fe20007000000 */
[----:B------:R-:W4:Y:S01]  /*a460*/  LDL.LU R9, [R1+0x34] ;  /* 0x0000340001097983 */ /* 0x000f220000300800 */
[----:B------:R-:W-:-:S03]  /*a470*/  SEL R13, R3, R41, !P6 ;  /* 0x00000029030d7207 */ /* 0x000fc60007000000 */
[----:B------:R0:W-:Y:S04]  /*a480*/  STL [R1+0x10c], R8 ;  /* 0x00010c0801007387 */ /* 0x0001e80000100800 */
[----:B------:R1:W-:Y:S04]  /*a490*/  STL [R1+0x100], R7 ;  /* 0x0001000701007387 */ /* 0x0003e80000100800 */
[----:B------:R1:W-:Y:S01]  /*a4a0*/  STL [R1+0xf8], R12 ;  /* 0x0000f80c01007387 */ /* 0x0003e20000100800 */
[C---:B0-----:R-:W-:Y:S02]  /*a4b0*/  SEL R8, R3.reuse, R36, !P6 ;  /* 0x0000002403087207 */ /* 0x041fe40007000000 */
[C---:B-1----:R-:W-:Y:S01]  /*a4c0*/  SEL R7, R3.reuse, R38, !P6 ;  /* 0x0000002603077207 */ /* 0x042fe20007000000 */
[----:B------:R-:W4:Y:S04]  /*a4d0*/  LDL.LU R12, [R1+0x3c] ;  /* 0x00003c00010c7983 */ /* 0x000f280000300800 */
[----:B------:R0:W-:Y:S04]  /*a4e0*/  STL [R1+0xf4], R8 ;  /* 0x0000f40801007387 */ /* 0x0001e80000100800 */
[----:B------:R1:W-:Y:S04]  /*a4f0*/  STL [R1+0xe0], R7 ;  /* 0x0000e00701007387 */ /* 0x0003e80000100800 */
[----:B------:R1:W-:Y:S01]  /*a500*/  STL [R1+0xdc], R13 ;  /* 0x0000dc0d01007387 */ /* 0x0003e20000100800 */
[----:B0-----:R-:W-:-:S02]  /*a510*/  SEL R8, R3, R46, !P6 ;  /* 0x0000002e03087207 */ /* 0x001fc40007000000 */
[C---:B-1----:R-:W-:Y:S01]  /*a520*/  SEL R7, R3.reuse, R45, !P6 ;  /* 0x0000002d03077207 */ /* 0x042fe20007000000 */
[----:B------:R-:W4:Y:S04]  /*a530*/  LDL.LU R13, [R1+0x60] ;  /* 0x00006000010d7983 */ /* 0x000f280000300800 */
[----:B------:R0:W-:Y:S04]  /*a540*/  STL [R1+0xd4], R7 ;  /* 0x0000d40701007387 */ /* 0x0001e80000100800 */
[----:B------:R1:W-:Y:S01]  /*a550*/  STL [R1+0xd0], R8 ;  /* 0x0000d00801007387 */ /* 0x0003e20000100800 */
[----:B0-----:R-:W-:-:S03]  /*a560*/  SEL R7, R3, R47, !P6 ;  /* 0x0000002f03077207 */ /* 0x001fc60007000000 */
[----:B-1----:R-:W4:Y:S04]  /*a570*/  LDL.LU R8, [R1+0x74] ;  /* 0x0000740001087983 */ /* 0x002f280000300800 */
[----:B------:R0:W-:Y:S04]  /*a580*/  STL [R1+0xcc], R7 ;  /* 0x0000cc0701007387 */ /* 0x0001e80000100800 */
[----:B0-----:R-:W4:Y:S01]  /*a590*/  LDL.LU R7, [R1+0x78] ;  /* 0x0000780001077983 */ /* 0x001f220000300800 */
[C---:B------:R-:W-:Y:S02]  /*a5a0*/  SEL R17, R3.reuse, R50, !P6 ;  /* 0x0000003203117207 */ /* 0x040fe40007000000 */
[----:B------:R-:W-:-:S02]  /*a5b0*/  SEL R15, R3, R53, !P6 ;  /* 0x00000035030f7207 */ /* 0x000fc40007000000 */
[C---:B------:R-:W-:Y:S01]  /*a5c0*/  SEL R18, R3.reuse, R55, !P6 ;  /* 0x0000003703127207 */ /* 0x040fe20007000000 */
[----:B------:R0:W-:Y:S04]  /*a5d0*/  STL [R1+0xc8], R17 ;  /* 0x0000c81101007387 */ /* 0x0001e80000100800 */
[----:B------:R2:W-:Y:S01]  /*a5e0*/  STL [R1+0xbc], R15 ;  /* 0x0000bc0f01007387 */ /* 0x0005e20000100800 */
[----:B0-----:R-:W-:-:S03]  /*a5f0*/  SEL R17, R3, R57, !P6 ;  /* 0x0000003903117207 */ /* 0x001fc60007000000 */
[----:B------:R-:W-:Y:S01]  /*a600*/  STL [R1+0xb8], R18 ;  /* 0x0000b81201007387 */ /* 0x000fe20000100800 */
[----:B--2---:R-:W-:-:S03]  /*a610*/  SEL R15, R3, R30, !P6 ;  /* 0x0000001e030f7207 */ /* 0x004fc60007000000 */
[----:B------:R-:W2:Y:S04]  /*a620*/  LDL.LU R30, [R1+0x6c] ;  /* 0x00006c00011e7983 */ /* 0x000ea80000300800 */
[----:B------:R3:W-:Y:S04]  /*a630*/  STL [R1+0xb4], R17 ;  /* 0x0000b41101007387 */ /* 0x0007e80000100800 */
[----:B------:R4:W-:Y:S01]  /*a640*/  STL [R1+0xb0], R15 ;  /* 0x0000b00f01007387 */ /* 0x0009e20000100800 */
[----:B---3--:R-:W-:-:S03]  /*a650*/  SEL R17, R3, R31, !P6 ;  /* 0x0000001f03117207 */ /* 0x008fc60007000000 */
[----:B------:R-:W3:Y:S04]  /*a660*/  LDL.LU R31, [R1+0x70] ;  /* 0x00007000011f7983 */ /* 0x000ee80000300800 */
[----:B------:R-:W-:Y:S04]  /*a670*/  STL [R1+0xa8], R17 ;  /* 0x0000a81101007387 */ /* 0x000fe80000100800 */
[----:B------:R-:W3:Y:S01]  /*a680*/  LDL.LU R33, [R1+0x1cc] ;  /* 0x0001cc0001217983 */ /* 0x000ee20000300800 */
[----:B----4-:R-:W-:-:S03]  /*a690*/  SEL R15, R3, R5, !P6 ;  /* 0x00000005030f7207 */ /* 0x010fc60007000000 */
[----:B------:R-:W4:Y:S04]  /*a6a0*/  LDL.LU R5, [R1+0x68] ;  /* 0x0000680001057983 */ /* 0x000f280000300800 */
[----:B------:R-:W-:Y:S04]  /*a6b0*/  STL [R1+0xa4], R15 ;  /* 0x0000a40f01007387 */ /* 0x000fe80000100800 */
[----:B------:R-:W4:Y:S01]  /*a6c0*/  LDL.LU R32, [R1+0x64] ;  /* 0x0000640001207983 */ /* 0x000f220000300800 */
[----:B------:R-:W-:-:S03]  /*a6d0*/  SEL R4, R3, R4, !P6 ;  /* 0x0000000403047207 */ /* 0x000fc60007000000 */
[----:B------:R-:W4:Y:S04]  /*a6e0*/  LDL.LU R29, [R1+0x58] ;  /* 0x00005800011d7983 */ /* 0x000f280000300800 */
[----:B------:R0:W-:Y:S04]  /*a6f0*/  STL [R1+0xa0], R4 ;  /* 0x0000a00401007387 */ /* 0x0001e80000100800 */
[----:B0-----:R-:W4:Y:S01]  /*a700*/  LDL.LU R4, [R1+0x5c] ;  /* 0x00005c0001047983 */ /* 0x001f220000300800 */
[----:B------:R-:W-:-:S03]  /*a710*/  SEL R11, R3, R11, !P6 ;  /* 0x0000000b030b7207 */ /* 0x000fc60007000000 */
[----:B------:R-:W4:Y:S04]  /*a720*/  LDL.LU R27, [R1+0x4c] ;  /* 0x00004c00011b7983 */ /* 0x000f280000300800 */
        /* <DEDUP_REMOVED lines=15> */
[----:B------:R0:W-:Y:S04]  /*a820*/  STL [R1+0x88], R17 ;  /* 0x0000881101007387 */ /* 0x0001e80000100800 */
[----:B------:R-:W4:Y:S01]  /*a830*/  LDL.LU R18, [R1+0x1a4] ;  /* 0x0001a40001127983 */ /* 0x000f220000300800 */
[----:B------:R-:W-:-:S03]  /*a840*/  SEL R15, R3, R8, !P6 ;  /* 0x00000008030f7207 */ /* 0x000fc60007000000 */
[----:B------:R-:W4:Y:S04]  /*a850*/  LDL.LU R8, [R1+0x1a0] ;  /* 0x0001a00001087983 */ /* 0x000f280000300800 */
[----:B------:R1:W-:Y:S04]  /*a860*/  STL [R1+0x84], R15 ;  /* 0x0000840f01007387 */ /* 0x0003e80000100800 */
[----:B0-----:R-:W4:Y:S01]  /*a870*/  LDL.LU R17, [R1+0x19c] ;  /* 0x00019c0001117983 */ /* 0x001f220000300800 */
[----:B------:R-:W-:-:S03]  /*a880*/  SEL R7, R3, R7, !P6 ;  /* 0x0000000703077207 */ /* 0x000fc60007000000 */
[----:B-1----:R-:W4:Y:S04]  /*a890*/  LDL.LU R15, [R1+0x190] ;  /* 0x00019000010f7983 */ /* 0x002f280000300800 */
[----:B------:R0:W-:Y:S04]  /*a8a0*/  STL [R1+0x80], R7 ;  /* 0x0000800701007387 */ /* 0x0001e80000100800 */
[----:B0-----:R-:W4:Y:S01]  /*a8b0*/  LDL.LU R7, [R1+0x188] ;  /* 0x0001880001077983 */ /* 0x001f220000300800 */
[----:B--2---:R-:W-:-:S03]  /*a8c0*/  SEL R36, R3, R30, !P6 ;  /* 0x0000001e03247207 */ /* 0x004fc60007000000 */
[----:B------:R-:W2:Y:S04]  /*a8d0*/  LDL.LU R30, [R1+0x184] ;  /* 0x00018400011e7983 */ /* 0x000ea80000300800 */
[----:B------:R-:W-:Y:S01]  /*a8e0*/  STL [R1+0x78], R36 ;  /* 0x0000782401007387 */ /* 0x000fe20000100800 */
[----:B---3--:R-:W-:-:S03]  /*a8f0*/  SEL R35, R3, R31, !P6 ;  /* 0x0000001f03237207 */ /* 0x008fc60007000000 */
[----:B------:R-:W3:Y:S04]  /*a900*/  LDL.LU R31, [R1+0x180] ;  /* 0x00018000011f7983 */ /* 0x000ee80000300800 */
[----:B------:R4:W-:Y:S01]  /*a910*/  STL [R1+0x74], R35 ;  /* 0x0000742301007387 */ /* 0x0009e20000100800 */
[C---:B------:R-:W-:Y:S02]  /*a920*/  SEL R33, R3.reuse, R33, !P6 ;  /* 0x0000002103217207 */ /* 0x040fe40007000000 */
[C---:B----4-:R-:W-:Y:S02]  /*a930*/  SEL R35, R3.reuse, R5, !P6 ;  /* 0x0000000503237207 */ /* 0x050fe40007000000 */
[----:B------:R-:W4:Y:S04]  /*a940*/  LDL.LU R5, [R1+0x168] ;  /* 0x0001680001057983 */ /* 0x000f280000300800 */
[----:B------:R0:W-:Y:S01]  /*a950*/  STL [R1+0x70], R33 ;  /* 0x0000702101007387 */ /* 0x0001e20000100800 */
[----:B------:R-:W-:-:S03]  /*a960*/  SEL R29, R3, R29, !P6 ;  /* 0x0000001d031d7207 */ /* 0x000fc60007000000 */
[----:B------:R-:W-:Y:S01]  /*a970*/  STL [R1+0x6c], R35 ;  /* 0x00006c2301007387 */ /* 0x000fe20000100800 */
[----:B0-----:R-:W-:-:S05]  /*a980*/  SEL R33, R3, R32, !P6 ;  /* 0x0000002003217207 */ /* 0x001fca0007000000 */
[----:B------:R-:W-:Y:S01]  /*a990*/  STL [R1+0x68], R33 ;  /* 0x0000682101007387 */ /* 0x000fe20000100800 */
[----:B------:R-:W-:-:S03]  /*a9a0*/  SEL R32, R3, R4, !P6 ;  /* 0x0000000403207207 */ /* 0x000fc60007000000 */
        /* <DEDUP_REMOVED lines=18> */
[C---:B0-----:R-:W-:Y:S02]  /*aad0*/  SEL R22, R3.reuse, R20, !P6 ;  /* 0x0000001403167207 */ /* 0x041fe40007000000 */
[----:B------:R-:W-:-:S03]  /*aae0*/  SEL R20, R3, R12, !P6 ;  /* 0x0000000c03147207 */ /* 0x000fc60007000000 */
[----:B------:R-:W-:Y:S04]  /*aaf0*/  STL [R1+0x44], R22 ;  /* 0x0000441601007387 */ /* 0x000fe80000100800 */
[----:B------:R-:W4:Y:S04]  /*ab00*/  LDL.LU R12, [R1+0x138] ;  /* 0x00013800010c7983 */ /* 0x000f280000300800 */
[----:B------:R0:W-:Y:S04]  /*ab10*/  STL [R1+0x40], R19 ;  /* 0x0000401301007387 */ /* 0x0001e80000100800 */
[----:B------:R-:W-:Y:S01]  /*ab20*/  STL [R1+0x3c], R20 ;  /* 0x00003c1401007387 */ /* 0x000fe20000100800 */
[----:B------:R-:W-:-:S02]  /*ab30*/  SEL R18, R3, R18, !P6 ;  /* 0x0000001203127207 */ /* 0x000fc40007000000 */
[C---:B0-----:R-:W-:Y:S02]  /*ab40*/  SEL R19, R3.reuse, R13, !P6 ;  /* 0x0000000d03137207 */ /* 0x041fe40007000000 */
[----:B------:R-:W4:Y:S04]  /*ab50*/  LDL.LU R13, [R1+0x148] ;  /* 0x00014800010d7983 */ /* 0x000f280000300800 */
[----:B------:R0:W-:Y:S02]  /*ab60*/  STL [R1+0x38], R19 ;  /* 0x0000381301007387 */ /* 0x0001e40000100800 */
[C---:B0-----:R-:W-:Y:S02]  /*ab70*/  SEL R19, R3.reuse, R8, !P6 ;  /* 0x0000000803137207 */ /* 0x041fe40007000000 */
[----:B------:R-:W4:Y:S04]  /*ab80*/  LDL.LU R8, [R1+0x140] ;  /* 0x0001400001087983 */ /* 0x000f280000300800 */
[----:B------:R0:W-:Y:S04]  /*ab90*/  STL [R1+0x34], R18 ;  /* 0x0000341201007387 */ /* 0x0001e80000100800 */
[----:B------:R1:W-:Y:S01]  /*aba0*/  STL [R1+0x1c], R19 ;  /* 0x00001c1301007387 */ /* 0x0003e20000100800 */
[----:B0-----:R-:W-:-:S02]  /*abb0*/  SEL R18, R3, R17, !P6 ;  /* 0x0000001103127207 */ /* 0x001fc40007000000 */
[C---:B------:R-:W-:Y:S02]  /*abc0*/  SEL R17, R3.reuse, R15, !P6 ;  /* 0x0000000f03117207 */ /* 0x040fe40007000000 */
[C---:B------:R-:W-:Y:S01]  /*abd0*/  SEL R15, R3.reuse, R7, !P6 ;  /* 0x00000007030f7207 */ /* 0x040fe20007000000 */
[----:B------:R-:W-:Y:S04]  /*abe0*/  STL [R1+0x18], R18 ;  /* 0x0000181201007387 */ /* 0x000fe80000100800 */
[----:B------:R-:W4:Y:S04]  /*abf0*/  LDL.LU R7, [R1+0x134] ;  /* 0x0001340001077983 */ /* 0x000f280000300800 */
[----:B------:R0:W-:Y:S04]  /*ac00*/  STL [R1+0x14], R17 ;  /* 0x0000141101007387 */ /* 0x0001e80000100800 */
[----:B------:R0:W-:Y:S01]  /*ac10*/  STL [R1+0x10], R15 ;  /* 0x0000100f01007387 */ /* 0x0001e20000100800 */
[----:B--2---:R-:W-:-:S05]  /*ac20*/  SEL R30, R3, R30, !P6 ;  /* 0x0000001e031e7207 */ /* 0x004fca0007000000 */
[----:B------:R-:W-:Y:S04]  /*ac30*/  STL [R1+0x31f0], R30 ;  /* 0x0031f01e01007387 */ /* 0x000fe80000100800 */
[----:B-1----:R-:W2:Y:S01]  /*ac40*/  LDL.LU R19, [R1+0x11c] ;  /* 0x00011c0001137983 */ /* 0x002ea20000300800 */
[----:B---3--:R-:W-:-:S05]  /*ac50*/  SEL R31, R3, R31, !P6 ;  /* 0x0000001f031f7207 */ /* 0x008fca0007000000 */
[----:B------:R-:W-:Y:S04]  /*ac60*/  STL [R1+0x31f4], R31 ;  /* 0x0031f41f01007387 */ /* 0x000fe80000100800 */
[----:B------:R-:W3:Y:S04]  /*ac70*/  LDL.LU R20, [R1+0x118] ;  /* 0x0001180001147983 */ /* 0x000ee80000300800 */
[----:B------:R-:W3:Y:S01]  /*ac80*/  LDL.LU R22, [R1+0x114] ;  /* 0x0001140001167983 */ /* 0x000ee20000300800 */
[----:B----4-:R-:W-:-:S05]  /*ac90*/  SEL R5, R3, R5, !P6 ;  /* 0x0000000503057207 */ /* 0x010fca0007000000 */
[----:B------:R-:W-:Y:S04]  /*aca0*/  STL [R1+0x31f8], R5 ;  /* 0x0031f80501007387 */ /* 0x000fe80000100800 */
[----:B------:R-:W4:Y:S04]  /*acb0*/  LDL.LU R24, [R1+0x110] ;  /* 0x0001100001187983 */ /* 0x000f280000300800 */
[----:B------:R-:W4:Y:S01]  /*acc0*/  LDL.LU R27, [R1+0x108] ;  /* 0x00010800011b7983 */ /* 0x000f220000300800 */
[----:B------:R-:W-:-:S05]  /*acd0*/  SEL R4, R3, R4, !P6 ;  /* 0x0000000403047207 */ /* 0x000fca0007000000 */
[----:B------:R-:W-:Y:S04]  /*ace0*/  STL [R1+0x31fc], R4 ;  /* 0x0031fc0401007387 */ /* 0x000fe80000100800 */
[----:B------:R-:W4:Y:S04]  /*acf0*/  LDL.LU R32, [R1+0x104] ;  /* 0x0001040001207983 */ /* 0x000f280000300800 */
[----:B------:R-:W4:Y:S01]  /*ad00*/  LDL.LU R33, [R1+0xfc] ;  /* 0x0000fc0001217983 */ /* 0x000f220000300800 */
[----:B------:R-:W-:-:S05]  /*ad10*/  SEL R57, R3, R11, !P6 ;  /* 0x0000000b03397207 */ /* 0x000fca0007000000 */
[----:B------:R-:W-:Y:S01]  /*ad20*/  STL [R1+0x3200], R57 ;  /* 0x0032003901007387 */ /* 0x000fe20000100800 */
[----:B------:R-:W-:-:S03]  /*ad30*/  SEL R55, R3, R9, !P6 ;  /* 0x0000000903377207 */ /* 0x000fc60007000000 */
[----:B------:R-:W4:Y:S04]  /*ad40*/  LDL.LU R9, [R1+0xe8] ;  /* 0x0000e80001097983 */ /* 0x000f280000300800 */
[----:B------:R-:W4:Y:S04]  /*ad50*/  LDL.LU R11, [R1+0xe4] ;  /* 0x0000e400010b7983 */ /* 0x000f280000300800 */
[----:B------:R-:W-:Y:S01]  /*ad60*/  STL [R1+0x3204], R55 ;  /* 0x0032043701007387 */ /* 0x000fe20000100800 */
[----:B------:R-:W-:-:S05]  /*ad70*/  SEL R12, R3, R12, !P6 ;  /* 0x0000000c030c7207 */ /* 0x000fca0007000000 */
[----:B------:R1:W-:Y:S04]  /*ad80*/  STL [R1+0x3208], R12 ;  /* 0x0032080c01007387 */ /* 0x0003e80000100800 */
[----:B0-----:R-:W4:Y:S01]  /*ad90*/  LDL.LU R17, [R1+0xd8] ;  /* 0x0000d80001117983 */ /* 0x001f220000300800 */
[----:B------:R-:W-:-:S05]  /*ada0*/  SEL R13, R3, R13, !P6 ;  /* 0x0000000d030d7207 */ /* 0x000fca0007000000 */
[----:B------:R-:W-:Y:S04]  /*adb0*/  STL [R1+0x320c], R13 ;  /* 0x00320c0d01007387 */ /* 0x000fe80000100800 */
[----:B------:R-:W4:Y:S01]  /*adc0*/  LDL.LU R23, [R1+0xf0] ;  /* 0x0000f00001177983 */ /* 0x000f220000300800 */
[----:B------:R-:W-:-:S03]  /*add0*/  SEL R15, R3, R8, !P6 ;  /* 0x00000008030f7207 */ /* 0x000fc60007000000 */
[----:B------:R-:W4:Y:S04]  /*ade0*/  LDL.LU R8, [R1+0xec] ;  /* 0x0000ec0001087983 */ /* 0x000f280000300800 */
[----:B------:R-:W-:Y:S04]  /*adf0*/  STL [R1+0x3210], R15 ;  /* 0x0032100f01007387 */ /* 0x000fe80000100800 */
[----:B------:R-:W4:Y:S01]  /*ae00*/  LDL.LU R35, [R1+0xc4] ;  /* 0x0000c40001237983 */ /* 0x000f220000300800 */
[----:B------:R-:W-:-:S03]  /*ae10*/  SEL R18, R3, R7, !P6 ;  /* 0x0000000703127207 */ /* 0x000fc60007000000 */
[----:B------:R-:W4:Y:S04]  /*ae20*/  LDL.LU R7, [R1+0xc0] ;  /* 0x0000c00001077983 */ /* 0x000f280000300800 */
[----:B------:R-:W-:Y:S04]  /*ae30*/  STL [R1+0x3214], R18 ;  /* 0x0032141201007387 */ /* 0x000fe80000100800 */
[----:B------:R-:W4:Y:S01]  /*ae40*/  LDL.LU R29, [R1+0xac] ;  /* 0x0000ac00011d7983 */ /* 0x000f220000300800 */
[C---:B------:R-:W-:Y:S02]  /*ae50*/  SEL R51, R3.reuse, R51, !P6 ;  /* 0x0000003303337207 */ /* 0x040fe40007000000 */
[----:B------:R-:W-:-:S02]  /*ae60*/  SEL R2, R3, R2, !P6 ;  /* 0x0000000203027207 */ /* 0x000fc40007000000 */
[C---:B------:R-:W-:Y:S02]  /*ae70*/  SEL R26, R3.reuse, R26, !P6 ;  /* 0x0000001a031a7207 */ /* 0x040fe40007000000 */
[C---:B------:R-:W-:Y:S02]  /*ae80*/  SEL R37, R3.reuse, R37, !P6 ;  /* 0x0000002503257207 */ /* 0x040fe40007000000 */
[C---:B------:R-:W-:Y:S02]  /*ae90*/  SEL R39, R3.reuse, R39, !P6 ;  /* 0x0000002703277207 */ /* 0x040fe40007000000 */
[----:B--2---:R-:W-:-:S05]  /*aea0*/  SEL R19, R3, R19, !P6 ;  /* 0x0000001303137207 */ /* 0x004fca0007000000 */
[----:B------:R-:W-:Y:S01]  /*aeb0*/  STL [R1+0x3218], R19 ;  /* 0x0032181301007387 */ /* 0x000fe20000100800 */
[C---:B---3--:R-:W-:Y:S02]  /*aec0*/  SEL R20, R3.reuse, R20, !P6 ;  /* 0x0000001403147207 */ /* 0x048fe40007000000 */
[----:B------:R-:W-:-:S03]  /*aed0*/  SEL R22, R3, R22, !P6 ;  /* 0x0000001603167207 */ /* 0x000fc60007000000 */
[----:B------:R-:W-:Y:S04]  /*aee0*/  STL [R1+0x321c], R20 ;  /* 0x00321c1401007387 */ /* 0x000fe80000100800 */
[----:B------:R-:W-:Y:S01]  /*aef0*/  STL [R1+0x3220], R22 ;  /* 0x0032201601007387 */ /* 0x000fe20000100800 */
[C---:B----4-:R-:W-:Y:S02]  /*af00*/  SEL R24, R3.reuse, R24, !P6 ;  /* 0x0000001803187207 */ /* 0x050fe40007000000 */
[----:B------:R-:W-:-:S03]  /*af10*/  SEL R27, R3, R27, !P6 ;  /* 0x0000001b031b7207 */ /* 0x000fc60007000000 */
[----:B------:R-:W-:Y:S04]  /*af20*/  STL [R1+0x3224], R24 ;  /* 0x0032241801007387 */ /* 0x000fe80000100800 */
[----:B------:R-:W-:Y:S01]  /*af30*/  STL [R1+0x3228], R27 ;  /* 0x0032281b01007387 */ /* 0x000fe20000100800 */
[C---:B------:R-:W-:Y:S02]  /*af40*/  SEL R32, R3.reuse, R32, !P6 ;  /* 0x0000002003207207 */ /* 0x040fe40007000000 */
[----:B------:R-:W-:-:S03]  /*af50*/  SEL R33, R3, R33, !P6 ;  /* 0x0000002103217207 */ /* 0x000fc60007000000 */
[----:B------:R-:W-:Y:S04]  /*af60*/  STL [R1+0x322c], R32 ;  /* 0x00322c2001007387 */ /* 0x000fe80000100800 */
[----:B------:R-:W-:Y:S01]  /*af70*/  STL [R1+0x3230], R33 ;  /* 0x0032302101007387 */ /* 0x000fe20000100800 */
[C---:B------:R-:W-:Y:S02]  /*af80*/  SEL R9, R3.reuse, R9, !P6 ;  /* 0x0000000903097207 */ /* 0x040fe40007000000 */
[----:B------:R-:W-:-:S03]  /*af90*/  SEL R11, R3, R11, !P6 ;  /* 0x0000000b030b7207 */ /* 0x000fc60007000000 */
[----:B------:R-:W-:Y:S04]  /*afa0*/  STL [R1+0x3234], R9 ;  /* 0x0032340901007387 */ /* 0x000fe80000100800 */
[----:B------:R-:W2:Y:S04]  /*afb0*/  LDL.LU R41, [R1+0x7c] ;  /* 0x00007c0001297983 */ /* 0x000ea80000300800 */
[----:B------:R-:W3:Y:S04]  /*afc0*/  LDL.LU R38, [R1+0x8c] ;  /* 0x00008c0001267983 */ /* 0x000ee80000300800 */
[----:B------:R-:W4:Y:S04]  /*afd0*/  LDL.LU R36, [R1+0x94] ;  /* 0x0000940001247983 */ /* 0x000f280000300800 */
[----:B------:R-:W-:Y:S01]  /*afe0*/  STL [R1+0x3238], R11 ;  /* 0x0032380b01007387 */ /* 0x000fe20000100800 */
[----:B------:R-:W-:-:S05]  /*aff0*/  SEL R17, R3, R17, !P6 ;  /* 0x0000001103117207 */ /* 0x000fca0007000000 */
[----:B------:R-:W-:Y:S01]  /*b000*/  STL [R1+0x323c], R17 ;  /* 0x00323c1101007387 */ /* 0x000fe20000100800 */
[----:B------:R-:W-:-:S05]  /*b010*/  SEL R23, R3, R23, !P6 ;  /* 0x0000001703177207 */ /* 0x000fca0007000000 */
[----:B------:R-:W-:Y:S01]  /*b020*/  STL [R1+0x3240], R23 ;  /* 0x0032401701007387 */ /* 0x000fe20000100800 */
[C---:B------:R-:W-:Y:S02]  /*b030*/  SEL R8, R3.reuse, R8, !P6 ;  /* 0x0000000803087207 */ /* 0x040fe40007000000 */
[----:B------:R-:W-:-:S03]  /*b040*/  SEL R35, R3, R35, !P6 ;  /* 0x0000002303237207 */ /* 0x000fc60007000000 */
[----:B------:R-:W-:Y:S04]  /*b050*/  STL [R1+0x3244], R8 ;  /* 0x0032440801007387 */ /* 0x000fe80000100800 */
[----:B------:R-:W-:Y:S01]  /*b060*/  STL [R1+0x3248], R35 ;  /* 0x0032482301007387 */ /* 0x000fe20000100800 */
[----:B------:R-:W-:-:S05]  /*b070*/  SEL R7, R3, R7, !P6 ;  /* 0x0000000703077207 */ /* 0x000fca0007000000 */
[----:B------:R0:W-:Y:S01]  /*b080*/  STL [R1+0x324c], R7 ;  /* 0x00324c0701007387 */ /* 0x0001e20000100800 */
[----:B------:R-:W-:-:S03]  /*b090*/  SEL R29, R3, R29, !P6 ;  /* 0x0000001d031d7207 */ /* 0x000fc60007000000 */
[----:B------:R-:W4:Y:S04]  /*b0a0*/  LDL.LU R47, [R1+0x20] ;  /* 0x00002000012f7983 */ /* 0x000f280000300800 */
[----:B------:R-:W4:Y:S04]  /*b0b0*/  LDL.LU R50, [R1+0x28] ;  /* 0x0000280001327983 */ /* 0x000f280000300800 */
[----:B-1----:R-:W4:Y:S04]  /*b0c0*/  LDL.LU R12, [R1+0x2c] ;  /* 0x00002c00010c7983 */ /* 0x002f280000300800 */
[----:B------:R-:W4:Y:S04]  /*b0d0*/  LDL.LU R45, [R1+0x30] ;  /* 0x00003000012d7983 */ /* 0x000f280000300800 */
[----:B------:R-:W4:Y:S04]  /*b0e0*/  LDL.LU R53, [R1+0x24] ;  /* 0x0000240001357983 */ /* 0x000f280000300800 */
[----:B------:R-:W-:Y:S04]  /*b0f0*/  STL [R1+0x3250], R29 ;  /* 0x0032501d01007387 */ /* 0x000fe80000100800 */
[----:B------:R-:W-:Y:S04]  /*b100*/  STL [R1+0x3254], R51 ;  /* 0x0032543301007387 */ /* 0x000fe80000100800 */
[----:B------:R1:W-:Y:S04]  /*b110*/  STL [R1+0x3258], R2 ;  /* 0x0032580201007387 */ /* 0x0003e80000100800 */
[----:B------:R-:W-:Y:S04]  /*b120*/  STL [R1+0x325c], R26 ;  /* 0x00325c1a01007387 */ /* 0x000fe80000100800 */
[----:B------:R-:W-:Y:S04]  /*b130*/  STL [R1+0x3260], R37 ;  /* 0x0032602501007387 */ /* 0x000fe80000100800 */
[----:B------:R-:W-:Y:S04]  /*b140*/  STL [R1+0x3264], R39 ;  /* 0x0032642701007387 */ /* 0x000fe80000100800 */
[----:B------:R-:W4:Y:S04]  /*b150*/  LDL.LU R55, [R1+0x1bc] ;  /* 0x0001bc0001377983 */ /* 0x000f280000300800 */
[----:B------:R-:W0:Y:S04]  /*b160*/  LDL.LU R57, [R1+0x1b4] ;  /* 0x0001b40001397983 */ /* 0x000e280000300800 */
[----:B------:R-:W1:Y:S04]  /*b170*/  LDL.LU R4, [R1+0x1b0] ;  /* 0x0001b00001047983 */ /* 0x000e680000300800 */
[----:B------:R-:W4:Y:S04]  /*b180*/  LDL.LU R5, [R1+0x1a8] ;  /* 0x0001a80001057983 */ /* 0x000f280000300800 */
[----:B------:R-:W4:Y:S04]  /*b190*/  LDL.LU R31, [R1+0x198] ;  /* 0x00019800011f7983 */ /* 0x000f280000300800 */
[----:B------:R-:W4:Y:S01]  /*b1a0*/  LDL.LU R30, [R1+0x194] ;  /* 0x00019400011e7983 */ /* 0x000f220000300800 */
[----:B------:R-:W-:-:S05]  /*b1b0*/  IMAD R60, R60, UR6, RZ ;  /* 0x000000063c3c7c24 */ /* 0x000fca000f8e02ff */
[----:B------:R1:W-:Y:S01]  /*b1c0*/  STL [R1+0x3170], R60 ;  /* 0x0031703c01007387 */ /* 0x0003e20000100800 */
[----:B------:R-:W-:Y:S02]  /*b1d0*/  @!P0 IMAD.MOV R59, RZ, RZ, -R59 ;  /* 0x000000ffff3b8224 */ /* 0x000fe400078e0a3b */
[----:B------:R-:W-:Y:S02]  /*b1e0*/  @!P5 IMAD.MOV R49, RZ, RZ, -R49 ;  /* 0x000000ffff31d224 */ /* 0x000fe400078e0a31 */
[----:B------:R-:W-:Y:S01]  /*b1f0*/  @!P1 IMAD.MOV R48, RZ, RZ, -R48 ;  /* 0x000000ffff309224 */ /* 0x000fe200078e0a30 */
[C---:B------:R-:W-:Y:S01]  /*b200*/  SEL R46, R3.reuse, R28, !P6 ;  /* 0x0000001c032e7207 */ /* 0x040fe20007000000 */
[----:B------:R-:W-:Y:S01]  /*b210*/  @!P4 IMAD.MOV R44, RZ, RZ, -R44 ;  /* 0x000000ffff2cc224 */ /* 0x000fe200078e0a2c */
[C---:B------:R-:W-:Y:S02]  /*b220*/  SEL R40, R3.reuse, R40, !P6 ;  /* 0x0000002803287207 */ /* 0x040fe40007000000 */
[----:B------:R-:W-:-:S02]  /*b230*/  SEL R6, R3, R6, !P6 ;  /* 0x0000000603067207 */ /* 0x000fc40007000000 */
[C---:B------:R-:W-:Y:S02]  /*b240*/  SEL R10, R3.reuse, R10, !P6 ;  /* 0x0000000a030a7207 */ /* 0x040fe40007000000 */
[C---:B------:R-:W-:Y:S02]  /*b250*/  SEL R16, R3.reuse, R16, !P6 ;  /* 0x0000001003107207 */ /* 0x040fe40007000000 */
[C---:B------:R-:W-:Y:S02]  /*b260*/  SEL R21, R3.reuse, R21, !P6 ;  /* 0x0000001503157207 */ /* 0x040fe40007000000 */
[C---:B------:R-:W-:Y:S02]  /*b270*/  SEL R58, R3.reuse, R58, !P6 ;  /* 0x0000003a033a7207 */ /* 0x040fe40007000000 */
        /* <DEDUP_REMOVED lines=13> */
[----:B--2---:R-:W-:-:S02]  /*b350*/  SEL R41, R3, R41, !P6 ;  /* 0x0000002903297207 */ /* 0x004fc40007000000 */
[C---:B---3--:R-:W-:Y:S02]  /*b360*/  SEL R38, R3.reuse, R38, !P6 ;  /* 0x0000002603267207 */ /* 0x048fe40007000000 */
[----:B----4-:R-:W-:Y:S01]  /*b370*/  SEL R36, R3, R36, !P6 ;  /* 0x0000002403247207 */ /* 0x010fe20007000000 */
[----:B0-----:R-:W-:Y:S02]  /*b380*/  IMAD R7, R57, UR6, RZ ;  /* 0x0000000639077c24 */ /* 0x001fe4000f8e02ff */
[----:B-1----:R-:W-:-:S03]  /*b390*/  IMAD R2, R4, UR6, RZ ;  /* 0x0000000604027c24 */ /* 0x002fc6000f8e02ff */
[----:B------:R-:W-:Y:S01]  /*b3a0*/  STL [R1+0x20], R7 ;  /* 0x0000200701007387 */ /* 0x000fe20000100800 */
[----:B------:R-:W-:-:S03]  /*b3b0*/  IMAD R5, R5, UR6, RZ ;  /* 0x0000000605057c24 */ /* 0x000fc6000f8e02ff */
[----:B------:R0:W-:Y:S01]  /*b3c0*/  STL [R1+0x24], R2 ;  /* 0x0000240201007387 */ /* 0x0001e20000100800 */
[----:B------:R-:W-:-:S03]  /*b3d0*/  IMAD R4, R31, UR6, RZ ;  /* 0x000000061f047c24 */ /* 0x000fc6000f8e02ff */
[----:B------:R-:W-:Y:S04]  /*b3e0*/  STL [R1+0x28], R5 ;  /* 0x0000280501007387 */ /* 0x000fe80000100800 */
[----:B------:R-:W2:Y:S01]  /*b3f0*/  LDL.LU R60, [R1+0x18c] ;  /* 0x00018c00013c7983 */ /* 0x000ea20000300800 */
[----:B0-----:R-:W-:-:S03]  /*b400*/  IMAD R2, R30, UR6, RZ ;  /* 0x000000061e027c24 */ /* 0x001fc6000f8e02ff */
[----:B------:R-:W-:Y:S04]  /*b410*/  STL [R1+0x2c], R4 ;  /* 0x00002c0401007387 */ /* 0x000fe80000100800 */
[----:B------:R-:W3:Y:S04]  /*b420*/  LDL.LU R39, [R1+0x17c] ;  /* 0x00017c0001277983 */ /* 0x000ee80000300800 */
[----:B------:R0:W-:Y:S04]  /*b430*/  STL [R1+0x30], R2 ;  /* 0x0000300201007387 */ /* 0x0001e80000100800 */
[----:B------:R-:W4:Y:S04]  /*b440*/  LDL.LU R37, [R1+0x178] ;  /* 0x0001780001257983 */ /* 0x000f280000300800 */
[----:B------:R-:W4:Y:S04]  /*b450*/  LDL.LU R26, [R1+0x174] ;  /* 0x00017400011a7983 */ /* 0x000f280000300800 */
[----:B0-----:R-:W4:Y:S04]  /*b460*/  LDL.LU R2, [R1+0x170] ;  /* 0x0001700001027983 */ /* 0x001f280000300800 */
        /* <DEDUP_REMOVED lines=16> */
[----:B------:R-:W4:Y:S01]  /*b570*/  LDL.LU R18, [R1+0xe0] ;  /* 0x0000e00001127983 */ /* 0x000f220000300800 */
[----:B------:R-:W-:-:S03]  /*b580*/  SEL R28, R3, R12, !P6 ;  /* 0x0000000c031c7207 */ /* 0x000fc60007000000 */
[----:B------:R-:W4:Y:S01]  /*b590*/  LDL.LU R15, [R1+0xdc] ;  /* 0x0000dc00010f7983 */ /* 0x000f220000300800 */
[----:B------:R-:W-:-:S03]  /*b5a0*/  SEL R47, R3, R47, !P6 ;  /* 0x0000002f032f7207 */ /* 0x000fc60007000000 */
[----:B------:R-:W4:Y:S01]  /*b5b0*/  LDL.LU R13, [R1+0xd4] ;  /* 0x0000d400010d7983 */ /* 0x000f220000300800 */
[C---:B------:R-:W-:Y:S02]  /*b5c0*/  SEL R50, R3.reuse, R50, !P6 ;  /* 0x0000003203327207 */ /* 0x040fe40007000000 */
[C---:B------:R-:W-:Y:S01]  /*b5d0*/  SEL R45, R3.reuse, R45, !P6 ;  /* 0x0000002d032d7207 */ /* 0x040fe20007000000 */
[----:B------:R-:W4:Y:S01]  /*b5e0*/  LDL.LU R12, [R1+0xd0] ;  /* 0x0000d000010c7983 */ /* 0x000f220000300800 */
[C---:B------:R-:W-:Y:S02]  /*b5f0*/  SEL R53, R3.reuse, R53, !P6 ;  /* 0x0000003503357207 */ /* 0x040fe40007000000 */
[----:B------:R-:W-:Y:S01]  /*b600*/  SEL R3, R3, R44, !P6 ;  /* 0x0000002c03037207 */ /* 0x000fe20007000000 */
[----:B------:R-:W-:Y:S02]  /*b610*/  IMAD R44, R55, UR6, RZ ;  /* 0x00000006372c7c24 */ /* 0x000fe4000f8e02ff */
[----:B------:R-:W4:Y:S04]  /*b620*/  LDL.LU R55, [R1+0xcc] ;  /* 0x0000cc0001377983 */ /* 0x000f280000300800 */
[----:B------:R-:W4:Y:S04]  /*b630*/  LDL.LU R57, [R1+0xc8] ;  /* 0x0000c80001397983 */ /* 0x000f280000300800 */
[----:B------:R-:W4:Y:S04]  /*b640*/  LDL.LU R4, [R1+0xbc] ;  /* 0x0000bc0001047983 */ /* 0x000f280000300800 */
[----:B------:R-:W4:Y:S04]  /*b650*/  LDL.LU R5, [R1+0xb8] ;  /* 0x0000b80001057983 */ /* 0x000f280000300800 */
[----:B------:R-:W4:Y:S04]  /*b660*/  LDL.LU R31, [R1+0xb4] ;  /* 0x0000b400011f7983 */ /* 0x000f280000300800 */
[----:B------:R-:W4:Y:S01]  /*b670*/  LDL.LU R30, [R1+0xb0] ;  /* 0x0000b000011e7983 */ /* 0x000f220000300800 */
[----:B--2---:R-:W-:-:S05]  /*b680*/  IMAD R60, R60, UR6, RZ ;  /* 0x000000063c3c7c24 */ /* 0x004fca000f8e02ff */
[----:B------:R3:W-:Y:S02]  /*b690*/  STL [R1+0x7c], R60 ;  /* 0x00007c3c01007387 */ /* 0x0007e40000100800 */
[----:B---3--:R-:W-:Y:S02]  /*b6a0*/  IMAD R60, R39, UR6, RZ ;  /* 0x00000006273c7c24 */ /* 0x008fe4000f8e02ff */
[----:B----4-:R-:W-:Y:S02]  /*b6b0*/  IMAD R37, R37, UR6, RZ ;  /* 0x0000000625257c24 */ /* 0x010fe4000f8e02ff */
[----:B------:R-:W-:Y:S01]  /*b6c0*/  IMAD R39, R26, UR6, RZ ;  /* 0x000000061a277c24 */ /* 0x000fe2000f8e02ff */
[----:B------:R-:W-:Y:S01]  /*b6d0*/  STL [R1+0x8c], R60 ;  /* 0x00008c3c01007387 */ /* 0x000fe20000100800 */
[----:B------:R-:W-:-:S03]  /*b6e0*/  IMAD R26, R2, UR6, RZ ;  /* 0x00000006021a7c24 */ /* 0x000fc6000f8e02ff */
[----:B------:R0:W-:Y:S04]  /*b6f0*/  STL [R1+0x94], R37 ;  /* 0x0000942501007387 */ /* 0x0001e80000100800 */
[----:B------:R-:W-:Y:S01]  /*b700*/  STL [R1+0x2c0], R39 ;  /* 0x0002c02701007387 */ /* 0x000fe20000100800 */
[----:B------:R-:W-:Y:S02]  /*b710*/  IMAD R2, R29, UR6, RZ ;  /* 0x000000061d027c24 */ /* 0x000fe4000f8e02ff */
[----:B0-----:R-:W-:Y:S01]  /*b720*/  IMAD R37, R51, UR6, RZ ;  /* 0x0000000633257c24 */ /* 0x001fe2000f8e02ff */
[----:B------:R0:W-:Y:S04]  /*b730*/  STL [R1+0x2c8], R26 ;  /* 0x0002c81a01007387 */ /* 0x0001e80000100800 */
[----:B------:R-:W-:Y:S04]  /*b740*/  STL [R1+0x2d0], R37 ;  /* 0x0002d02501007387 */ /* 0x000fe80000100800 */
[----:B------:R1:W-:Y:S01]  /*b750*/  STL [R1+0x2d8], R2 ;  /* 0x0002d80201007387 */ /* 0x0003e20000100800 */
[----:B0-----:R-:W-:-:S02]  /*b760*/  IMAD R26, R7, UR6, RZ ;  /* 0x00000006071a7c24 */ /* 0x001fc4000f8e02ff */
[----:B------:R-:W-:-:S03]  /*b770*/  IMAD R7, R35, UR6, RZ ;  /* 0x0000000623077c24 */ /* 0x000fc6000f8e02ff */
[----:B------:R-:W-:Y:S01]  /*b780*/  STL [R1+0x2e0], R26 ;  /* 0x0002e01a01007387 */ /* 0x000fe20000100800 */
[----:B-1----:R-:W-:-:S03]  /*b790*/  IMAD R2, R8, UR6, RZ ;  /* 0x0000000608027c24 */ /* 0x002fc6000f8e02ff */
[----:B------:R0:W-:Y:S01]  /*b7a0*/  STL [R1+0x2e8], R7 ;  /* 0x0002e80701007387 */ /* 0x0001e20000100800 */
[----:B------:R-:W-:-:S03]  /*b7b0*/  IMAD R8, R23, UR6, RZ ;  /* 0x0000000617087c24 */ /* 0x000fc6000f8e02ff */
[----:B------:R1:W-:Y:S01]  /*b7c0*/  STL [R1+0x2f0], R2 ;  /* 0x0002f00201007387 */ /* 0x0003e20000100800 */
[----:B0-----:R-:W-:-:S03]  /*b7d0*/  IMAD R7, R17, UR6, RZ ;  /* 0x0000000611077c24 */ /* 0x001fc6000f8e02ff */
[----:B------:R0:W-:Y:S01]  /*b7e0*/  STL [R1+0x2f8], R8 ;  /* 0x0002f80801007387 */ /* 0x0001e20000100800 */
[----:B-1----:R-:W-:-:S03]  /*b7f0*/  IMAD R2, R11, UR6, RZ ;  /* 0x000000060b027c24 */ /* 0x002fc6000f8e02ff */
[----:B------:R1:W-:Y:S04]  /*b800*/  STL [R1+0x300], R7 ;  /* 0x0003000701007387 */ /* 0x0003e80000100800 */
[----:B------:R2:W-:Y:S01]  /*b810*/  STL [R1+0x308], R2 ;  /* 0x0003080201007387 */ /* 0x0005e20000100800 */
[----:B0-----:R-:W-:Y:S02]  /*b820*/  IMAD R8, R9, UR6, RZ ;  /* 0x0000000609087c24 */ /* 0x001fe4000f8e02ff */
[----:B-1----:R-:W-:-:S03]  /*b830*/  IMAD R7, R33, UR6, RZ ;  /* 0x0000000621077c24 */ /* 0x002fc6000f8e02ff */
[----:B------:R0:W-:Y:S01]  /*b840*/  STL [R1+0x310], R8 ;  /* 0x0003100801007387 */ /* 0x0001e20000100800 */
[----:B--2---:R-:W-:-:S03]  /*b850*/  IMAD R2, R32, UR6, RZ ;  /* 0x0000000620027c24 */ /* 0x004fc6000f8e02ff */
        /* <DEDUP_REMOVED lines=18> */
[----:B------:R1:W-:Y:S01]  /*b980*/  STL [R1+0x344], R7 ;  /* 0x0003440701007387 */ /* 0x0003e20000100800 */
[----:B------:R-:W-:-:S03]  /*b990*/  IMAD R5, R5, UR6, RZ ;  /* 0x0000000605057c24 */ /* 0x000fc6000f8e02ff */
[----:B------:R2:W-:Y:S01]  /*b9a0*/  STL [R1+0x350], R2 ;  /* 0x0003500201007387 */ /* 0x0005e20000100800 */
[----:B0-----:R-:W-:Y:S02]  /*b9b0*/  IMAD R8, R55, UR6, RZ ;  /* 0x0000000637087c24 */ /* 0x001fe4000f8e02ff */
[----:B-1----:R-:W-:-:S03]  /*b9c0*/  IMAD R7, R57, UR6, RZ ;  /* 0x0000000639077c24 */ /* 0x002fc6000f8e02ff */
[----:B------:R-:W-:Y:S01]  /*b9d0*/  STL [R1+0x354], R8 ;  /* 0x0003540801007387 */ /* 0x000fe20000100800 */
[----:B--2---:R-:W-:-:S03]  /*b9e0*/  IMAD R2, R4, UR6, RZ ;  /* 0x0000000604027c24 */ /* 0x004fc6000f8e02ff */
[----:B------:R-:W-:Y:S01]  /*b9f0*/  STL [R1+0x358], R7 ;  /* 0x0003580701007387 */ /* 0x000fe20000100800 */
[----:B------:R-:W-:-:S03]  /*ba00*/  IMAD R4, R31, UR6, RZ ;  /* 0x000000061f047c24 */ /* 0x000fc6000f8e02ff */
[----:B------:R0:W-:Y:S04]  /*ba10*/  STL [R1+0x35c], R2 ;  /* 0x00035c0201007387 */ /* 0x0001e80000100800 */
[----:B------:R-:W-:Y:S04]  /*ba20*/  STL [R1+0x368], R5 ;  /* 0x0003680501007387 */ /* 0x000fe80000100800 */
[----:B------:R-:W2:Y:S01]  /*ba30*/  LDL.LU R39, [R1+0xa8] ;  /* 0x0000a80001277983 */ /* 0x000ea20000300800 */
[----:B0-----:R-:W-:-:S03]  /*ba40*/  IMAD R2, R30, UR6, RZ ;  /* 0x000000061e027c24 */ /* 0x001fc6000f8e02ff */
[----:B------:R-:W-:Y:S04]  /*ba50*/  STL [R1+0x36c], R4 ;  /* 0x00036c0401007387 */ /* 0x000fe80000100800 */
[----:B------:R-:W3:Y:S04]  /*ba60*/  LDL.LU R37, [R1+0xa4] ;  /* 0x0000a40001257983 */ /* 0x000ee80000300800 */
[----:B------:R0:W-:Y:S04]  /*ba70*/  STL [R1+0x370], R2 ;  /* 0x0003700201007387 */ /* 0x0001e80000100800 */
        /* <DEDUP_REMOVED lines=29> */
[----:B--2---:R-:W-:-:S05]  /*bc50*/  IMAD R39, R39, UR6, RZ ;  /* 0x0000000627277c24 */ /* 0x004fca000f8e02ff */
[----:B------:R0:W-:Y:S01]  /*bc60*/  STL [R1+0x374], R39 ;  /* 0x0003742701007387 */ /* 0x0001e20000100800 */
[----:B---3--:R-:W-:-:S03]  /*bc70*/  IMAD R37, R37, UR6, RZ ;  /* 0x0000000625257c24 */ /* 0x008fc6000f8e02ff */
[----:B0-----:R-:W2:Y:S01]  /*bc80*/  LDL.LU R39, [R1+0x3264] ;  /* 0x0032640001277983 */ /* 0x001ea20000300800 */
[----:B----4-:R-:W-:-:S03]  /*bc90*/  IMAD R26, R26, UR6, RZ ;  /* 0x000000061a1a7c24 */ /* 0x010fc6000f8e02ff */
[----:B------:R0:W-:Y:S01]  /*bca0*/  STL [R1+0x380], R37 ;  /* 0x0003802501007387 */ /* 0x0001e20000100800 */
[----:B------:R-:W-:Y:S02]  /*bcb0*/  IMAD R2, R2, UR6, RZ ;  /* 0x0000000602027c24 */ /* 0x000fe4000f8e02ff */
[----:B------:R-:W-:Y:S01]  /*bcc0*/  IMAD R51, R51, UR6, RZ ;  /* 0x0000000633337c24 */ /* 0x000fe2000f8e02ff */
[----:B0-----:R-:W3:Y:S01]  /*bcd0*/  LDL.LU R37, [R1+0x3260] ;  /* 0x0032600001257983 */ /* 0x001ee20000300800 */
[----:B------:R-:W-:-:S03]  /*bce0*/  IMAD R29, R29, UR6, RZ ;  /* 0x000000061d1d7c24 */ /* 0x000fc6000f8e02ff */
[----:B------:R0:W-:Y:S01]  /*bcf0*/  STL [R1+0x384], R26 ;  /* 0x0003841a01007387 */ /* 0x0001e20000100800 */
[----:B------:R-:W-:Y:S02]  /*bd00*/  IMAD R7, R7, UR6, RZ ;  /* 0x0000000607077c24 */ /* 0x000fe4000f8e02ff */
[----:B------:R-:W-:Y:S01]  /*bd10*/  IMAD R35, R35, UR6, RZ ;  /* 0x0000000623237c24 */ /* 0x000fe2000f8e02ff */
[----:B0-----:R-:W4:Y:S04]  /*bd20*/  LDL.LU R26, [R1+0x325c] ;  /* 0x00325c00011a7983 */ /* 0x001f280000300800 */
[----:B------:R0:W-:Y:S01]  /*bd30*/  STL [R1+0x388], R2 ;  /* 0x0003880201007387 */ /* 0x0001e20000100800 */
[----:B------:R-:W-:Y:S02]  /*bd40*/  IMAD R8, R8, UR6, RZ ;  /* 0x0000000608087c24 */ /* 0x000fe4000f8e02ff */
[----:B------:R-:W-:Y:S01]  /*bd50*/  IMAD R23, R23, UR6, RZ ;  /* 0x0000000617177c24 */ /* 0x000fe2000f8e02ff */
[----:B0-----:R-:W2:Y:S04]  /*bd60*/  LDL.LU R2, [R1+0x3258] ;  /* 0x0032580001027983 */ /* 0x001ea80000300800 */
[----:B------:R0:W-:Y:S01]  /*bd70*/  STL [R1+0x38c], R51 ;  /* 0x00038c3301007387 */ /* 0x0001e20000100800 */
[----:B------:R-:W-:-:S03]  /*bd80*/  IMAD R17, R17, UR6, RZ ;  /* 0x0000000611117c24 */ /* 0x000fc6000f8e02ff */
[----:B0-----:R-:W3:Y:S04]  /*bd90*/  LDL.LU R51, [R1+0x3254] ;  /* 0x0032540001337983 */ /* 0x001ee80000300800 */
[----:B------:R0:W-:Y:S01]  /*bda0*/  STL [R1+0x398], R29 ;  /* 0x0003981d01007387 */ /* 0x0001e20000100800 */
[----:B------:R-:W-:-:S03]  /*bdb0*/  IMAD R11, R11, UR6, RZ ;  /* 0x000000060b0b7c24 */ /* 0x000fc6000f8e02ff */
[----:B0-----:R-:W4:Y:S04]  /*bdc0*/  LDL.LU R29, [R1+0x3250] ;  /* 0x00325000011d7983 */ /* 0x001f280000300800 */
[----:B------:R0:W-:Y:S01]  /*bdd0*/  STL [R1+0x39c], R7 ;  /* 0x00039c0701007387 */ /* 0x0001e20000100800 */
[----:B------:R-:W-:-:S03]  /*bde0*/  IMAD R9, R9, UR6, RZ ;  /* 0x0000000609097c24 */ /* 0x000fc6000f8e02ff */
        /* <DEDUP_REMOVED lines=52> */
[----:B------:R0:W-:Y:S04]  /*c130*/  STL [R1+0x40c], R55 ;  /* 0x00040c3701007387 */ /* 0x0001e80000100800 */
[----:B0-----:R-:W3:Y:S04]  /*c140*/  LDL.LU R55, [R1+0x3204] ;  /* 0x0032040001377983 */ /* 0x001ee80000300800 */
        /* <DEDUP_REMOVED lines=9> */
[----:B0-----:R-:W3:Y:S01]  /*c1e0*/  LDL.LU R30, [R1+0x31f0] ;  /* 0x0031f000011e7983 */ /* 0x001ee20000300800 */
[----:B------:R-:W-:-:S05]  /*c1f0*/  IMAD R60, R60, UR6, RZ ;  /* 0x000000063c3c7c24 */ /* 0x000fca000f8e02ff */
[----:B------:R0:W-:Y:S01]  /*c200*/  STL [R1+0x434], R60 ;  /* 0x0004343c01007387 */ /* 0x0001e20000100800 */
[----:B----4-:R-:W-:Y:S02]  /*c210*/  IMAD R8, R8, UR6, RZ ;  /* 0x0000000608087c24 */ /* 0x010fe4000f8e02ff */
[----:B------:R-:W-:Y:S02]  /*c220*/  IMAD R0, R0, UR6, RZ ;  /* 0x0000000600007c24 */ /* 0x000fe4000f8e02ff */
[----:B--2---:R-:W-:Y:S02]  /*c230*/  IMAD R12, R12, UR6, RZ ;  /* 0x000000060c0c7c24 */ /* 0x004fe4000f8e02ff */
[----:B---3--:R-:W-:Y:S02]  /*c240*/  IMAD R5, R5, UR6, RZ ;  /* 0x0000000605057c24 */ /* 0x008fe4000f8e02ff */
[----:B0-----:R-:W-:Y:S02]  /*c250*/  IMAD R60, R30, UR6, RZ ;  /* 0x000000061e3c7c24 */ /* 0x001fe4000f8e02ff */
[----:B------:R-:W2:Y:S04]  /*c260*/  LDL.LU R30, [R1+0x31ec] ;  /* 0x0031ec00011e7983 */ /* 0x000ea80000300800 */
[----:B------:R0:W-:Y:S02]  /*c270*/  STL [R1+0x438], R60 ;  /* 0x0004383c01007387 */ /* 0x0001e40000100800 */
[----:B0-----:R-:W-:-:S02]  /*c280*/  IMAD R60, R31, UR6, RZ ;  /* 0x000000061f3c7c24 */ /* 0x001fc4000f8e02ff */
[----:B------:R-:W2:Y:S04]  /*c290*/  LDL.LU R31, [R1+0x31e8] ;  /* 0x0031e800011f7983 */ /* 0x000ea80000300800 */
[----:B------:R0:W-:Y:S04]  /*c2a0*/  STL [R1+0x43c], R60 ;  /* 0x00043c3c01007387 */ /* 0x0001e80000100800 */
[----:B------:R1:W-:Y:S01]  /*c2b0*/  STL [R1+0x448], R5 ;  /* 0x0004480501007387 */ /* 0x0003e20000100800 */
[----:B0-----:R-:W-:Y:S02]  /*c2c0*/  IMAD R60, R4, UR6, RZ ;  /* 0x00000006043c7c24 */ /* 0x001fe4000f8e02ff */
[----:B------:R-:W-:-:S02]  /*c2d0*/  IMAD R4, R57, UR6, RZ ;  /* 0x0000000639047c24 */ /* 0x000fc4000f8e02ff */
[----:B-1----:R-:W-:Y:S01]  /*c2e0*/  IMAD R5, R55, UR6, RZ ;  /* 0x0000000637057c24 */ /* 0x002fe2000f8e02ff */
[----:B------:R-:W-:Y:S04]  /*c2f0*/  STL [R1+0x44c], R60 ;  /* 0x00044c3c01007387 */ /* 0x000fe80000100800 */
[----:B------:R0:W-:Y:S04]  /*c300*/  STL [R1+0x450], R4 ;  /* 0x0004500401007387 */ /* 0x0001e80000100800 */
[----:B------:R1:W-:Y:S01]  /*c310*/  STL [R1+0x454], R5 ;  /* 0x0004540501007387 */ /* 0x0003e20000100800 */
[----:B0-----:R-:W-:-:S03]  /*c320*/  IMAD R4, R13, UR6, RZ ;  /* 0x000000060d047c24 */ /* 0x001fc6000f8e02ff */
[----:B------:R0:W-:Y:S01]  /*c330*/  STL [R1+0x460], R12 ;  /* 0x0004600c01007387 */ /* 0x0001e20000100800 */
[----:B-1----:R-:W-:-:S03]  /*c340*/  IMAD R5, R15, UR6, RZ ;  /* 0x000000060f057c24 */ /* 0x002fc6000f8e02ff */
        /* <DEDUP_REMOVED lines=9> */
[----:B---3--:R-:W-:-:S03]  /*c3e0*/  IMAD R4, R24, UR6, RZ ;  /* 0x0000000618047c24 */ /* 0x008fc6000f8e02ff */
[----:B------:R1:W-:Y:S04]  /*c3f0*/  STL [R1+0x480], R12 ;  /* 0x0004800c01007387 */ /* 0x0003e80000100800 */
[----:B------:R3:W-:Y:S01]  /*c400*/  STL [R1+0x484], R4 ;  /* 0x0004840401007387 */ /* 0x0007e20000100800 */
[----:B0-----:R-:W-:Y:S02]  /*c410*/  IMAD R5, R27, UR6, RZ ;  /* 0x000000061b057c24 */ /* 0x001fe4000f8e02ff */
[----:B-1----:R-:W-:-:S03]  /*c420*/  IMAD R12, R32, UR6, RZ ;  /* 0x00000006200c7c24 */ /* 0x002fc6000f8e02ff */
[----:B------:R0:W-:Y:S01]  /*c430*/  STL [R1+0x490], R5 ;  /* 0x0004900501007387 */ /* 0x0001e20000100800 */
[----:B---3--:R-:W-:-:S03]  /*c440*/  IMAD R4, R33, UR6, RZ ;  /* 0x0000000621047c24 */ /* 0x008fc6000f8e02ff */
[----:B------:R-:W-:Y:S04]  /*c450*/  STL [R1+0x494], R12 ;  /* 0x0004940c01007387 */ /* 0x000fe80000100800 */
[----:B------:R1:W-:Y:S01]  /*c460*/  STL [R1+0x4a0], R4 ;  /* 0x0004a00401007387 */ /* 0x0003e20000100800 */
[----:B0-----:R-:W-:Y:S02]  /*c470*/  IMAD R5, R9, UR6, RZ ;  /* 0x0000000609057c24 */ /* 0x001fe4000f8e02ff */
[----:B------:R-:W-:-:S03]  /*c480*/  IMAD R9, R11, UR6, RZ ;  /* 0x000000060b097c24 */ /* 0x000fc6000f8e02ff */
[----:B------:R0:W-:Y:S01]  /*c490*/  STL [R1+0x4a4], R5 ;  /* 0x0004a40501007387 */ /* 0x0001e20000100800 */
[----:B-1----:R-:W-:-:S03]  /*c4a0*/  IMAD R4, R17, UR6, RZ ;  /* 0x0000000611047c24 */ /* 0x002fc6000f8e02ff */
[----:B------:R-:W-:Y:S04]  /*c4b0*/  STL [R1+0x4a8], R9 ;  /* 0x0004a80901007387 */ /* 0x000fe80000100800 */
[----:B------:R1:W-:Y:S01]  /*c4c0*/  STL [R1+0x4ac], R4 ;  /* 0x0004ac0401007387 */ /* 0x0003e20000100800 */
[----:B0-----:R-:W-:-:S05]  /*c4d0*/  IMAD R5, R23, UR6, RZ ;  /* 0x0000000617057c24 */ /* 0x001fca000f8e02ff */
[----:B------:R0:W-:Y:S01]  /*c4e0*/  STL [R1+0x324], R5 ;  /* 0x0003240501007387 */ /* 0x0001e20000100800 */
[----:B-1----:R-:W-:-:S03]  /*c4f0*/  IMAD R4, R35, UR6, RZ ;  /* 0x0000000623047c24 */ /* 0x002fc6000f8e02ff */
[----:B------:R-:W-:Y:S04]  /*c500*/  STL [R1+0x31c], R8 ;  /* 0x00031c0801007387 */ /* 0x000fe80000100800 */
[----:B------:R1:W-:Y:S01]  /*c510*/  STL [R1+0x314], R4 ;  /* 0x0003140401007387 */ /* 0x0003e20000100800 */
[----:B0-----:R-:W-:Y:S02]  /*c520*/  IMAD R5, R7, UR6, RZ ;  /* 0x0000000607057c24 */ /* 0x001fe4000f8e02ff */
[----:B------:R-:W-:-:S03]  /*c530*/  IMAD R7, R29, UR6, RZ ;  /* 0x000000061d077c24 */ /* 0x000fc6000f8e02ff */
[----:B------:R0:W-:Y:S01]  /*c540*/  STL [R1+0x30c], R5 ;  /* 0x00030c0501007387 */ /* 0x0001e20000100800 */
[----:B-1----:R-:W-:-:S03]  /*c550*/  IMAD R4, R51, UR6, RZ ;  /* 0x0000000633047c24 */ /* 0x002fc6000f8e02ff */
[----:B------:R1:W-:Y:S01]  /*c560*/  STL [R1+0x304], R7 ;  /* 0x0003040701007387 */ /* 0x0003e20000100800 */
[----:B0-----:R-:W-:-:S03]  /*c570*/  IMAD R5, R2, UR6, RZ ;  /* 0x0000000602057c24 */ /* 0x001fc6000f8e02ff */
[----:B------:R-:W3:Y:S04]  /*c580*/  LDL.LU R2, [R1+0x32c] ;  /* 0x00032c0001027983 */ /* 0x000ee80000300800 */
[----:B------:R0:W-:Y:S01]  /*c590*/  STL [R1+0x2fc], R4 ;  /* 0x0002fc0401007387 */ /* 0x0001e20000100800 */
[----:B-1----:R-:W-:-:S03]  /*c5a0*/  IMAD R7, R39, UR6, RZ ;  /* 0x0000000627077c24 */ /* 0x002fc6000f8e02ff */
[----:B------:R1:W-:Y:S01]  /*c5b0*/  STL [R1+0x2f4], R5 ;  /* 0x0002f40501007387 */ /* 0x0003e20000100800 */
[----:B0-----:R-:W-:-:S03]  /*c5c0*/  IMAD R4, R26, UR6, RZ ;  /* 0x000000061a047c24 */ /* 0x001fc6000f8e02ff */
[----:B------:R-:W4:Y:S01]  /*c5d0*/  LDL.LU R26, [R1+0x328] ;  /* 0x00032800011a7983 */ /* 0x000f220000300800 */
[----:B-1----:R-:W-:-:S03]  /*c5e0*/  IMAD R5, R37, UR6, RZ ;  /* 0x0000000625057c24 */ /* 0x002fc6000f8e02ff */
[----:B------:R0:W-:Y:S04]  /*c5f0*/  STL [R1+0x2ec], R4 ;  /* 0x0002ec0401007387 */ /* 0x0001e80000100800 */
[----:B------:R1:W-:Y:S01]  /*c600*/  STL [R1+0x2e4], R5 ;  /* 0x0002e40501007387 */ /* 0x0003e20000100800 */
[----:B0-----:R-:W-:-:S03]  /*c610*/  IMAD R4, R41, UR6, RZ ;  /* 0x0000000629047c24 */ /* 0x001fc6000f8e02ff */
[----:B------:R-:W-:Y:S01]  /*c620*/  STL [R1+0x2dc], R7 ;  /* 0x0002dc0701007387 */ /* 0x000fe20000100800 */
[----:B-1----:R-:W-:-:S03]  /*c630*/  IMAD R5, R38, UR6, RZ ;  /* 0x0000000626057c24 */ /* 0x002fc6000f8e02ff */
[----:B------:R-:W3:Y:S04]  /*c640*/  LDL.LU R38, [R1+0x320] ;  /* 0x0003200001267983 */ /* 0x000ee80000300800 */
[----:B------:R0:W-:Y:S04]  /*c650*/  STL [R1+0x2d4], R4 ;  /* 0x0002d40401007387 */ /* 0x0001e80000100800 */
[----:B------:R1:W-:Y:S01]  /*c660*/  STL [R1+0x2cc], R5 ;  /* 0x0002cc0501007387 */ /* 0x0003e20000100800 */
[----:B0-----:R-:W-:-:S03]  /*c670*/  IMAD R4, R36, UR6, RZ ;  /* 0x0000000624047c24 */ /* 0x001fc6000f8e02ff */
[----:B------:R-:W4:Y:S01]  /*c680*/  LDL.LU R36, [R1+0x318] ;  /* 0x0003180001247983 */ /* 0x000f220000300800 */
[----:B-1----:R-:W-:-:S03]  /*c690*/  IMAD R5, R40, UR6, RZ ;  /* 0x0000000628057c24 */ /* 0x002fc6000f8e02ff */
[----:B------:R0:W-:Y:S04]  /*c6a0*/  STL [R1+0x2c4], R4 ;  /* 0x0002c40401007387 */ /* 0x0001e80000100800 */
[----:B------:R-:W3:Y:S04]  /*c6b0*/  LDL.LU R40, [R1+0x310] ;  /* 0x0003100001287983 */ /* 0x000ee80000300800 */
[----:B------:R1:W-:Y:S01]  /*c6c0*/  STL [R1+0x2bc], R5 ;  /* 0x0002bc0501007387 */ /* 0x0003e20000100800 */
[----:B0-----:R-:W-:-:S03]  /*c6d0*/  IMAD R4, R6, UR6, RZ ;  /* 0x0000000606047c24 */ /* 0x001fc6000f8e02ff */
[----:B------:R-:W4:Y:S04]  /*c6e0*/  LDL.LU R6, [R1+0x308] ;  /* 0x0003080001067983 */ /* 0x000f280000300800 */
[----:B------:R0:W-:Y:S01]  /*c6f0*/  STL [R1+0x2b8], R4 ;  /* 0x0002b80401007387 */ /* 0x0001e20000100800 */
[----:B-1----:R-:W-:-:S03]  /*c700*/  IMAD R5, R10, UR6, RZ ;  /* 0x000000060a057c24 */ /* 0x002fc6000f8e02ff */
[----:B------:R-:W3:Y:S04]  /*c710*/  LDL.LU R10, [R1+0x300] ;  /* 0x00030000010a7983 */ /* 0x000ee80000300800 */
[----:B------:R1:W-:Y:S01]  /*c720*/  STL [R1+0x2b4], R5 ;  /* 0x0002b40501007387 */ /* 0x0003e20000100800 */
[----:B0-----:R-:W-:-:S03]  /*c730*/  IMAD R4, R16, UR6, RZ ;  /* 0x0000000610047c24 */ /* 0x001fc6000f8e02ff */
[----:B------:R-:W4:Y:S01]  /*c740*/  LDL.LU R16, [R1+0x2f8] ;  /* 0x0002f80001107983 */ /* 0x000f220000300800 */
[----:B------:R-:W-:-:S03]  /*c750*/  IMAD R7, R47, UR6, RZ ;  /* 0x000000062f077c24 */ /* 0x000fc6000f8e02ff */
[----:B------:R0:W-:Y:S01]  /*c760*/  STL [R1+0x2b0], R4 ;  /* 0x0002b00401007387 */ /* 0x0001e20000100800 */
[----:B-1----:R-:W-:-:S03]  /*c770*/  IMAD R5, R21, UR6, RZ ;  /* 0x0000000615057c24 */ /* 0x002fc6000f8e02ff */
[----:B------:R-:W3:Y:S04]  /*c780*/  LDL.LU R21, [R1+0x2f0] ;  /* 0x0002f00001157983 */ /* 0x000ee80000300800 */
[----:B------:R1:W-:Y:S01]  /*c790*/  STL [R1+0x2ac], R5 ;  /* 0x0002ac0501007387 */ /* 0x0003e20000100800 */
[----:B0-----:R-:W-:-:S05]  /*c7a0*/  IMAD R4, R46, UR6, RZ ;  /* 0x000000062e047c24 */ /* 0x001fca000f8e02ff */
        /* <DEDUP_REMOVED lines=8> */
[----:B0-----:R-:W-:Y:S02]  /*c830*/  IMAD R5, R45, UR6, RZ ;  /* 0x000000062d057c24 */ /* 0x001fe4000f8e02ff */
[----:B-1----:R-:W-:-:S03]  /*c840*/  IMAD R4, R58, UR6, RZ ;  /* 0x000000063a047c24 */ /* 0x002fc6000f8e02ff */
[----:B------:R0:W-:Y:S04]  /*c850*/  STL [R1+0x298], R5 ;  /* 0x0002980501007387 */ /* 0x0001e80000100800 */
[----:B------:R-:W-:Y:S01]  /*c860*/  STL [R1+0x294], R7 ;  /* 0x0002940701007387 */ /* 0x000fe20000100800 */
[----:B0-----:R-:W-:-:S03]  /*c870*/  IMAD R5, R54, UR6, RZ ;  /* 0x0000000636057c24 */ /* 0x001fc6000f8e02ff */
[----:B------:R-:W3:Y:S04]  /*c880*/  LDL.LU R54, [R1+0x2e0] ;  /* 0x0002e00001367983 */ /* 0x000ee80000300800 */
[----:B------:R0:W-:Y:S04]  /*c890*/  STL [R1+0x290], R4 ;  /* 0x0002900401007387 */ /* 0x0001e80000100800 */
[----:B------:R1:W-:Y:S04]  /*c8a0*/  STL [R1+0x28c], R5 ;  /* 0x00028c0501007387 */ /* 0x0003e80000100800 */
[----:B------:R-:W4:Y:S01]  /*c8b0*/  LDL R57, [R1+0x20] ;  /* 0x0000200001397983 */ /* 0x000f220000100800 */
[----:B0-----:R-:W-:-:S03]  /*c8c0*/  IMAD R4, R34, UR6, RZ ;  /* 0x0000000622047c24 */ /* 0x001fc6000f8e02ff */
[----:B------:R-:W3:Y:S04]  /*c8d0*/  LDL.LU R34, [R1+0x2d8] ;  /* 0x0002d80001227983 */ /* 0x000ee80000300800 */
[----:B------:R0:W-:Y:S01]  /*c8e0*/  STL [R1+0x288], R4 ;  /* 0x0002880401007387 */ /* 0x0001e20000100800 */
[----:B-1----:R-:W-:Y:S02]  /*c8f0*/  IMAD R5, R56, UR6, RZ ;  /* 0x0000000638057c24 */ /* 0x002fe4000f8e02ff */
[----:B0-----:R-:W-:Y:S02]  /*c900*/  IMAD R4, R52, UR6, RZ ;  /* 0x0000000634047c24 */ /* 0x001fe4000f8e02ff */
[----:B------:R-:W3:Y:S04]  /*c910*/  LDL.LU R52, [R1+0x2d0] ;  /* 0x0002d00001347983 */ /* 0x000ee80000300800 */
[----:B------:R0:W-:Y:S04]  /*c920*/  STL [R1+0x284], R4 ;  /* 0x0002840401007387 */ /* 0x0001e80000100800 */
[----:B------:R-:W3:Y:S01]  /*c930*/  LDL.LU R56, [R1+0x2c8] ;  /* 0x0002c80001387983 */ /* 0x000ee20000300800 */
[----:B0-----:R-:W-:-:S03]  /*c940*/  IMAD R4, R43, UR6, RZ ;  /* 0x000000062b047c24 */ /* 0x001fc6000f8e02ff */
[----:B------:R0:W-:Y:S04]  /*c950*/  STL [R1+0x280], R5 ;  /* 0x0002800501007387 */ /* 0x0001e80000100800 */
[----:B------:R-:W3:Y:S04]  /*c960*/  LDL.LU R43, [R1+0x2c0] ;  /* 0x0002c000012b7983 */ /* 0x000ee80000300800 */
[----:B------:R1:W-:Y:S01]  /*c970*/  STL [R1+0x27c], R4 ;  /* 0x00027c0401007387 */ /* 0x0003e20000100800 */
[----:B------:R-:W-:Y:S02]  /*c980*/  IMAD R60, R42, UR6, RZ ;  /* 0x000000062a3c7c24 */ /* 0x000fe4000f8e02ff */
[----:B0-----:R-:W-:-:S02]  /*c990*/  IMAD R5, R61, UR6, RZ ;  /* 0x000000063d057c24 */ /* 0x001fc4000f8e02ff */
[----:B-1----:R-:W-:Y:S02]  /*c9a0*/  IMAD R4, R14, UR6, RZ ;  /* 0x000000060e047c24 */ /* 0x002fe4000f8e02ff */
[----:B------:R-:W3:Y:S04]  /*c9b0*/  LDL.LU R14, [R1+0x94] ;  /* 0x00009400010e7983 */ /* 0x000ee80000300800 */
[----:B------:R0:W-:Y:S04]  /*c9c0*/  STL [R1+0x278], R0 ;  /* 0x0002780001007387 */ /* 0x0001e80000100800 */
[----:B------:R1:W-:Y:S01]  /*c9d0*/  STL [R1+0x274], R4 ;  /* 0x0002740401007387 */ /* 0x0003e20000100800 */
[----:B0-----:R-:W-:-:S03]  /*c9e0*/  IMAD R0, R25, UR6, RZ ;  /* 0x0000000619007c24 */ /* 0x001fc6000f8e02ff */
[----:B------:R-:W3:Y:S01]  /*c9f0*/  LDL.LU R25, [R1+0x8c] ;  /* 0x00008c0001197983 */ /* 0x000ee20000300800 */
[----:B-1----:R-:W-:-:S03]  /*ca00*/  IMAD R4, R59, UR6, RZ ;  /* 0x000000063b047c24 */ /* 0x002fc6000f8e02ff */
[----:B------:R0:W-:Y:S04]  /*ca10*/  STL [R1+0x270], R0 ;  /* 0x0002700001007387 */ /* 0x0001e80000100800 */
[----:B------:R-:W3:Y:S01]  /*ca20*/  LDL.LU R42, [R1+0x7c] ;  /* 0x00007c00012a7983 */ /* 0x000ee20000300800 */
[----:B------:R-:W-:-:S03]  /*ca30*/  IMAD R61, R48, UR6, RZ ;  /* 0x00000006303d7c24 */ /* 0x000fc6000f8e02ff */
[----:B------:R-:W-:Y:S01]  /*ca40*/  STL [R1+0x26c], R60 ;  /* 0x00026c3c01007387 */ /* 0x000fe20000100800 */
[----:B0-----:R-:W-:-:S03]  /*ca50*/  IMAD R0, R49, UR6, RZ ;  /* 0x0000000631007c24 */ /* 0x001fc6000f8e02ff */
[----:B------:R-:W3:Y:S04]  /*ca60*/  LDL.LU R59, [R1+0x30] ;  /* 0x00003000013b7983 */ /* 0x000ee80000300800 */
[----:B------:R-:W-:Y:S04]  /*ca70*/  STL [R1+0x268], R5 ;  /* 0x0002680501007387 */ /* 0x000fe80000100800 */
[----:B------:R-:W3:Y:S04]  /*ca80*/  LDL.LU R49, [R1+0x2c] ;  /* 0x00002c0001317983 */ /* 0x000ee80000300800 */
[----:B------:R0:W-:Y:S04]  /*ca90*/  STL [R1+0x260], R0 ;  /* 0x0002600001007387 */ /* 0x0001e80000100800 */
[----:B------:R-:W-:Y:S04]  /*caa0*/  STL [R1+0x264], R4 ;  /* 0x0002640401007387 */ /* 0x000fe80000100800 */
[----:B------:R-:W-:Y:S01]  /*cab0*/  STL [R1+0x3168], R4 ;  /* 0x0031680401007387 */ /* 0x000fe20000100800 */
[----:B0-----:R-:W-:Y:S01]  /*cac0*/  IMAD R0, R3, UR6, RZ ;  /* 0x0000000603007c24 */ /* 0x001fe2000f8e02ff */
[----:B------:R-:W-:-:S02]  /*cad0*/  ULDC UR6, c[0x0][0x238] ;  /* 0x00008e0000067ab9 */ /* 0x000fc40000000800 */
[----:B------:R4:W-:Y:S04]  /*cae0*/  STL [R1+0x316c], R5 ;  /* 0x00316c0501007387 */ /* 0x0009e80000100800 */
[----:B------:R-:W-:Y:S04]  /*caf0*/  STL.64 [R1+0x3178], R60 ;  /* 0x0031783c01007387 */ /* 0x000fe80000100a00 */
[----:B------:R-:W3:Y:S04]  /*cb00*/  LDL.LU R48, [R1+0x28] ;  /* 0x0000280001307983 */ /* 0x000ee80000300800 */
[----:B------:R-:W3:Y:S01]  /*cb10*/  LDL.LU R3, [R1+0x24] ;  /* 0x0000240001037983 */ /* 0x000ee20000300800 */
[----:B--2---:R-:W-:-:S05]  /*cb20*/  IMAD.WIDE R8, R44, 0x2, R30 ;  /* 0x000000022c087825 */ /* 0x004fca00078e021e */
[----:B------:R-:W-:Y:S01]  /*cb30*/  STL.64 [R1+0x258], R8 ;  /* 0x0002580801007387 */ /* 0x000fe20000100a00 */
[----:B----4-:R-:W-:-:S05]  /*cb40*/  IMAD.WIDE R4, R57, 0x2, R30 ;  /* 0x0000000239047825 */ /* 0x010fca00078e021e */
[----:B------:R3:W-:Y:S02]  /*cb50*/  STL.64 [R1+0x250], R4 ;  /* 0x0002500401007387 */ /* 0x0007e40000100a00 */
[----:B---3--:R-:W-:-:S04]  /*cb60*/  IMAD.WIDE R4, R49, 0x2, R30 ;  /* 0x0000000231047825 */ /* 0x008fc800078e021e */
[----:B------:R-:W-:-:S04]  /*cb70*/  IMAD.WIDE R8, R48, 0x2, R30 ;  /* 0x0000000230087825 */ /* 0x000fc800078e021e */
[----:B------:R-:W-:-:S05]  /*cb80*/  IMAD.WIDE R12, R3, 0x2, R30 ;  /* 0x00000002030c7825 */ /* 0x000fca00078e021e */
[----:B------:R0:W-:Y:S04]  /*cb90*/  STL.64 [R1+0x248], R12 ;  /* 0x0002480c01007387 */ /* 0x0001e80000100a00 */
[----:B------:R-:W-:Y:S04]  /*cba0*/  STL.64 [R1+0x3158], R48 ;  /* 0x0031583001007387 */ /* 0x000fe80000100a00 */
[----:B------:R1:W-:Y:S04]  /*cbb0*/  STL.64 [R1+0x240], R8 ;  /* 0x0002400801007387 */ /* 0x0003e80000100a00 */
[----:B------:R2:W-:Y:S01]  /*cbc0*/  STL.64 [R1+0x238], R4 ;  /* 0x0002380401007387 */ /* 0x0005e20000100a00 */
[----:B0-----:R-:W-:-:S04]  /*cbd0*/  IMAD.WIDE R12, R25, 0x2, R30 ;  /* 0x00000002190c7825 */ /* 0x001fc800078e021e */
[----:B-1----:R-:W-:-:S04]  /*cbe0*/  IMAD.WIDE R8, R59, 0x2, R30 ;  /* 0x000000023b087825 */ /* 0x002fc800078e021e */
[--C-:B--2---:R-:W-:Y:S01]  /*cbf0*/  IMAD.WIDE R4, R42, 0x2, R30.reuse ;  /* 0x000000022a047825 */ /* 0x104fe200078e021e */
[----:B------:R0:W-:Y:S04]  /*cc00*/  STL.64 [R1+0x230], R8 ;  /* 0x0002300801007387 */ /* 0x0001e80000100a00 */
[----:B------:R1:W-:Y:S04]  /*cc10*/  STL.64 [R1+0x228], R4 ;  /* 0x0002280401007387 */ /* 0x0003e80000100a00 */
[----:B------:R2:W-:Y:S01]  /*cc20*/  STL.64 [R1+0x220], R12 ;  /* 0x0002200c01007387 */ /* 0x0005e20000100a00 */
[----:B0-----:R-:W-:-:S03]  /*cc30*/  IMAD.WIDE R8, R14, 0x2, R30 ;  /* 0x000000020e087825 */ /* 0x001fc600078e021e */
[----:B------:R-:W-:Y:S01]  /*cc40*/  STL.64 [R1+0x3180], R42 ;  /* 0x0031802a01007387 */ /* 0x000fe20000100a00 */
[----:B-1----:R-:W-:-:S03]  /*cc50*/  IMAD.WIDE R4, R43, 0x2, R30 ;  /* 0x000000022b047825 */ /* 0x002fc600078e021e */
[----:B------:R0:W-:Y:S04]  /*cc60*/  STL.64 [R1+0x218], R8 ;  /* 0x0002180801007387 */ /* 0x0001e80000100a00 */
[----:B------:R1:W-:Y:S01]  /*cc70*/  STL.64 [R1+0x210], R4 ;  /* 0x0002100401007387 */ /* 0x0003e20000100a00 */
[----:B--2---:R-:W-:-:S04]  /*cc80*/  IMAD.WIDE R12, R34, 0x2, R30 ;  /* 0x00000002220c7825 */ /* 0x004fc800078e021e */
[----:B0-----:R-:W-:-:S04]  /*cc90*/  IMAD.WIDE R8, R56, 0x2, R30 ;  /* 0x0000000238087825 */ /* 0x001fc800078e021e */
[--C-:B-1----:R-:W-:Y:S01]  /*cca0*/  IMAD.WIDE R4, R52, 0x2, R30.reuse ;  /* 0x0000000234047825 */ /* 0x102fe200078e021e */
[----:B------:R0:W-:Y:S04]  /*ccb0*/  STL.64 [R1+0x208], R8 ;  /* 0x0002080801007387 */ /* 0x0001e80000100a00 */
[----:B------:R1:W-:Y:S04]  /*ccc0*/  STL.64 [R1+0x200], R4 ;  /* 0x0002000401007387 */ /* 0x0003e80000100a00 */
[----:B------:R2:W-:Y:S01]  /*ccd0*/  STL.64 [R1+0x1f8], R12 ;  /* 0x0001f80c01007387 */ /* 0x0005e20000100a00 */
[----:B0-----:R-:W-:-:S04]  /*cce0*/  IMAD.WIDE R8, R54, 0x2, R30 ;  /* 0x0000000236087825 */ /* 0x001fc800078e021e */
[--C-:B-1----:R-:W-:Y:S01]  /*ccf0*/  IMAD.WIDE R4, R28, 0x2, R30.reuse ;  /* 0x000000021c047825 */ /* 0x102fe200078e021e */
[----:B------:R0:W-:Y:S03]  /*cd00*/  STL.64 [R1+0x1f0], R8 ;  /* 0x0001f00801007387 */ /* 0x0001e60000100a00 */
[--C-:B--2---:R-:W-:Y:S01]  /*cd10*/  IMAD.WIDE R12, R21, 0x2, R30.reuse ;  /* 0x00000002150c7825 */ /* 0x104fe200078e021e */
        /* <DEDUP_REMOVED lines=13> */
[----:B------:R-:W-:Y:S01]  /*cdf0*/  STL.64 [R1+0x1b0], R12 ;  /* 0x0001b00c01007387 */ /* 0x000fe20000100a00 */
[----:B0-----:R-:W-:-:S03]  /*ce00*/  IMAD.WIDE R8, R26, 0x2, R30 ;  /* 0x000000021a087825 */ /* 0x001fc600078e021e */
[----:B------:R-:W-:Y:S01]  /*ce10*/  STL.64 [R1+0x3188], R2 ;  /* 0x0031880201007387 */ /* 0x000fe20000100a00 */
[----:B-1----:R-:W-:-:S03]  /*ce20*/  IMAD.WIDE R4, R2, 0x2, R30 ;  /* 0x0000000202047825 */ /* 0x002fc600078e021e */
[----:B------:R0:W-:Y:S04]  /*ce30*/  STL.64 [R1+0x1a8], R8 ;  /* 0x0001a80801007387 */ /* 0x0001e80000100a00 */
[----:B------:R-:W2:Y:S04]  /*ce40*/  LDL.LU R7, [R1+0x330] ;  /* 0x0003300001077983 */ /* 0x000ea80000300800 */
[----:B------:R-:W-:Y:S04]  /*ce50*/  STL.64 [R1+0x1a0], R4 ;  /* 0x0001a00401007387 */ /* 0x000fe80000100a00 */
[----:B0-----:R-:W3:Y:S04]  /*ce60*/  LDL.LU R8, [R1+0x334] ;  /* 0x0003340001087983 */ /* 0x001ee80000300800 */
        /* <DEDUP_REMOVED lines=29> */
[----:B--2---:R-:W-:-:S03]  /*d040*/  IMAD.WIDE R2, R7, 0x2, R30 ;  /* 0x0000000207027825 */ /* 0x004fc600078e021e */
[----:B------:R3:W-:Y:S04]  /*d050*/  STL.64 [R1+0x3190], R6 ;  /* 0x0031900601007387 */ /* 0x0007e80000100a00 */
[----:B------:R0:W-:Y:S01]  /*d060*/  STL.64 [R1+0x198], R2 ;  /* 0x0001980201007387 */ /* 0x0001e20000100a00 */
[----:B---3--:R-:W-:-:S04]  /*d070*/  IMAD.WIDE R6, R8, 0x2, R30 ;  /* 0x0000000208067825 */ /* 0x008fc800078e021e */
[--C-:B----4-:R-:W-:Y:S01]  /*d080*/  IMAD.WIDE R4, R23, 0x2, R30.reuse ;  /* 0x0000000217047825 */ /* 0x110fe200078e021e */
[----:B------:R-:W-:Y:S03]  /*d090*/  STL.64 [R1+0x190], R6 ;  /* 0x0001900601007387 */ /* 0x000fe60000100a00 */
[--C-:B0-----:R-:W-:Y:S01]  /*d0a0*/  IMAD.WIDE R2, R17, 0x2, R30.reuse ;  /* 0x0000000211027825 */ /* 0x101fe200078e021e */
[----:B------:R-:W-:Y:S04]  /*d0b0*/  STL.64 [R1+0x3198], R16 ;  /* 0x0031981001007387 */ /* 0x000fe80000100a00 */
[----:B------:R0:W-:Y:S04]  /*d0c0*/  STL.64 [R1+0x188], R4 ;  /* 0x0001880401007387 */ /* 0x0001e80000100a00 */
[----:B------:R1:W-:Y:S04]  /*d0d0*/  STL.64 [R1+0x180], R2 ;  /* 0x0001800201007387 */ /* 0x0003e80000100a00 */
[----:B------:R-:W-:Y:S01]  /*d0e0*/  STL.64 [R1+0x31a0], R10 ;  /* 0x0031a00a01007387 */ /* 0x000fe20000100a00 */
[----:B0-----:R-:W-:-:S04]  /*d0f0*/  IMAD.WIDE R4, R11, 0x2, R30 ;  /* 0x000000020b047825 */ /* 0x001fc800078e021e */
[--C-:B-1----:R-:W-:Y:S01]  /*d100*/  IMAD.WIDE R2, R9, 0x2, R30.reuse ;  /* 0x0000000209027825 */ /* 0x102fe200078e021e */
[----:B------:R0:W-:Y:S04]  /*d110*/  STL.64 [R1+0x178], R4 ;  /* 0x0001780401007387 */ /* 0x0001e80000100a00 */
[----:B------:R-:W-:Y:S04]  /*d120*/  STL.64 [R1+0x31a8], R8 ;  /* 0x0031a80801007387 */ /* 0x000fe80000100a00 */
[----:B------:R1:W-:Y:S01]  /*d130*/  STL.64 [R1+0x170], R2 ;  /* 0x0001700201007387 */ /* 0x0003e20000100a00 */
[----:B0-----:R-:W-:-:S03]  /*d140*/  IMAD.WIDE R4, R13, 0x2, R30 ;  /* 0x000000020d047825 */ /* 0x001fc600078e021e */
[----:B------:R-:W-:Y:S04]  /*d150*/  STL.64 [R1+0x31b0], R12 ;  /* 0x0031b00c01007387 */ /* 0x000fe80000100a00 */
[----:B------:R0:W-:Y:S01]  /*d160*/  STL.64 [R1+0x168], R4 ;  /* 0x0001680401007387 */ /* 0x0001e20000100a00 */
[----:B-1----:R-:W-:-:S05]  /*d170*/  IMAD.WIDE R2, R12, 0x2, R30 ;  /* 0x000000020c027825 */ /* 0x002fca00078e021e */
[----:B------:R1:W-:Y:S01]  /*d180*/  STL.64 [R1+0x160], R2 ;  /* 0x0001600201007387 */ /* 0x0003e20000100a00 */
[----:B0-----:R-:W-:-:S03]  /*d190*/  IMAD.WIDE R4, R15, 0x2, R30 ;  /* 0x000000020f047825 */ /* 0x001fc600078e021e */
[----:B------:R-:W-:Y:S04]  /*d1a0*/  STL.64 [R1+0x31b8], R14 ;  /* 0x0031b80e01007387 */ /* 0x000fe80000100a00 */
[----:B------:R0:W-:Y:S01]  /*d1b0*/  STL.64 [R1+0x158], R4 ;  /* 0x0001580401007387 */ /* 0x0001e20000100a00 */
[----:B-1----:R-:W-:-:S03]  /*d1c0*/  IMAD.WIDE R2, R19, 0x2, R30 ;  /* 0x0000000213027825 */ /* 0x002fc600078e021e */
[----:B------:R-:W2:Y:S04]  /*d1d0*/  LDL R49, [R1+0x3e4] ;  /* 0x0003e40001317983 */ /* 0x000ea80000100800 */
[----:B------:R-:W3:Y:S04]  /*d1e0*/  LDL R60, [R1+0x3f0] ;  /* 0x0003f000013c7983 */ /* 0x000ee80000100800 */
[----:B------:R1:W-:Y:S04]  /*d1f0*/  STL.64 [R1+0x150], R2 ;  /* 0x0001500201007387 */ /* 0x0003e80000100a00 */
[----:B------:R-:W4:Y:S04]  /*d200*/  LDL R61, [R1+0x3f4] ;  /* 0x0003f400013d7983 */ /* 0x000f280000100800 */
[----:B0-----:R-:W4:Y:S01]  /*d210*/  LDL R4, [R1+0x3f8] ;  /* 0x0003f80001047983 */ /* 0x001f220000100800 */
[----:B------:R-:W-:-:S03]  /*d220*/  IMAD.WIDE R6, R18, 0x2, R30 ;  /* 0x0000000212067825 */ /* 0x000fc600078e021e */
[----:B------:R-:W-:Y:S04]  /*d230*/  STL.64 [R1+0x31c0], R18 ;  /* 0x0031c01201007387 */ /* 0x000fe80000100a00 */
[----:B------:R0:W-:Y:S04]  /*d240*/  STL.64 [R1+0x148], R6 ;  /* 0x0001480601007387 */ /* 0x0001e80000100a00 */
[----:B------:R-:W4:Y:S01]  /*d250*/  LDL R5, [R1+0x3fc] ;  /* 0x0003fc0001057983 */ /* 0x000f220000100800 */
[----:B-1----:R-:W-:-:S03]  /*d260*/  IMAD.WIDE R2, R20, 0x2, R30 ;  /* 0x0000000214027825 */ /* 0x002fc600078e021e */
[----:B------:R-:W-:Y:S04]  /*d270*/  STL.64 [R1+0x31c8], R20 ;  /* 0x0031c81401007387 */ /* 0x000fe80000100a00 */
[----:B------:R1:W-:Y:S01]  /*d280*/  STL.64 [R1+0x140], R2 ;  /* 0x0001400201007387 */ /* 0x0003e20000100a00 */
[----:B0-----:R-:W-:-:S03]  /*d290*/  IMAD.WIDE R6, R24, 0x2, R30 ;  /* 0x0000000218067825 */ /* 0x001fc600078e021e */
[----:B------:R-:W-:Y:S01]  /*d2a0*/  STL.64 [R1+0x31d0], R22 ;  /* 0x0031d01601007387 */ /* 0x000fe20000100a00 */
[----:B-1----:R-:W-:-:S05]  /*d2b0*/  IMAD.WIDE R2, R22, 0x2, R30 ;  /* 0x0000000216027825 */ /* 0x002fca00078e021e */
[----:B------:R0:W-:Y:S04]  /*d2c0*/  STL.64 [R1+0x138], R2 ;  /* 0x0001380201007387 */ /* 0x0001e80000100a00 */
[----:B------:R-:W-:Y:S04]  /*d2d0*/  STL.64 [R1+0x31d8], R24 ;  /* 0x0031d81801007387 */ /* 0x000fe80000100a00 */
[----:B------:R1:W-:Y:S01]  /*d2e0*/  STL.64 [R1+0x130], R6 ;  /* 0x0001300601007387 */ /* 0x0003e20000100a00 */
[----:B0-----:R-:W-:-:S03]  /*d2f0*/  IMAD.WIDE R2, R27, 0x2, R30 ;  /* 0x000000021b027825 */ /* 0x001fc600078e021e */
[----:B------:R-:W-:Y:S04]  /*d300*/  STL.64 [R1+0x31e0], R26 ;  /* 0x0031e01a01007387 */ /* 0x000fe80000100a00 */
[----:B------:R0:W-:Y:S01]  /*d310*/  STL.64 [R1+0x128], R2 ;  /* 0x0001280201007387 */ /* 0x0001e20000100a00 */
[----:B------:R-:W-:-:S04]  /*d320*/  IMAD.WIDE R8, R32, 0x2, R30 ;  /* 0x0000000220087825 */ /* 0x000fc800078e021e */
[----:B-1----:R-:W-:-:S04]  /*d330*/  IMAD.WIDE R6, R29, 0x2, R30 ;  /* 0x000000021d067825 */ /* 0x002fc800078e021e */
[--C-:B0-----:R-:W-:Y:S01]  /*d340*/  IMAD.WIDE R2, R33, 0x2, R30.reuse ;  /* 0x0000000221027825 */ /* 0x101fe200078e021e */
[----:B------:R0:W-:Y:S04]  /*d350*/  STL.64 [R1+0x120], R6 ;  /* 0x0001200601007387 */ /* 0x0001e80000100a00 */
[----:B------:R1:W-:Y:S04]  /*d360*/  STL.64 [R1+0x118], R2 ;  /* 0x0001180201007387 */ /* 0x0003e80000100a00 */
[----:B------:R1:W-:Y:S01]  /*d370*/  STL.64 [R1+0x110], R8 ;  /* 0x0001100801007387 */ /* 0x0003e20000100a00 */
[----:B0-----:R-:W-:-:S04]  /*d380*/  IMAD.WIDE R6, R35, 0x2, R30 ;  /* 0x0000000223067825 */ /* 0x001fc800078e021e */
[--C-:B-1----:R-:W-:Y:S01]  /*d390*/  IMAD.WIDE R2, R37, 0x2, R30.reuse ;  /* 0x0000000225027825 */ /* 0x102fe200078e021e */
[----:B------:R0:W-:Y:S03]  /*d3a0*/  STL.64 [R1+0x108], R6 ;  /* 0x0001080601007387 */ /* 0x0001e60000100a00 */
[--C-:B------:R-:W-:Y:S01]  /*d3b0*/  IMAD.WIDE R8, R39, 0x2, R30.reuse ;  /* 0x0000000227087825 */ /* 0x100fe200078e021e */
        /* <DEDUP_REMOVED lines=20> */
[----:B0-----:R-:W-:-:S05]  /*d500*/  IMAD.WIDE R6, R58, 0x2, R30 ;  /* 0x000000023a067825 */ /* 0x001fca00078e021e */
[----:B------:R4:W-:Y:S01]  /*d510*/  STL.64 [R1+0x3b8], R6 ;  /* 0x0003b80601007387 */ /* 0x0009e20000100a00 */
[----:B--2---:R-:W-:-:S04]  /*d520*/  IMAD.WIDE R2, R49, 0x2, R30 ;  /* 0x0000000231027825 */ /* 0x004fc800078e021e */
[--C-:B---3--:R-:W-:Y:S01]  /*d530*/  IMAD.WIDE R8, R60, 0x2, R30.reuse ;  /* 0x000000023c087825 */ /* 0x108fe200078e021e */
[----:B------:R0:W-:Y:S04]  /*d540*/  STL.64 [R1+0x3d0], R2 ;  /* 0x0003d00201007387 */ /* 0x0001e80000100a00 */
[----:B------:R-:W-:Y:S01]  /*d550*/  STL.64 [R1+0x3e8], R8 ;  /* 0x0003e80801007387 */ /* 0x000fe20000100a00 */
[----:B----4-:R-:W-:-:S03]  /*d560*/  IMAD.WIDE R6, R61, 0x2, R30 ;  /* 0x000000023d067825 */ /* 0x010fc600078e021e */
[----:B------:R-:W2:Y:S01]  /*d570*/  LDL R24, [R1+0x408] ;  /* 0x0004080001187983 */ /* 0x000ea20000100800 */
[----:B0-----:R-:W-:-:S03]  /*d580*/  IMAD.WIDE R2, R4, 0x2, R30 ;  /* 0x0000000204027825 */ /* 0x001fc600078e021e */
[----:B------:R-:W-:Y:S04]  /*d590*/  STL.64 [R1+0x400], R6 ;  /* 0x0004000601007387 */ /* 0x000fe80000100a00 */
[----:B------:R-:W3:Y:S04]  /*d5a0*/  LDL R25, [R1+0x40c] ;  /* 0x00040c0001197983 */ /* 0x000ee80000100800 */
[----:B------:R0:W-:Y:S04]  /*d5b0*/  STL.64 [R1+0x410], R2 ;  /* 0x0004100201007387 */ /* 0x0001e80000100a00 */
[----:B------:R-:W4:Y:S04]  /*d5c0*/  LDL R4, [R1+0x418] ;  /* 0x0004180001047983 */ /* 0x000f280000100800 */
[----:B------:R-:W3:Y:S01]  /*d5d0*/  LDL R22, [R1+0x41c] ;  /* 0x00041c0001167983 */ /* 0x000ee20000100800 */
[----:B0-----:R-:W-:-:S03]  /*d5e0*/  IMAD.WIDE R2, R5, 0x2, R30 ;  /* 0x0000000205027825 */ /* 0x001fc600078e021e */
[----:B------:R-:W3:Y:S04]  /*d5f0*/  LDL R23, [R1+0x420] ;  /* 0x0004200001177983 */ /* 0x000ee80000100800 */
[----:B------:R0:W-:Y:S04]  /*d600*/  STL.64 [R1+0x428], R2 ;  /* 0x0004280201007387 */ /* 0x0001e80000100a00 */
[----:B------:R-:W3:Y:S04]  /*d610*/  LDL R20, [R1+0x424] ;  /* 0x0004240001147983 */ /* 0x000ee80000100800 */
        /* <DEDUP_REMOVED lines=15> */
[----:B0-----:R-:W3:Y:S04]  /*d710*/  LDL R2, [R1+0x484] ;  /* 0x0004840001027983 */ /* 0x001ee80000100800 */
[----:B------:R-:W3:Y:S04]  /*d720*/  LDL R3, [R1+0x490] ;  /* 0x0004900001037983 */ /* 0x000ee80000100800 */
[----:B------:R-:W3:Y:S04]  /*d730*/  LDL R42, [R1+0x494] ;  /* 0x00049400012a7983 */ /* 0x000ee80000100800 */
[----:B------:R-:W3:Y:S04]  /*d740*/  LDL R43, [R1+0x4a0] ;  /* 0x0004a000012b7983 */ /* 0x000ee80000100800 */
[----:B------:R-:W3:Y:S04]  /*d750*/  LDL R48, [R1+0x4a4] ;  /* 0x0004a40001307983 */ /* 0x000ee80000100800 */
[----:B------:R-:W3:Y:S04]  /*d760*/  LDL R49, [R1+0x4a8] ;  /* 0x0004a80001317983 */ /* 0x000ee80000100800 */
[----:B------:R-:W3:Y:S04]  /*d770*/  LDL R60, [R1+0x4ac] ;  /* 0x0004ac00013c7983 */ /* 0x000ee80000100800 */
[----:B------:R-:W3:Y:S04]  /*d780*/  LDL R61, [R1+0x324] ;  /* 0x00032400013d7983 */ /* 0x000ee80000100800 */
[----:B------:R-:W3:Y:S01]  /*d790*/  LDL R5, [R1+0x31c] ;  /* 0x00031c0001057983 */ /* 0x000ee20000100800 */
[----:B--2---:R-:W-:-:S05]  /*d7a0*/  IMAD.WIDE R26, R24, 0x2, R30 ;  /* 0x00000002181a7825 */ /* 0x004fca00078e021e */
[----:B------:R4:W-:Y:S02]  /*d7b0*/  STL.64 [R1+0x440], R26 ;  /* 0x0004401a01007387 */ /* 0x0009e40000100a00 */
[--C-:B----4-:R-:W-:Y:S02]  /*d7c0*/  IMAD.WIDE R26, R4, 0x2, R30.reuse ;  /* 0x00000002041a7825 */ /* 0x110fe400078e021e */
[----:B------:R-:W2:Y:S02]  /*d7d0*/  LDL R4, [R1+0x314] ;  /* 0x0003140001047983 */ /* 0x000ea40000100800 */
[----:B---3--:R-:W-:-:S05]  /*d7e0*/  IMAD.WIDE R24, R25, 0x2, R30 ;  /* 0x0000000219187825 */ /* 0x008fca00078e021e */
[----:B------:R0:W-:Y:S04]  /*d7f0*/  STL.64 [R1+0x458], R24 ;  /* 0x0004581801007387 */ /* 0x0001e80000100a00 */
[----:B------:R1:W-:Y:S01]  /*d800*/  STL.64 [R1+0x470], R26 ;  /* 0x0004701a01007387 */ /* 0x0003e20000100a00 */
[----:B0-----:R-:W-:-:S04]  /*d810*/  IMAD.WIDE R24, R22, 0x2, R30 ;  /* 0x0000000216187825 */ /* 0x001fc800078e021e */
[--C-:B-1----:R-:W-:Y:S01]  /*d820*/  IMAD.WIDE R26, R23, 0x2, R30.reuse ;  /* 0x00000002171a7825 */ /* 0x102fe200078e021e */
[----:B------:R0:W-:Y:S03]  /*d830*/  STL.64 [R1+0x488], R24 ;  /* 0x0004881801007387 */ /* 0x0001e60000100a00 */
[--C-:B------:R-:W-:Y:S01]  /*d840*/  IMAD.WIDE R22, R20, 0x2, R30.reuse ;  /* 0x0000000214167825 */ /* 0x100fe200078e021e */
[----:B------:R-:W-:Y:S04]  /*d850*/  STL.64 [R1+0x498], R26 ;  /* 0x0004981a01007387 */ /* 0x000fe80000100a00 */
[----:B------:R1:W-:Y:S01]  /*d860*/  STL.64 [R1+0x4b0], R22 ;  /* 0x0004b01601007387 */ /* 0x0003e20000100a00 */
[----:B0-----:R-:W-:-:S04]  /*d870*/  IMAD.WIDE R24, R21, 0x2, R30 ;  /* 0x0000000215187825 */ /* 0x001fc800078e021e */
[--C-:B------:R-:W-:Y:S01]  /*d880*/  IMAD.WIDE R20, R18, 0x2, R30.reuse ;  /* 0x0000000212147825 */ /* 0x100fe200078e021e */
[----:B------:R-:W-:Y:S03]  /*d890*/  STL.64 [R1+0x4b8], R24 ;  /* 0x0004b81801007387 */ /* 0x000fe60000100a00 */
        /* <DEDUP_REMOVED lines=24> */
[--C-:B---3--:R-:W-:Y:S01]  /*da20*/  IMAD.WIDE R10, R7, 0x2, R30.reuse ;  /* 0x00000002070a7825 */ /* 0x108fe200078e021e */
[----:B------:R-:W-:Y:S03]  /*da30*/  STL.64 [R1+0x538], R12 ;  /* 0x0005380c01007387 */ /* 0x000fe60000100a00 */
[--C-:B------:R-:W-:Y:S01]  /*da40*/  IMAD.WIDE R6, R3, 0x2, R30.reuse ;  /* 0x0000000203067825 */ /* 0x100fe200078e021e */
[----:B------:R-:W-:Y:S03]  /*da50*/  STL.64 [R1+0x540], R10 ;  /* 0x0005400a01007387 */ /* 0x000fe60000100a00 */
[----:B0-----:R-:W-:-:S04]  /*da60*/  IMAD.WIDE R8, R2, 0x2, R30 ;  /* 0x0000000202087825 */ /* 0x001fc800078e021e */
[--C-:B------:R-:W-:Y:S01]  /*da70*/  IMAD.WIDE R2, R42, 0x2, R30.reuse ;  /* 0x000000022a027825 */ /* 0x100fe200078e021e */
[----:B------:R0:W-:Y:S04]  /*da80*/  STL.64 [R1+0x550], R8 ;  /* 0x0005500801007387 */ /* 0x0001e80000100a00 */
[----:B------:R1:W-:Y:S04]  /*da90*/  STL.64 [R1+0x560], R6 ;  /* 0x0005600601007387 */ /* 0x0003e80000100a00 */
[----:B------:R3:W-:Y:S01]  /*daa0*/  STL.64 [R1+0x568], R2 ;  /* 0x0005680201007387 */ /* 0x0007e20000100a00 */
[----:B0-----:R-:W-:-:S04]  /*dab0*/  IMAD.WIDE R8, R43, 0x2, R30 ;  /* 0x000000022b087825 */ /* 0x001fc800078e021e */
[--C-:B-1----:R-:W-:Y:S01]  /*dac0*/  IMAD.WIDE R6, R48, 0x2, R30.reuse ;  /* 0x0000000230067825 */ /* 0x102fe200078e021e */
[----:B------:R0:W-:Y:S03]  /*dad0*/  STL.64 [R1+0x578], R8 ;  /* 0x0005780801007387 */ /* 0x0001e60000100a00 */
[--C-:B---3--:R-:W-:Y:S01]  /*dae0*/  IMAD.WIDE R2, R49, 0x2, R30.reuse ;  /* 0x0000000231027825 */ /* 0x108fe200078e021e */
[----:B------:R1:W-:Y:S04]  /*daf0*/  STL.64 [R1+0x588], R6 ;  /* 0x0005880601007387 */ /* 0x0003e80000100a00 */
[----:B------:R3:W-:Y:S01]  /*db00*/  STL.64 [R1+0x590], R2 ;  /* 0x0005900201007387 */ /* 0x0007e20000100a00 */
[----:B0-----:R-:W-:-:S04]  /*db10*/  IMAD.WIDE R8, R60, 0x2, R30 ;  /* 0x000000023c087825 */ /* 0x001fc800078e021e */
[--C-:B-1----:R-:W-:Y:S01]  /*db20*/  IMAD.WIDE R6, R61, 0x2, R30.reuse ;  /* 0x000000023d067825 */ /* 0x102fe200078e021e */
[----:B------:R-:W-:Y:S04]  /*db30*/  STL.64 [R1+0x5a0], R8 ;  /* 0x0005a00801007387 */ /* 0x000fe80000100a00 */
[----:B------:R-:W4:Y:S01]  /*db40*/  LDL R24, [R1+0x30c] ;  /* 0x00030c0001187983 */ /* 0x000f220000100800 */
[----:B---3--:R-:W-:-:S03]  /*db50*/  IMAD.WIDE R2, R5, 0x2, R30 ;  /* 0x0000000205027825 */ /* 0x008fc600078e021e */
[----:B------:R-:W-:Y:S04]  /*db60*/  STL.64 [R1+0x5b0], R6 ;  /* 0x0005b00601007387 */ /* 0x000fe80000100a00 */
[----:B------:R-:W3:Y:S04]  /*db70*/  LDL R25, [R1+0x304] ;  /* 0x0003040001197983 */ /* 0x000ee80000100800 */
[----:B------:R2:W-:Y:S04]  /*db80*/  STL.64 [R1+0x5b8], R2 ;  /* 0x0005b80201007387 */ /* 0x0005e80000100a00 */
[----:B------:R-:W3:Y:S04]  /*db90*/  LDL R49, [R1+0x2fc] ;  /* 0x0002fc0001317983 */ /* 0x000ee80000100800 */
[----:B------:R-:W3:Y:S04]  /*dba0*/  LDL R22, [R1+0x2f4] ;  /* 0x0002f40001167983 */ /* 0x000ee80000100800 */
[----:B------:R-:W3:Y:S01]  /*dbb0*/  LDL R23, [R1+0x2ec] ;  /* 0x0002ec0001177983 */ /* 0x000ee20000100800 */
[----:B--2---:R-:W-:-:S05]  /*dbc0*/  IMAD.WIDE R2, R4, 0x2, R30 ;  /* 0x0000000204027825 */ /* 0x004fca00078e021e */
[----:B------:R0:W-:Y:S04]  /*dbd0*/  STL.64 [R1+0x5c8], R2 ;  /* 0x0005c80201007387 */ /* 0x0001e80000100a00 */
[----:B------:R-:W2:Y:S04]  /*dbe0*/  LDL R20, [R1+0x2e4] ;  /* 0x0002e40001147983 */ /* 0x000ea80000100800 */
        /* <DEDUP_REMOVED lines=15> */
[----:B0-----:R-:W2:Y:S04]  /*dce0*/  LDL R2, [R1+0x290] ;  /* 0x0002900001027983 */ /* 0x001ea80000100800 */
[----:B------:R-:W2:Y:S04]  /*dcf0*/  LDL R3, [R1+0x28c] ;  /* 0x00028c0001037983 */ /* 0x000ea80000100800 */
[----:B------:R-:W2:Y:S04]  /*dd00*/  LDL R42, [R1+0x288] ;  /* 0x00028800012a7983 */ /* 0x000ea80000100800 */
[----:B------:R-:W2:Y:S04]  /*dd10*/  LDL R43, [R1+0x284] ;  /* 0x00028400012b7983 */ /* 0x000ea80000100800 */
[----:B------:R-:W2:Y:S04]  /*dd20*/  LDL R48, [R1+0x280] ;  /* 0x0002800001307983 */ /* 0x000ea80000100800 */
[----:B------:R-:W2:Y:S04]  /*dd30*/  LDL R60, [R1+0x27c] ;  /* 0x00027c00013c7983 */ /* 0x000ea80000100800 */
[----:B------:R-:W2:Y:S04]  /*dd40*/  LDL R61, [R1+0x278] ;  /* 0x00027800013d7983 */ /* 0x000ea80000100800 */
[----:B------:R-:W2:Y:S04]  /*dd50*/  LDL R5, [R1+0x274] ;  /* 0x0002740001057983 */ /* 0x000ea80000100800 */
[----:B------:R-:W2:Y:S01]  /*dd60*/  LDL R4, [R1+0x270] ;  /* 0x0002700001047983 */ /* 0x000ea20000100800 */
[----:B----4-:R-:W-:-:S05]  /*dd70*/  IMAD.WIDE R26, R24, 0x2, R30 ;  /* 0x00000002181a7825 */ /* 0x010fca00078e021e */
[----:B------:R0:W-:Y:S01]  /*dd80*/  STL.64 [R1+0x5d8], R26 ;  /* 0x0005d81a01007387 */ /* 0x0001e20000100a00 */
[----:B---3--:R-:W-:-:S03]  /*dd90*/  IMAD.WIDE R24, R25, 0x2, R30 ;  /* 0x0000000219187825 */ /* 0x008fc600078e021e */
[----:B0-----:R-:W3:Y:S04]  /*dda0*/  LDL.LU.64 R26, [R1+0x31e0] ;  /* 0x0031e000011a7983 */ /* 0x001ee80000300a00 */
[----:B------:R0:W-:Y:S02]  /*ddb0*/  STL.64 [R1+0x5e0], R24 ;  /* 0x0005e01801007387 */ /* 0x0001e40000100a00 */
[--C-:B0-----:R-:W-:Y:S02]  /*ddc0*/  IMAD.WIDE R24, R49, 0x2, R30.reuse ;  /* 0x0000000231187825 */ /* 0x101fe400078e021e */
[----:B------:R-:W4:Y:S04]  /*ddd0*/  LDL R49, [R1+0x260] ;  /* 0x0002600001317983 */ /* 0x000f280000100800 */
[----:B------:R0:W-:Y:S02]  /*dde0*/  STL.64 [R1+0x5f0], R24 ;  /* 0x0005f01801007387 */ /* 0x0001e40000100a00 */
[----:B0-----:R-:W-:-:S04]  /*ddf0*/  IMAD.WIDE R24, R22, 0x2, R30 ;  /* 0x0000000216187825 */ /* 0x001fc800078e021e */
[--C-:B------:R-:W-:Y:S01]  /*de00*/  IMAD.WIDE R22, R23, 0x2, R30.reuse ;  /* 0x0000000217167825 */ /* 0x100fe200078e021e */
[----:B------:R0:W-:Y:S04]  /*de10*/  STL.64 [R1+0x600], R24 ;  /* 0x0006001801007387 */ /* 0x0001e80000100a00 */
[----:B0-----:R-:W3:Y:S04]  /*de20*/  LDL.LU.64 R24, [R1+0x31d8] ;  /* 0x0031d80001187983 */ /* 0x001ee80000300a00 */
[----:B------:R2:W-:Y:S02]  /*de30*/  STL.64 [R1+0x608], R22 ;  /* 0x0006081601007387 */ /* 0x0005e40000100a00 */
[----:B--2---:R-:W-:-:S04]  /*de40*/  IMAD.WIDE R22, R20, 0x2, R30 ;  /* 0x0000000214167825 */ /* 0x004fc800078e021e */
[--C-:B------:R-:W-:Y:S01]  /*de50*/  IMAD.WIDE R20, R21, 0x2, R30.reuse ;  /* 0x0000000215147825 */ /* 0x100fe200078e021e */
[----:B------:R0:W-:Y:S04]  /*de60*/  STL.64 [R1+0x610], R22 ;  /* 0x0006101601007387 */ /* 0x0001e80000100a00 */
[----:B0-----:R-:W2:Y:S04]  /*de70*/  LDL.LU.64 R22, [R1+0x31d0] ;  /* 0x0031d00001167983 */ /* 0x001ea80000300a00 */
[----:B------:R0:W-:Y:S02]  /*de80*/  STL.64 [R1+0x618], R20 ;  /* 0x0006181401007387 */ /* 0x0001e40000100a00 */
[----:B0-----:R-:W-:-:S04]  /*de90*/  IMAD.WIDE R20, R18, 0x2, R30 ;  /* 0x0000000212147825 */ /* 0x001fc800078e021e */
        /* <DEDUP_REMOVED lines=42> */
[----:B0-----:R-:W3:Y:S04]  /*e140*/  LDL.LU.64 R2, [R1+0x3188] ;  /* 0x0031880001027983 */ /* 0x001ee80000300a00 */
[----:B------:R0:W-:Y:S02]  /*e150*/  STL.64 [R1+0x6b0], R42 ;  /* 0x0006b02a01007387 */ /* 0x0001e40000100a00 */
[----:B0-----:R-:W-:-:S05]  /*e160*/  IMAD.WIDE R42, R48, 0x2, R30 ;  /* 0x00000002302a7825 */ /* 0x001fca00078e021e */
[----:B------:R0:W-:Y:S02]  /*e170*/  STL.64 [R1+0x6b8], R42 ;  /* 0x0006b82a01007387 */ /* 0x0001e40000100a00 */
[----:B0-----:R-:W-:-:S04]  /*e180*/  IMAD.WIDE R42, R60, 0x2, R30 ;  /* 0x000000023c2a7825 */ /* 0x001fc800078e021e */
[--C-:B------:R-:W-:Y:S01]  /*e190*/  IMAD.WIDE R60, R61, 0x2, R30.reuse ;  /* 0x000000023d3c7825 */ /* 0x100fe200078e021e */
[----:B------:R0:W-:Y:S04]  /*e1a0*/  STL.64 [R1+0x6c0], R42 ;  /* 0x0006c02a01007387 */ /* 0x0001e80000100a00 */
[----:B0-----:R-:W2:Y:S04]  /*e1b0*/  LDL.LU.64 R42, [R1+0x3180] ;  /* 0x00318000012a7983 */ /* 0x001ea80000300a00 */
[----:B------:R0:W-:Y:S02]  /*e1c0*/  STL.64 [R1+0x6c8], R60 ;  /* 0x0006c83c01007387 */ /* 0x0001e40000100a00 */
[----:B0-----:R-:W-:-:S05]  /*e1d0*/  IMAD.WIDE R60, R5, 0x2, R30 ;  /* 0x00000002053c7825 */ /* 0x001fca00078e021e */
[----:B------:R0:W-:Y:S04]  /*e1e0*/  STL.64 [R1+0x6d0], R60 ;  /* 0x0006d03c01007387 */ /* 0x0001e80000100a00 */
[----:B0-----:R-:W4:Y:S01]  /*e1f0*/  LDL.LU.64 R60, [R1+0x3178] ;  /* 0x00317800013c7983 */ /* 0x001f220000300a00 */
[----:B------:R-:W-:-:S05]  /*e200*/  IMAD.WIDE R4, R4, 0x2, R30 ;  /* 0x0000000204047825 */ /* 0x000fca00078e021e */
[----:B------:R4:W-:Y:S02]  /*e210*/  STL.64 [R1+0x6d8], R4 ;  /* 0x0006d80401007387 */ /* 0x0009e40000100a00 */
[--C-:B----4-:R-:W-:Y:S02]  /*e220*/  IMAD.WIDE R4, R60, 0x2, R30.reuse ;  /* 0x000000023c047825 */ /* 0x110fe400078e021e */
[----:B------:R-:W4:Y:S04]  /*e230*/  LDL.LU R60, [R1+0x3170] ;  /* 0x00317000013c7983 */ /* 0x000f280000300800 */
[----:B------:R0:W-:Y:S04]  /*e240*/  STL.64 [R1+0x6e0], R4 ;  /* 0x0006e00401007387 */ /* 0x0001e80000100a00 */
[----:B0-----:R-:W3:Y:S02]  /*e250*/  LDL.LU R5, [R1+0x316c] ;  /* 0x00316c0001057983 */ /* 0x001ee40000300800 */
[----:B---3--:R-:W-:-:S05]  /*e260*/  IMAD.WIDE R4, R5, 0x2, R30 ;  /* 0x0000000205047825 */ /* 0x008fca00078e021e */
[----:B------:R0:W-:Y:S04]  /*e270*/  STL.64 [R1+0x6e8], R4 ;  /* 0x0006e80401007387 */ /* 0x0001e80000100a00 */
[----:B0-----:R-:W3:Y:S01]  /*e280*/  LDL.LU R4, [R1+0x3168] ;  /* 0x0031680001047983 */ /* 0x001ee20000300800 */
[----:B------:R-:W-:-:S04]  /*e290*/  IMAD.WIDE R48, R49, 0x2, R30 ;  /* 0x0000000231307825 */ /* 0x000fc800078e021e */
[----:B---3--:R-:W-:-:S05]  /*e2a0*/  IMAD.WIDE R4, R4, 0x2, R30 ;  /* 0x0000000204047825 */ /* 0x008fca00078e021e */
[----:B------:R0:W-:Y:S04]  /*e2b0*/  STL.64 [R1+0x6f0], R4 ;  /* 0x0006f00401007387 */ /* 0x0001e80000100a00 */
[----:B0-----:R-:W3:Y:S04]  /*e2c0*/  LDL.LU.64 R4, [R1+0x3160] ;  /* 0x0031600001047983 */ /* 0x001ee80000300a00 */
[----:B------:R0:W-:Y:S02]  /*e2d0*/  STL.64 [R1+0x6f8], R48 ;  /* 0x0006f83001007387 */ /* 0x0001e40000100a00 */
[----:B0-----:R-:W-:-:S05]  /*e2e0*/  IMAD.WIDE R48, R61, 0x2, R30 ;  /* 0x000000023d307825 */ /* 0x001fca00078e021e */
[----:B------:R4:W-:Y:S02]  /*e2f0*/  STL.64 [R1+0x700], R48 ;  /* 0x0007003001007387 */ /* 0x0009e40000100a00 */
[----:B----4-:R-:W-:-:S05]  /*e300*/  IMAD.WIDE R48, R60, 0x2, R30 ;  /* 0x000000023c307825 */ /* 0x010fca00078e021e */
[----:B------:R0:W-:Y:S02]  /*e310*/  STL.64 [R1+0x710], R48 ;  /* 0x0007103001007387 */ /* 0x0001e40000100a00 */
[----:B0-----:R-:W-:Y:S02]  /*e320*/  IMAD.WIDE R48, R0, 0x2, R30 ;  /* 0x0000000200307825 */ /* 0x001fe400078e021e */
[----:B------:R-:W4:Y:S04]  /*e330*/  LDL.LU R31, [R1+0x20] ;  /* 0x00002000011f7983 */ /* 0x000f280000300800 */
[----:B------:R3:W-:Y:S02]  /*e340*/  STL.64 [R1+0x708], R48 ;  /* 0x0007083001007387 */ /* 0x0007e40000100a00 */
[----:B---3--:R-:W-:-:S05]  /*e350*/  IMAD.WIDE R48, R44, 0x2, R4 ;  /* 0x000000022c307825 */ /* 0x008fca00078e0204 */
[----:B------:R0:W-:Y:S04]  /*e360*/  STL.64 [R1+0xd0], R48 ;  /* 0x0000d03001007387 */ /* 0x0001e80000100a00 */
[----:B0-----:R-:W3:Y:S01]  /*e370*/  LDL.LU.64 R48, [R1+0x3158] ;  /* 0x0031580001307983 */ /* 0x001ee20000300a00 */
[----:B----4-:R-:W-:-:S05]  /*e380*/  IMAD.WIDE R30, R31, 0x2, R4 ;  /* 0x000000021f1e7825 */ /* 0x010fca00078e0204 */
[----:B------:R0:W-:Y:S02]  /*e390*/  STL.64 [R1+0xc8], R30 ;  /* 0x0000c81e01007387 */ /* 0x0001e40000100a00 */
[----:B0-----:R-:W-:-:S05]  /*e3a0*/  IMAD.WIDE R30, R3, 0x2, R4 ;  /* 0x00000002031e7825 */ /* 0x001fca00078e0204 */
[----:B------:R3:W-:Y:S02]  /*e3b0*/  STL.64 [R1+0xc0], R30 ;  /* 0x0000c01e01007387 */ /* 0x0007e40000100a00 */
[----:B---3--:R-:W-:-:S05]  /*e3c0*/  IMAD.WIDE R30, R48, 0x2, R4 ;  /* 0x00000002301e7825 */ /* 0x008fca00078e0204 */
[----:B------:R0:W-:Y:S02]  /*e3d0*/  STL.64 [R1+0xb8], R30 ;  /* 0x0000b81e01007387 */ /* 0x0001e40000100a00 */
[----:B0-----:R-:W-:-:S04]  /*e3e0*/  IMAD.WIDE R30, R49, 0x2, R4 ;  /* 0x00000002311e7825 */ /* 0x001fc800078e0204 */
[--C-:B------:R-:W-:Y:S01]  /*e3f0*/  IMAD.WIDE R48, R59, 0x2, R4.reuse ;  /* 0x000000023b307825 */ /* 0x100fe200078e0204 */
[----:B------:R2:W-:Y:S04]  /*e400*/  STL.64 [R1+0xb0], R30 ;  /* 0x0000b01e01007387 */ /* 0x0005e80000100a00 */
[----:B------:R0:W-:Y:S01]  /*e410*/  STL.64 [R1+0xa8], R48 ;  /* 0x0000a83001007387 */ /* 0x0001e20000100a00 */
[----:B--2---:R-:W-:-:S04]  /*e420*/  IMAD.WIDE R30, R42, 0x2, R4 ;  /* 0x000000022a1e7825 */ /* 0x004fc800078e0204 */
[--C-:B0-----:R-:W-:Y:S01]  /*e430*/  IMAD.WIDE R48, R25, 0x2, R4.reuse ;  /* 0x0000000219307825 */ /* 0x101fe200078e0204 */
[----:B------:R0:W-:Y:S04]  /*e440*/  STL.64 [R1+0xa0], R30 ;  /* 0x0000a01e01007387 */ /* 0x0001e80000100a00 */
[----:B------:R1:W-:Y:S01]  /*e450*/  STL.64 [R1+0x98], R48 ;  /* 0x0000983001007387 */ /* 0x0003e20000100a00 */
[----:B0-----:R-:W-:-:S04]  /*e460*/  IMAD.WIDE R30, R14, 0x2, R4 ;  /* 0x000000020e1e7825 */ /* 0x001fc800078e0204 */
[--C-:B-1----:R-:W-:Y:S01]  /*e470*/  IMAD.WIDE R48, R43, 0x2, R4.reuse ;  /* 0x000000022b307825 */ /* 0x102fe200078e0204 */
[----:B------:R0:W-:Y:S03]  /*e480*/  STL.64 [R1+0x90], R30 ;  /* 0x0000901e01007387 */ /* 0x0001e60000100a00 */
[--C-:B------:R-:W-:Y:S01]  /*e490*/  IMAD.WIDE R42, R52, 0x2, R4.reuse ;  /* 0x00000002342a7825 */ /* 0x100fe200078e0204 */
[----:B------:R1:W-:Y:S03]  /*e4a0*/  STL.64 [R1+0x88], R48 ;  /* 0x0000883001007387 */ /* 0x0003e60000100a00 */
        /* <DEDUP_REMOVED lines=23> */
[----:B0-----:R-:W-:-:S04]  /*e620*/  IMAD.WIDE R30, R26, 0x2, R4 ;  /* 0x000000021a1e7825 */ /* 0x001fc800078e0204 */
[--C-:B-1----:R-:W-:Y:S01]  /*e630*/  IMAD.WIDE R42, R2, 0x2, R4.reuse ;  /* 0x00000002022a7825 */ /* 0x102fe200078e0204 */
[----:B------:R0:W-:Y:S03]  /*e640*/  STL.64 [R1+0x20], R30 ;  /* 0x0000201e01007387 */ /* 0x0001e60000100a00 */
[--C-:B------:R-:W-:Y:S01]  /*e650*/  IMAD.WIDE R2, R7, 0x2, R4.reuse ;  /* 0x0000000207027825 */ /* 0x100fe200078e0204 */
[----:B------:R-:W-:Y:S04]  /*e660*/  STL.64 [R1+0x18], R42 ;  /* 0x0000182a01007387 */ /* 0x000fe80000100a00 */
[----:B------:R1:W-:Y:S01]  /*e670*/  STL.64 [R1+0x10], R2 ;  /* 0x0000100201007387 */ /* 0x0003e20000100a00 */
[----:B------:R-:W-:-:S04]  /*e680*/  IMAD.WIDE R6, R23, 0x2, R4 ;  /* 0x0000000217067825 */ /* 0x000fc800078e0204 */
[----:B0-----:R-:W-:-:S04]  /*e690*/  IMAD.WIDE R30, R8, 0x2, R4 ;  /* 0x00000002081e7825 */ /* 0x001fc800078e0204 */
[--C-:B-1----:R-:W-:Y:S01]  /*e6a0*/  IMAD.WIDE R2, R17, 0x2, R4.reuse ;  /* 0x0000000211027825 */ /* 0x102fe200078e0204 */
[----:B------:R-:W-:Y:S04]  /*e6b0*/  STL.64 [R1+0x8], R30 ;  /* 0x0000081e01007387 */ /* 0x000fe80000100a00 */
[----:B------:R-:W-:Y:S01]  /*e6c0*/  STL.64 [R1+0x30f0], R2 ;  /* 0x0030f00201007387 */ /* 0x000fe20000100a00 */
[----:B------:R-:W-:-:S03]  /*e6d0*/  IMAD.WIDE R8, R9, 0x2, R4 ;  /* 0x0000000209087825 */ /* 0x000fc600078e0204 */
[----:B------:R0:W-:Y:S01]  /*e6e0*/  STL.64 [R1], R6 ;  /* 0x0000000601007387 */ /* 0x0001e20000100a00 */
[----:B------:R-:W-:-:S04]  /*e6f0*/  IMAD.WIDE R14, R15, 0x2, R4 ;  /* 0x000000020f0e7825 */ /* 0x000fc800078e0204 */
[----:B------:R-:W-:-:S04]  /*e700*/  IMAD.WIDE R16, R19, 0x2, R4 ;  /* 0x0000000213107825 */ /* 0x000fc800078e0204 */
[----:B0-----:R-:W-:-:S04]  /*e710*/  IMAD.WIDE R6, R11, 0x2, R4 ;  /* 0x000000020b067825 */ /* 0x001fc800078e0204 */
[--C-:B------:R-:W-:Y:S01]  /*e720*/  IMAD.WIDE R10, R13, 0x2, R4.reuse ;  /* 0x000000020d0a7825 */ /* 0x100fe200078e0204 */
[----:B------:R0:W-:Y:S03]  /*e730*/  STL.64 [R1+0x30e8], R6 ;  /* 0x0030e80601007387 */ /* 0x0001e60000100a00 */
[--C-:B------:R-:W-:Y:S01]  /*e740*/  IMAD.WIDE R12, R12, 0x2, R4.reuse ;  /* 0x000000020c0c7825 */ /* 0x100fe200078e0204 */
[----:B------:R-:W-:Y:S03]  /*e750*/  STL.64 [R1+0x30f8], R8 ;  /* 0x0030f80801007387 */ /* 0x000fe60000100a00 */
[--C-:B------:R-:W-:Y:S01]  /*e760*/  IMAD.WIDE R18, R18, 0x2, R4.reuse ;  /* 0x0000000212127825 */ /* 0x100fe200078e0204 */
[----:B------:R-:W-:Y:S03]  /*e770*/  STL.64 [R1+0x30e0], R10 ;  /* 0x0030e00a01007387 */ /* 0x000fe60000100a00 */
[--C-:B------:R-:W-:Y:S01]  /*e780*/  IMAD.WIDE R20, R20, 0x2, R4.reuse ;  /* 0x0000000214147825 */ /* 0x100fe200078e0204 */
[----:B------:R-:W-:Y:S03]  /*e790*/  STL.64 [R1+0x3100], R12 ;  /* 0x0031000c01007387 */ /* 0x000fe60000100a00 */
[--C-:B------:R-:W-:Y:S01]  /*e7a0*/  IMAD.WIDE R22, R22, 0x2, R4.reuse ;  /* 0x0000000216167825 */ /* 0x100fe200078e0204 */
[----:B------:R-:W-:Y:S03]  /*e7b0*/  STL.64 [R1+0x30d8], R14 ;  /* 0x0030d80e01007387 */ /* 0x000fe60000100a00 */
[--C-:B------:R-:W-:Y:S01]  /*e7c0*/  IMAD.WIDE R24, R24, 0x2, R4.reuse ;  /* 0x0000000218187825 */ /* 0x100fe200078e0204 */
[----:B------:R1:W-:Y:S03]  /*e7d0*/  STL.64 [R1+0x3108], R16 ;  /* 0x0031081001007387 */ /* 0x0003e60000100a00 */
[--C-:B------:R-:W-:Y:S01]  /*e7e0*/  IMAD.WIDE R26, R27, 0x2, R4.reuse ;  /* 0x000000021b1a7825 */ /* 0x100fe200078e0204 */
[----:B------:R-:W-:Y:S04]  /*e7f0*/  STL.64 [R1+0x3110], R18 ;  /* 0x0031101201007387 */ /* 0x000fe80000100a00 */
[----:B------:R2:W-:Y:S04]  /*e800*/  STL.64 [R1+0x3118], R20 ;  /* 0x0031181401007387 */ /* 0x0005e80000100a00 */
[----:B------:R-:W-:Y:S04]  /*e810*/  STL.64 [R1+0x3120], R22 ;  /* 0x0031201601007387 */ /* 0x000fe80000100a00 */
[----:B------:R-:W-:Y:S04]  /*e820*/  STL.64 [R1+0x3128], R24 ;  /* 0x0031281801007387 */ /* 0x000fe80000100a00 */
[----:B------:R-:W-:Y:S04]  /*e830*/  STL.64 [R1+0x3130], R26 ;  /* 0x0031301a01007387 */ /* 0x000fe80000100a00 */
[----:B0-----:R-:W2:Y:S04]  /*e840*/  LDL.LU R6, [R1+0x3e4] ;  /* 0x0003e40001067983 */ /* 0x001ea80000300800 */
[----:B-1----:R-:W3:Y:S04]  /*e850*/  LDL.LU R17, [R1+0x3f0] ;  /* 0x0003f00001117983 */ /* 0x002ee80000300800 */
[----:B------:R-:W4:Y:S01]  /*e860*/  LDL.LU R7, [R1+0x3f4] ;  /* 0x0003f40001077983 */ /* 0x000f220000300800 */
[----:B------:R-:W-:-:S05]  /*e870*/  IMAD.WIDE R28, R29, 0x2, R4 ;  /* 0x000000021d1c7825 */ /* 0x000fca00078e0204 */
[----:B------:R-:W-:Y:S04]  /*e880*/  STL.64 [R1+0x3138], R28 ;  /* 0x0031381c01007387 */ /* 0x000fe80000100a00 */
[----:B------:R-:W4:Y:S04]  /*e890*/  LDL.LU R14, [R1+0x3f8] ;  /* 0x0003f800010e7983 */ /* 0x000f280000300800 */
[----:B------:R-:W4:Y:S04]  /*e8a0*/  LDL.LU R11, [R1+0x3fc] ;  /* 0x0003fc00010b7983 */ /* 0x000f280000300800 */
[----:B------:R-:W4:Y:S04]  /*e8b0*/  LDL.LU R15, [R1+0x408] ;  /* 0x00040800010f7983 */ /* 0x000f280000300800 */
[----:B------:R-:W4:Y:S01]  /*e8c0*/  LDL.LU R12, [R1+0x40c] ;  /* 0x00040c00010c7983 */ /* 0x000f220000300800 */
[----:B------:R-:W-:-:S05]  /*e8d0*/  IMAD.WIDE R30, R33, 0x2, R4 ;  /* 0x00000002211e7825 */ /* 0x000fca00078e0204 */
[----:B------:R-:W-:Y:S04]  /*e8e0*/  STL.64 [R1+0x3140], R30 ;  /* 0x0031401e01007387 */ /* 0x000fe80000100a00 */
[----:B------:R-:W4:Y:S01]  /*e8f0*/  LDL.LU R13, [R1+0x418] ;  /* 0x00041800010d7983 */ /* 0x000f220000300800 */
[----:B------:R-:W-:-:S05]  /*e900*/  IMAD.WIDE R32, R32, 0x2, R4 ;  /* 0x0000000220207825 */ /* 0x000fca00078e0204 */
[----:B------:R-:W-:Y:S04]  /*e910*/  STL.64 [R1+0x3148], R32 ;  /* 0x0031482001007387 */ /* 0x000fe80000100a00 */
[----:B------:R-:W4:Y:S04]  /*e920*/  LDL.LU R10, [R1+0x41c] ;  /* 0x00041c00010a7983 */ /* 0x000f280000300800 */
[----:B------:R-:W4:Y:S04]  /*e930*/  LDL.LU R8, [R1+0x420] ;  /* 0x0004200001087983 */ /* 0x000f280000300800 */
[----:B------:R-:W4:Y:S04]  /*e940*/  LDL.LU R9, [R1+0x424] ;  /* 0x0004240001097983 */ /* 0x000f280000300800 */
[----:B------:R-:W4:Y:S04]  /*e950*/  LDL.LU R2, [R1+0x430] ;  /* 0x0004300001027983 */ /* 0x000f280000300800 */
[----:B------:R-:W4:Y:S01]  /*e960*/  LDL.LU R3, [R1+0x434] ;  /* 0x0004340001037983 */ /* 0x000f220000300800 */
[----:B--2---:R-:W-:-:S03]  /*e970*/  IMAD.WIDE R20, R6, 0x2, R4 ;  /* 0x0000000206147825 */ /* 0x004fc600078e0204 */
[----:B------:R-:W2:Y:S01]  /*e980*/  LDL.LU R6, [R1+0x438] ;  /* 0x0004380001067983 */ /* 0x000ea20000300800 */
[----:B---3--:R-:W-:-:S03]  /*e990*/  IMAD.WIDE R18, R17, 0x2, R4 ;  /* 0x0000000211127825 */ /* 0x008fc600078e0204 */
[----:B------:R-:W-:Y:S01]  /*e9a0*/  STL.64 [R1+0x328], R20 ;  /* 0x0003281401007387 */ /* 0x000fe20000100a00 */
[----:B----4-:R-:W-:-:S03]  /*e9b0*/  IMAD.WIDE R16, R7, 0x2, R4 ;  /* 0x0000000207107825 */ /* 0x010fc600078e0204 */
[----:B------:R-:W3:Y:S04]  /*e9c0*/  LDL.LU R7, [R1+0x43c] ;  /* 0x00043c0001077983 */ /* 0x000ee80000300800 */
[----:B------:R0:W-:Y:S04]  /*e9d0*/  STL.64 [R1+0x330], R18 ;  /* 0x0003301201007387 */ /* 0x0001e80000100a00 */
[----:B------:R1:W-:Y:S01]  /*e9e0*/  STL.64 [R1+0x338], R16 ;  /* 0x0003381001007387 */ /* 0x0003e20000100a00 */
[----:B0-----:R-:W-:-:S04]  /*e9f0*/  IMAD.WIDE R18, R14, 0x2, R4 ;  /* 0x000000020e127825 */ /* 0x001fc800078e0204 */
[--C-:B-1----:R-:W-:Y:S02]  /*ea00*/  IMAD.WIDE R16, R11, 0x2, R4.reuse ;  /* 0x000000020b107825 */ /* 0x102fe400078e0204 */
[----:B------:R-:W4:Y:S04]  /*ea10*/  LDL.LU R11, [R1+0x448] ;  /* 0x00044800010b7983 */ /* 0x000f280000300800 */
[----:B------:R-:W-:Y:S04]  /*ea20*/  STL.64 [R1+0x340], R18 ;  /* 0x0003401201007387 */ /* 0x000fe80000100a00 */
[----:B------:R0:W-:Y:S01]  /*ea30*/  STL.64 [R1+0x350], R16 ;  /* 0x0003501001007387 */ /* 0x0001e20000100a00 */
[----:B------:R-:W-:-:S04]  /*ea40*/  IMAD.WIDE R14, R15, 0x2, R4 ;  /* 0x000000020f0e7825 */ /* 0x000fc800078e0204 */
[--C-:B0-----:R-:W-:Y:S02]  /*ea50*/  IMAD.WIDE R16, R12, 0x2, R4.reuse ;  /* 0x000000020c107825 */ /* 0x101fe400078e0204 */
[----:B------:R-:W4:Y:S04]  /*ea60*/  LDL.LU R12, [R1+0x44c] ;  /* 0x00044c00010c7983 */ /* 0x000f280000300800 */
[----:B------:R0:W-:Y:S04]  /*ea70*/  STL.64 [R1+0x358], R14 ;  /* 0x0003580e01007387 */ /* 0x0001e80000100a00 */
[----:B------:R-:W-:Y:S04]  /*ea80*/  STL.64 [R1+0x368], R16 ;  /* 0x0003681001007387 */ /* 0x000fe80000100a00 */
[----:B------:R-:W4:Y:S01]  /*ea90*/  LDL.LU R24, [R1+0x450] ;  /* 0x0004500001187983 */ /* 0x000f220000300800 */
[----:B0-----:R-:W-:-:S03]  /*eaa0*/  IMAD.WIDE R14, R13, 0x2, R4 ;  /* 0x000000020d0e7825 */ /* 0x001fc600078e0204 */
[----:B------:R-:W4:Y:S04]  /*eab0*/  LDL.LU R25, [R1+0x454] ;  /* 0x0004540001197983 */ /* 0x000f280000300800 */
[----:B------:R0:W-:Y:S04]  /*eac0*/  STL.64 [R1+0x370], R14 ;  /* 0x0003700e01007387 */ /* 0x0001e80000100a00 */
[----:B------:R-:W4:Y:S04]  /*ead0*/  LDL.LU R22, [R1+0x460] ;  /* 0x0004600001167983 */ /* 0x000f280000300800 */
[----:B------:R-:W4:Y:S04]  /*eae0*/  LDL.LU R23, [R1+0x464] ;  /* 0x0004640001177983 */ /* 0x000f280000300800 */
[----:B------:R-:W4:Y:S01]  /*eaf0*/  LDL.LU R13, [R1+0x468] ;  /* 0x00046800010d7983 */ /* 0x000f220000300800 */
[----:B0-----:R-:W-:-:S03]  /*eb00*/  IMAD.WIDE R14, R10, 0x2, R4 ;  /* 0x000000020a0e7825 */ /* 0x001fc600078e0204 */
[----:B------:R-:W4:Y:S04]  /*eb10*/  LDL.LU R20, [R1+0x46c] ;  /* 0x00046c0001147983 */ /* 0x000f280000300800 */
[----:B------:R-:W4:Y:S04]  /*eb20*/  LDL.LU R10, [R1+0x478] ;  /* 0x00047800010a7983 */ /* 0x000f280000300800 */
[----:B------:R0:W-:Y:S04]  /*eb30*/  STL.64 [R1+0x380], R14 ;  /* 0x0003800e01007387 */ /* 0x0001e80000100a00 */
[----:B------:R-:W4:Y:S01]  /*eb40*/  LDL.LU R21, [R1+0x47c] ;  /* 0x00047c0001157983 */ /* 0x000f220000300800 */
[----:B0-----:R-:W-:-:S03]  /*eb50*/  IMAD.WIDE R14, R8, 0x2, R4 ;  /* 0x00000002080e7825 */ /* 0x001fc600078e0204 */
        /* <DEDUP_REMOVED lines=15> */
[----:B--2---:R-:W-:-:S03]  /*ec50*/  IMAD.WIDE R14, R6, 0x2, R4 ;  /* 0x00000002060e7825 */ /* 0x004fc600078e0204 */
[----:B------:R-:W2:Y:S04]  /*ec60*/  LDL.LU R6, [R1+0x324] ;  /* 0x0003240001067983 */ /* 0x000ea80000300800 */
[----:B------:R0:W-:Y:S01]  /*ec70*/  STL.64 [R1+0x3c0], R14 ;  /* 0x0003c00e01007387 */ /* 0x0001e20000100a00 */
[----:B---3--:R-:W-:-:S03]  /*ec80*/  IMAD.WIDE R26, R7, 0x2, R4 ;  /* 0x00000002071a7825 */ /* 0x008fc600078e0204 */
[----:B0-----:R-:W3:Y:S04]  /*ec90*/  LDL.LU R14, [R1+0x31c] ;  /* 0x00031c00010e7983 */ /* 0x001ee80000300800 */
[----:B------:R-:W3:Y:S04]  /*eca0*/  LDL.LU R7, [R1+0x314] ;  /* 0x0003140001077983 */ /* 0x000ee80000300800 */
[----:B------:R4:W-:Y:S04]  /*ecb0*/  STL.64 [R1+0x3c8], R26 ;  /* 0x0003c81a01007387 */ /* 0x0009e80000100a00 */
[----:B------:R-:W3:Y:S01]  /*ecc0*/  LDL.LU R15, [R1+0x30c] ;  /* 0x00030c00010f7983 */ /* 0x000ee20000300800 */
[----:B----4-:R-:W-:-:S03]  /*ecd0*/  IMAD.WIDE R26, R11, 0x2, R4 ;  /* 0x000000020b1a7825 */ /* 0x010fc600078e0204 */
[----:B------:R-:W4:Y:S04]  /*ece0*/  LDL.LU R11, [R1+0x304] ;  /* 0x00030400010b7983 */ /* 0x000f280000300800 */
[----:B------:R0:W-:Y:S02]  /*ecf0*/  STL.64 [R1+0x3d8], R26 ;  /* 0x0003d81a01007387 */ /* 0x0001e40000100a00 */
[--C-:B0-----:R-:W-:Y:S02]  /*ed00*/  IMAD.WIDE R26, R12, 0x2, R4.reuse ;  /* 0x000000020c1a7825 */ /* 0x101fe400078e0204 */
[----:B------:R-:W4:Y:S04]  /*ed10*/  LDL.LU R12, [R1+0x2fc] ;  /* 0x0002fc00010c7983 */ /* 0x000f280000300800 */
[----:B------:R0:W-:Y:S01]  /*ed20*/  STL.64 [R1+0x3e0], R26 ;  /* 0x0003e01a01007387 */ /* 0x0001e20000100a00 */
[----:B------:R-:W-:-:S04]  /*ed30*/  IMAD.WIDE R28, R24, 0x2, R4 ;  /* 0x00000002181c7825 */ /* 0x000fc800078e0204 */
[--C-:B------:R-:W-:Y:S01]  /*ed40*/  IMAD.WIDE R24, R25, 0x2, R4.reuse ;  /* 0x0000000219187825 */ /* 0x100fe200078e0204 */
[----:B------:R-:W-:Y:S03]  /*ed50*/  STL.64 [R1+0x3f0], R28 ;  /* 0x0003f01c01007387 */ /* 0x000fe60000100a00 */
[--C-:B0-----:R-:W-:Y:S01]  /*ed60*/  IMAD.WIDE R26, R22, 0x2, R4.reuse ;  /* 0x00000002161a7825 */ /* 0x101fe200078e0204 */
[----:B------:R0:W-:Y:S03]  /*ed70*/  STL.64 [R1+0x3f8], R24 ;  /* 0x0003f81801007387 */ /* 0x0001e60000100a00 */
[--C-:B------:R-:W-:Y:S01]  /*ed80*/  IMAD.WIDE R22, R23, 0x2, R4.reuse ;  /* 0x0000000217167825 */ /* 0x100fe200078e0204 */
[----:B------:R-:W-:Y:S03]  /*ed90*/  STL.64 [R1+0x408], R26 ;  /* 0x0004081a01007387 */ /* 0x000fe60000100a00 */
[----:B0-----:R-:W-:-:S02]  /*eda0*/  IMAD.WIDE R24, R13, 0x2, R4 ;  /* 0x000000020d187825 */ /* 0x001fc400078e0204 */
[----:B------:R-:W4:Y:S04]  /*edb0*/  LDL.LU R13, [R1+0x2f4] ;  /* 0x0002f400010d7983 */ /* 0x000f280000300800 */
[----:B------:R0:W-:Y:S04]  /*edc0*/  STL.64 [R1+0x418], R22 ;  /* 0x0004181601007387 */ /* 0x0001e80000100a00 */
[----:B------:R1:W-:Y:S01]  /*edd0*/  STL.64 [R1+0x420], R24 ;  /* 0x0004201801007387 */ /* 0x0003e20000100a00 */
[----:B0-----:R-:W-:-:S04]  /*ede0*/  IMAD.WIDE R22, R20, 0x2, R4 ;  /* 0x0000000214167825 */ /* 0x001fc800078e0204 */
[--C-:B-1----:R-:W-:Y:S02]  /*edf0*/  IMAD.WIDE R24, R10, 0x2, R4.reuse ;  /* 0x000000020a187825 */ /* 0x102fe400078e0204 */
[----:B------:R-:W4:Y:S04]  /*ee00*/  LDL.LU R10, [R1+0x2ec] ;  /* 0x0002ec00010a7983 */ /* 0x000f280000300800 */
[----:B------:R0:W-:Y:S04]  /*ee10*/  STL.64 [R1+0x430], R22 ;  /* 0x0004301601007387 */ /* 0x0001e80000100a00 */
[----:B------:R-:W-:Y:S01]  /*ee20*/  STL.64 [R1+0x438], R24 ;  /* 0x0004381801007387 */ /* 0x000fe20000100a00 */
[----:B0-----:R-:W-:-:S04]  /*ee30*/  IMAD.WIDE R22, R21, 0x2, R4 ;  /* 0x0000000215167825 */ /* 0x001fc800078e0204 */
[--C-:B------:R-:W-:Y:S02]  /*ee40*/  IMAD.WIDE R20, R8, 0x2, R4.reuse ;  /* 0x0000000208147825 */ /* 0x100fe400078e0204 */
[----:B------:R-:W4:Y:S04]  /*ee50*/  LDL.LU R8, [R1+0x2e4] ;  /* 0x0002e40001087983 */ /* 0x000f280000300800 */
[----:B------:R0:W-:Y:S04]  /*ee60*/  STL.64 [R1+0x448], R22 ;  /* 0x0004481601007387 */ /* 0x0001e80000100a00 */
[----:B------:R1:W-:Y:S01]  /*ee70*/  STL.64 [R1+0x450], R20 ;  /* 0x0004501401007387 */ /* 0x0003e20000100a00 */
[----:B0-----:R-:W-:-:S04]  /*ee80*/  IMAD.WIDE R22, R18, 0x2, R4 ;  /* 0x0000000212167825 */ /* 0x001fc800078e0204 */
[--C-:B-1----:R-:W-:Y:S02]  /*ee90*/  IMAD.WIDE R20, R9, 0x2, R4.reuse ;  /* 0x0000000209147825 */ /* 0x102fe400078e0204 */
[----:B------:R-:W4:Y:S02]  /*eea0*/  LDL.LU R9, [R1+0x2dc] ;  /* 0x0002dc0001097983 */ /* 0x000f240000300800 */
[--C-:B------:R-:W-:Y:S02]  /*eeb0*/  IMAD.WIDE R18, R19, 0x2, R4.reuse ;  /* 0x0000000213127825 */ /* 0x100fe400078e0204 */
[----:B------:R-:W-:Y:S04]  /*eec0*/  STL.64 [R1+0x460], R22 ;  /* 0x0004601601007387 */ /* 0x000fe80000100a00 */
[----:B------:R0:W-:Y:S02]  /*eed0*/  STL.64 [R1+0x468], R20 ;  /* 0x0004681401007387 */ /* 0x0001e40000100a00 */
        /* <DEDUP_REMOVED lines=10> */
[--C-:B--2---:R-:W-:Y:S02]  /*ef80*/  IMAD.WIDE R16, R6, 0x2, R4.reuse ;  /* 0x0000000206107825 */ /* 0x104fe400078e0204 */
[----:B------:R-:W2:Y:S04]  /*ef90*/  LDL.LU R6, [R1+0x2c4] ;  /* 0x0002c40001067983 */ /* 0x000ea80000300800 */
[----:B------:R-:W-:Y:S04]  /*efa0*/  STL.64 [R1+0x4a8], R18 ;  /* 0x0004a81201007387 */ /* 0x000fe80000100a00 */
[----:B------:R3:W-:Y:S02]  /*efb0*/  STL.64 [R1+0x320], R16 ;  /* 0x0003201001007387 */ /* 0x0007e40000100a00 */
[----:B---3--:R-:W-:-:S02]  /*efc0*/  IMAD.WIDE R16, R7, 0x2, R4 ;  /* 0x0000000207107825 */ /* 0x008fc400078e0204 */
[----:B------:R-:W3:Y:S02]  /*efd0*/  LDL.LU R7, [R1+0x2bc] ;  /* 0x0002bc0001077983 */ /* 0x000ee40000300800 */
[----:B------:R-:W-:-:S04]  /*efe0*/  IMAD.WIDE R18, R14, 0x2, R4 ;  /* 0x000000020e127825 */ /* 0x000fc800078e0204 */
[--C-:B------:R-:W-:Y:S01]  /*eff0*/  IMAD.WIDE R14, R15, 0x2, R4.reuse ;  /* 0x000000020f0e7825 */ /* 0x100fe200078e0204 */
[----:B------:R-:W-:Y:S04]  /*f000*/  STL.64 [R1+0x318], R18 ;  /* 0x0003181201007387 */ /* 0x000fe80000100a00 */
[----:B------:R4:W-:Y:S02]  /*f010*/  STL.64 [R1+0x310], R16 ;  /* 0x0003101001007387 */ /* 0x0009e40000100a00 */
[--C-:B----4-:R-:W-:Y:S02]  /*f020*/  IMAD.WIDE R16, R11, 0x2, R4.reuse ;  /* 0x000000020b107825 */ /* 0x110fe400078e0204 */
[----:B------:R-:W4:Y:S04]  /*f030*/  LDL.LU R11, [R1+0x2b8] ;  /* 0x0002b800010b7983 */ /* 0x000f280000300800 */
[----:B------:R0:W-:Y:S04]  /*f040*/  STL.64 [R1+0x308], R14 ;  /* 0x0003080e01007387 */ /* 0x0001e80000100a00 */
[----:B------:R1:W-:Y:S04]  /*f050*/  STL.64 [R1+0x300], R16 ;  /* 0x0003001001007387 */ /* 0x0003e80000100a00 */
[----:B------:R-:W4:Y:S01]  /*f060*/  LDL.LU R24, [R1+0x2b4] ;  /* 0x0002b40001187983 */ /* 0x000f220000300800 */
[----:B0-----:R-:W-:-:S03]  /*f070*/  IMAD.WIDE R14, R12, 0x2, R4 ;  /* 0x000000020c0e7825 */ /* 0x001fc600078e0204 */
[----:B------:R-:W4:Y:S04]  /*f080*/  LDL.LU R25, [R1+0x2b0] ;  /* 0x0002b00001197983 */ /* 0x000f280000300800 */
[----:B------:R-:W-:Y:S04]  /*f090*/  STL.64 [R1+0x2f8], R14 ;  /* 0x0002f80e01007387 */ /* 0x000fe80000100a00 */
[----:B------:R-:W4:Y:S04]  /*f0a0*/  LDL.LU R22, [R1+0x2ac] ;  /* 0x0002ac0001167983 */ /* 0x000f280000300800 */
[----:B------:R-:W4:Y:S04]  /*f0b0*/  LDL.LU R23, [R1+0x2a8] ;  /* 0x0002a80001177983 */ /* 0x000f280000300800 */
[----:B------:R-:W4:Y:S04]  /*f0c0*/  LDL.LU R20, [R1+0x2a4] ;  /* 0x0002a40001147983 */ /* 0x000f280000300800 */
[----:B------:R-:W4:Y:S01]  /*f0d0*/  LDL.LU R21, [R1+0x2a0] ;  /* 0x0002a00001157983 */ /* 0x000f220000300800 */
[----:B------:R-:W-:-:S03]  /*f0e0*/  IMAD.WIDE R12, R13, 0x2, R4 ;  /* 0x000000020d0c7825 */ /* 0x000fc600078e0204 */
[----:B------:R-:W4:Y:S04]  /*f0f0*/  LDL.LU R18, [R1+0x29c] ;  /* 0x00029c0001127983 */ /* 0x000f280000300800 */
[----:B------:R0:W-:Y:S04]  /*f100*/  STL.64 [R1+0x2f0], R12 ;  /* 0x0002f00c01007387 */ /* 0x0001e80000100a00 */
[----:B-1----:R-:W4:Y:S04]  /*f110*/  LDL.LU R16, [R1+0x298] ;  /* 0x0002980001107983 */ /* 0x002f280000300800 */
[----:B------:R-:W4:Y:S01]  /*f120*/  LDL.LU R17, [R1+0x294] ;  /* 0x0002940001117983 */ /* 0x000f220000300800 */
[----:B0-----:R-:W-:-:S05]  /*f130*/  IMAD.WIDE R12, R10, 0x2, R4 ;  /* 0x000000020a0c7825 */ /* 0x001fca00078e0204 */
[----:B------:R0:W-:Y:S04]  /*f140*/  STL.64 [R1+0x2e8], R12 ;  /* 0x0002e80c01007387 */ /* 0x0001e80000100a00 */
[----:B------:R-:W4:Y:S04]  /*f150*/  LDL.LU R14, [R1+0x290] ;  /* 0x00029000010e7983 */ /* 0x000f280000300800 */
[----:B------:R-:W4:Y:S01]  /*f160*/  LDL.LU R15, [R1+0x28c] ;  /* 0x00028c00010f7983 */ /* 0x000f220000300800 */
[----:B0-----:R-:W-:-:S05]  /*f170*/  IMAD.WIDE R12, R8, 0x2, R4 ;  /* 0x00000002080c7825 */ /* 0x001fca00078e0204 */
[----:B------:R0:W-:Y:S04]  /*f180*/  STL.64 [R1+0x2e0], R12 ;  /* 0x0002e00c01007387 */ /* 0x0001e80000100a00 */
[----:B0-----:R-:W4:Y:S04]  /*f190*/  LDL.LU R12, [R1+0x288] ;  /* 0x00028800010c7983 */ /* 0x001f280000300800 */
[----:B------:R-:W4:Y:S01]  /*f1a0*/  LDL.LU R13, [R1+0x284] ;  /* 0x00028400010d7983 */ /* 0x000f220000300800 */
[----:B------:R-:W-:-:S05]  /*f1b0*/  IMAD.WIDE R8, R9, 0x2, R4 ;  /* 0x0000000209087825 */ /* 0x000fca00078e0204 */
[----:B------:R0:W-:Y:S04]  /*f1c0*/  STL.64 [R1+0x2d8], R8 ;  /* 0x0002d80801007387 */ /* 0x0001e80000100a00 */
[----:B0-----:R-:W4:Y:S04]  /*f1d0*/  LDL.LU R8, [R1+0x280] ;  /* 0x0002800001087983 */ /* 0x001f280000300800 */
[----:B------:R-:W4:Y:S01]  /*f1e0*/  LDL.LU R9, [R1+0x27c] ;  /* 0x00027c0001097983 */ /* 0x000f220000300800 */
[----:B------:R-:W-:-:S05]  /*f1f0*/  IMAD.WIDE R26, R2, 0x2, R4 ;  /* 0x00000002021a7825 */ /* 0x000fca00078e0204 */
[----:B------:R0:W-:Y:S04]  /*f200*/  STL.64 [R1+0x2d0], R26 ;  /* 0x0002d01a01007387 */ /* 0x0001e80000100a00 */
[----:B------:R-:W4:Y:S01]  /*f210*/  LDL.LU R2, [R1+0x278] ;  /* 0x0002780001027983 */ /* 0x000f220000300800 */
[----:B0-----:R-:W-:-:S03]  /*f220*/  IMAD.WIDE R26, R3, 0x2, R4 ;  /* 0x00000002031a7825 */ /* 0x001fc600078e0204 */
[----:B------:R-:W4:Y:S04]  /*f230*/  LDL.LU R3, [R1+0x274] ;  /* 0x0002740001037983 */ /* 0x000f280000300800 */
[----:B------:R2:W-:Y:S04]  /*f240*/  STL.64 [R1+0x2c8], R26 ;  /* 0x0002c81a01007387 */ /* 0x0005e80000100a00 */
[----:B------:R-:W4:Y:S04]  /*f250*/  LDL.LU R19, [R1+0x270] ;  /* 0x0002700001137983 */ /* 0x000f280000300800 */
[----:B------:R-:W4:Y:S01]  /*f260*/  LDL.LU R10, [R1+0x26c] ;  /* 0x00026c00010a7983 */ /* 0x000f220000300800 */
[----:B--2---:R-:W-:-:S05]  /*f270*/  IMAD.WIDE R26, R6, 0x2, R4 ;  /* 0x00000002061a7825 */ /* 0x004fca00078e0204 */
[----:B------:R3:W-:Y:S04]  /*f280*/  STL.64 [R1+0x2c0], R26 ;  /* 0x0002c01a01007387 */ /* 0x0007e80000100a00 */
[----:B------:R-:W2:Y:S01]  /*f290*/  LDL.LU R6, [R1+0x268] ;  /* 0x0002680001067983 */ /* 0x000ea20000300800 */
[----:B---3--:R-:W-:-:S03]  /*f2a0*/  IMAD.WIDE R26, R7, 0x2, R4 ;  /* 0x00000002071a7825 */ /* 0x008fc600078e0204 */
[----:B------:R-:W3:Y:S04]  /*f2b0*/  LDL.LU R7, [R1+0x264] ;  /* 0x0002640001077983 */ /* 0x000ee80000300800 */
[----:B------:R4:W-:Y:S02]  /*f2c0*/  STL.64 [R1+0x508], R26 ;  /* 0x0005081a01007387 */ /* 0x0009e40000100a00 */
[--C-:B----4-:R-:W-:Y:S02]  /*f2d0*/  IMAD.WIDE R26, R11, 0x2, R4.reuse ;  /* 0x000000020b1a7825 */ /* 0x110fe400078e0204 */
[----:B------:R-:W4:Y:S04]  /*f2e0*/  LDL.LU R11, [R1+0x260] ;  /* 0x00026000010b7983 */ /* 0x000f280000300800 */
[----:B------:R0:W-:Y:S01]  /*f2f0*/  STL.64 [R1+0x2b8], R26 ;  /* 0x0002b81a01007387 */ /* 0x0001e20000100a00 */
[----:B------:R-:W-:-:S04]  /*f300*/  IMAD.WIDE R30, R24, 0x2, R4 ;  /* 0x00000002181e7825 */ /* 0x000fc800078e0204 */
[--C-:B------:R-:W-:Y:S01]  /*f310*/  IMAD.WIDE R28, R25, 0x2, R4.reuse ;  /* 0x00000002191c7825 */ /* 0x100fe200078e0204 */
[----:B------:R-:W-:Y:S03]  /*f320*/  STL.64 [R1+0x520], R30 ;  /* 0x0005201e01007387 */ /* 0x000fe60000100a00 */
[--C-:B0-----:R-:W-:Y:S01]  /*f330*/  IMAD.WIDE R26, R22, 0x2, R4.reuse ;  /* 0x00000002161a7825 */ /* 0x101fe200078e0204 */
[----:B------:R-:W-:Y:S04]  /*f340*/  STL.64 [R1+0x2b0], R28 ;  /* 0x0002b01c01007387 */ /* 0x000fe80000100a00 */
[----:B------:R0:W-:Y:S01]  /*f350*/  STL.64 [R1+0x530], R26 ;  /* 0x0005301a01007387 */ /* 0x0001e20000100a00 */
[----:B------:R-:W-:-:S04]  /*f360*/  IMAD.WIDE R24, R23, 0x2, R4 ;  /* 0x0000000217187825 */ /* 0x000fc800078e0204 */
[--C-:B------:R-:W-:Y:S01]  /*f370*/  IMAD.WIDE R22, R20, 0x2, R4.reuse ;  /* 0x0000000214167825 */ /* 0x100fe200078e0204 */
[----:B0-----:R-:W4:Y:S04]  /*f380*/  LDL.LU.64 R26, [R1+0x258] ;  /* 0x00025800011a7983 */ /* 0x001f280000300a00 */
[----:B------:R0:W-:Y:S04]  /*f390*/  STL.64 [R1+0x2a8], R24 ;  /* 0x0002a81801007387 */ /* 0x0001e80000100a00 */
[----:B------:R1:W-:Y:S01]  /*f3a0*/  STL.64 [R1+0x548], R22 ;  /* 0x0005481601007387 */ /* 0x0003e20000100a00 */
[----:B------:R-:W-:-:S03]  /*f3b0*/  IMAD.WIDE R20, R21, 0x2, R4 ;  /* 0x0000000215147825 */ /* 0x000fc600078e0204 */
[----:B0-----:R-:W4:Y:S01]  /*f3c0*/  LDL.LU.64 R24, [R1+0xd0] ;  /* 0x0000d00001187983 */ /* 0x001f220000300a00 */
[----:B-1----:R-:W-:-:S03]  /*f3d0*/  IMAD.WIDE R22, R18, 0x2, R4 ;  /* 0x0000000212167825 */ /* 0x002fc600078e0204 */
[----:B------:R0:W-:Y:S04]  /*f3e0*/  STL.64 [R1+0x2a0], R20 ;  /* 0x0002a01401007387 */ /* 0x0001e80000100a00 */
[----:B------:R1:W-:Y:S01]  /*f3f0*/  STL.64 [R1+0x558], R22 ;  /* 0x0005581601007387 */ /* 0x0003e20000100a00 */
[----:B0-----:R-:W-:-:S04]  /*f400*/  IMAD.WIDE R20, R16, 0x2, R4 ;  /* 0x0000000210147825 */ /* 0x001fc800078e0204 */
[--C-:B-1----:R-:W-:Y:S02]  /*f410*/  IMAD.WIDE R22, R17, 0x2, R4.reuse ;  /* 0x0000000211167825 */ /* 0x102fe400078e0204 */
[----:B------:R-:W4:Y:S04]  /*f420*/  LDL.LU.64 R16, [R1+0x250] ;  /* 0x0002500001107983 */ /* 0x000f280000300a00 */
        /* <DEDUP_REMOVED lines=22> */
[----:B0-----:R-:W-:-:S03]  /*f590*/  IMAD.WIDE R20, R19, 0x2, R4 ;  /* 0x0000000213147825 */ /* 0x001fc600078e0204 */
[----:B-1----:R-:W4:Y:S01]  /*f5a0*/  LDL.LU.64 R22, [R1+0xb8] ;  /* 0x0000b80001167983 */ /* 0x002f220000300a00 */
[----:B------:R-:W-:-:S03]  /*f5b0*/  IMAD.WIDE R18, R10, 0x2, R4 ;  /* 0x000000020a127825 */ /* 0x000fc600078e0204 */
[----:B------:R2:W-:Y:S04]  /*f5c0*/  STL.64 [R1+0x270], R20 ;  /* 0x0002701401007387 */ /* 0x0005e80000100a00 */
[----:B------:R3:W-:Y:S01]  /*f5d0*/  STL.64 [R1+0x5d0], R18 ;  /* 0x0005d01201007387 */ /* 0x0007e20000100a00 */
[----:B--2---:R-:W-:-:S04]  /*f5e0*/  IMAD.WIDE R20, R6, 0x2, R4 ;  /* 0x0000000206147825 */ /* 0x004fc800078e0204 */
[--C-:B---3--:R-:W-:Y:S02]  /*f5f0*/  IMAD.WIDE R18, R7, 0x2, R4.reuse ;  /* 0x0000000207127825 */ /* 0x108fe400078e0204 */
[----:B------:R-:W2:Y:S04]  /*f600*/  LDL.LU.64 R6, [R1+0x238] ;  /* 0x0002380001067983 */ /* 0x000ea80000300a00 */
[----:B------:R0:W-:Y:S04]  /*f610*/  STL.64 [R1+0x268], R20 ;  /* 0x0002681401007387 */ /* 0x0001e80000100a00 */
[----:B------:R1:W-:Y:S04]  /*f620*/  STL.64 [R1+0x5e8], R18 ;  /* 0x0005e81201007387 */ /* 0x0003e80000100a00 */
[----:B0-----:R-:W3:Y:S01]  /*f630*/  LDL.LU.64 R20, [R1+0xb0] ;  /* 0x0000b00001147983 */ /* 0x001ee20000300a00 */
[----:B-1----:R-:W-:-:S04]  /*f640*/  IMAD.WIDE R18, R61, 0x2, R4 ;  /* 0x000000023d127825 */ /* 0x002fc800078e0204 */
[----:B----4-:R-:W-:-:S05]  /*f650*/  IMAD.WIDE R10, R11, 0x2, R4 ;  /* 0x000000020b0a7825 */ /* 0x010fca00078e0204 */
[----:B------:R0:W-:Y:S04]  /*f660*/  STL.64 [R1+0x260], R10 ;  /* 0x0002600a01007387 */ /* 0x0001e80000100a00 */
[----:B------:R1:W-:Y:S01]  /*f670*/  STL.64 [R1+0x5f8], R18 ;  /* 0x0005f81201007387 */ /* 0x0003e20000100a00 */
[----:B0-----:R-:W-:-:S03]  /*f680*/  IMAD.WIDE R10, R60, 0x2, R4 ;  /* 0x000000023c0a7825 */ /* 0x001fc600078e0204 */
[----:B------:R-:W4:Y:S04]  /*f690*/  LDL.LU R60, [R1+0x3150] ;  /* 0x00315000013c7983 */ /* 0x000f280000300800 */
[----:B-1----:R-:W4:Y:S01]  /*f6a0*/  LDL.LU.64 R18, [R1+0x230] ;  /* 0x0002300001127983 */ /* 0x002f220000300a00 */
[----:B------:R-:W-:-:S03]  /*f6b0*/  IMAD.WIDE R42, R45, 0x2, R4 ;  /* 0x000000022d2a7825 */ /* 0x000fc600078e0204 */
[----:B------:R0:W-:Y:S01]  /*f6c0*/  STL.64 [R1+0x620], R10 ;  /* 0x0006200a01007387 */ /* 0x0001e20000100a00 */
[----:B------:R-:W-:-:S04]  /*f6d0*/  IMAD.WIDE R44, R47, 0x2, R4 ;  /* 0x000000022f2c7825 */ /* 0x000fc800078e0204 */
[----:B------:R-:W-:-:S04]  /*f6e0*/  IMAD.WIDE R48, R50, 0x2, R4 ;  /* 0x0000000232307825 */ /* 0x000fc800078e0204 */
[--C-:B------:R-:W-:Y:S01]  /*f6f0*/  IMAD.WIDE R34, R35, 0x2, R4.reuse ;  /* 0x0000000223227825 */ /* 0x100fe200078e0204 */
[----:B------:R-:W-:Y:S03]  /*f700*/  STL [R1+0x30c4], R26 ;  /* 0x0030c41a01007387 */ /* 0x000fe60000100800 */
[--C-:B------:R-:W-:Y:S01]  /*f710*/  IMAD.WIDE R36, R37, 0x2, R4.reuse ;  /* 0x0000000225247825 */ /* 0x100fe200078e0204 */
[----:B0-----:R-:W4:Y:S03]  /*f720*/  LDL.LU.64 R10, [R1+0xa8] ;  /* 0x0000a800010a7983 */ /* 0x001f260000300a00 */
[----:B------:R-:W-:-:S04]  /*f730*/  IMAD.WIDE R38, R39, 0x2, R4 ;  /* 0x0000000227267825 */ /* 0x000fc800078e0204 */
        /* <DEDUP_REMOVED lines=8> */
[----:B------:R-:W-:Y:S01]  /*f7c0*/  IMAD.MOV.U32 R0, RZ, RZ, R27 ;  /* 0x000000ffff007224 */ /* 0x000fe200078e001b */
[----:B------:R-:W-:Y:S04]  /*f7d0*/  STL [R1+0x30c0], R24 ;  /* 0x0030c01801007387 */ /* 0x000fe80000100800 */
[----:B------:R0:W-:Y:S02]  /*f7e0*/  STL [R1+0x30bc], R0 ;  /* 0x0030bc0001007387 */ /* 0x0001e40000100800 */
[----:B0-----:R-:W-:Y:S02]  /*f7f0*/  IMAD.MOV.U32 R0, RZ, RZ, R25 ;  /* 0x000000ffff007224 */ /* 0x001fe400078e0019 */
[----:B------:R-:W4:Y:S04]  /*f800*/  LDL.LU.64 R24, [R1+0x228] ;  /* 0x0002280001187983 */ /* 0x000f280000300a00 */
[----:B------:R0:W-:Y:S04]  /*f810*/  STL [R1+0x30b4], R0 ;  /* 0x0030b40001007387 */ /* 0x0001e80000100800 */
[----:B------:R1:W-:Y:S01]  /*f820*/  STL [R1+0x30b8], R16 ;  /* 0x0030b81001007387 */ /* 0x0003e20000100800 */
[----:B0-----:R-:W-:-:S03]  /*f830*/  IMAD.MOV.U32 R0, RZ, RZ, R17 ;  /* 0x000000ffff007224 */ /* 0x001fc600078e0011 */
[----:B-1----:R-:W4:Y:S04]  /*f840*/  LDL.LU.64 R16, [R1+0xa0] ;  /* 0x0000a00001107983 */ /* 0x002f280000300a00 */
        /* <DEDUP_REMOVED lines=21> */
[----:B--2---:R1:W-:Y:S01]  /*f9a0*/  STL [R1+0x3088], R6 ;  /* 0x0030880601007387 */ /* 0x0043e20000100800 */
[----:B0-----:R-:W-:-:S03]  /*f9b0*/  IMAD.MOV.U32 R0, RZ, RZ, R7 ;  /* 0x000000ffff007224 */ /* 0x001fc600078e0007 */
[----:B-1----:R-:W2:Y:S04]  /*f9c0*/  LDL.LU.64 R6, [R1+0x88] ;  /* 0x0000880001067983 */ /* 0x002ea80000300a00 */
[----:B------:R0:W-:Y:S04]  /*f9d0*/  STL [R1+0x307c], R0 ;  /* 0x00307c0001007387 */ /* 0x0001e80000100800 */
[----:B---3--:R1:W-:Y:S01]  /*f9e0*/  STL [R1+0x3080], R20 ;  /* 0x0030801401007387 */ /* 0x0083e20000100800 */
[----:B0-----:R-:W-:-:S03]  /*f9f0*/  IMAD.MOV.U32 R0, RZ, RZ, R21 ;  /* 0x000000ffff007224 */ /* 0x001fc600078e0015 */
[----:B----4-:R-:W-:Y:S04]  /*fa00*/  STL [R1+0x3078], R18 ;  /* 0x0030781201007387 */ /* 0x010fe80000100800 */
[----:B------:R0:W-:Y:S04]  /*fa10*/  STL [R1+0x3074], R0 ;  /* 0x0030740001007387 */ /* 0x0001e80000100800 */
[----:B-1----:R-:W3:Y:S01]  /*fa20*/  LDL.LU.64 R20, [R1+0x208] ;  /* 0x0002080001147983 */ /* 0x002ee20000300a00 */
[----:B0-----:R-:W-:-:S03]  /*fa30*/  IMAD.MOV.U32 R0, RZ, RZ, R19 ;  /* 0x000000ffff007224 */ /* 0x001fc600078e0013 */
[----:B------:R-:W-:Y:S04]  /*fa40*/  STL [R1+0x3070], R10 ;  /* 0x0030700a01007387 */ /* 0x000fe80000100800 */
[----:B------:R0:W-:Y:S04]  /*fa50*/  STL [R1+0x306c], R0 ;  /* 0x00306c0001007387 */ /* 0x0001e80000100800 */
[----:B------:R-:W4:Y:S01]  /*fa60*/  LDL.LU.64 R18, [R1+0x80] ;  /* 0x0000800001127983 */ /* 0x000f220000300a00 */
[----:B0-----:R-:W-:-:S03]  /*fa70*/  IMAD.MOV.U32 R0, RZ, RZ, R11 ;  /* 0x000000ffff007224 */ /* 0x001fc600078e000b */
[----:B------:R-:W4:Y:S04]  /*fa80*/  LDL.LU.64 R10, [R1+0x200] ;  /* 0x00020000010a7983 */ /* 0x000f280000300a00 */
[----:B------:R0:W-:Y:S04]  /*fa90*/  STL [R1+0x3064], R0 ;  /* 0x0030640001007387 */ /* 0x0001e80000100800 */
[----:B------:R-:W-:Y:S04]  /*faa0*/  STL [R1+0x3068], R24 ;  /* 0x0030681801007387 */ /* 0x000fe80000100800 */
[----:B------:R-:W4:Y:S01]  /*fab0*/  LDL.LU.64 R26, [R1+0x78] ;  /* 0x00007800011a7983 */ /* 0x000f220000300a00 */
[----:B0-----:R-:W-:-:S05]  /*fac0*/  IMAD.MOV.U32 R0, RZ, RZ, R25 ;  /* 0x000000ffff007224 */ /* 0x001fca00078e0019 */
        /* <DEDUP_REMOVED lines=13> */
[----:B------:R1:W-:Y:S04]  /*fba0*/  STL [R1+0x3048], R8 ;  /* 0x0030480801007387 */ /* 0x0003e80000100800 */
[----:B------:R-:W4:Y:S01]  /*fbb0*/  LDL.LU.64 R24, [R1+0x68] ;  /* 0x0000680001187983 */ /* 0x000f220000300a00 */
[----:B0-----:R-:W-:-:S03]  /*fbc0*/  IMAD.MOV.U32 R0, RZ, RZ, R9 ;  /* 0x000000ffff007224 */ /* 0x001fc600078e0009 */
[----:B------:R-:W-:Y:S04]  /*fbd0*/  STL [R1+0x3040], R2 ;  /* 0x0030400201007387 */ /* 0x000fe80000100800 */
[----:B------:R0:W-:Y:S04]  /*fbe0*/  STL [R1+0x303c], R0 ;  /* 0x00303c0001007387 */ /* 0x0001e80000100800 */
[----:B-1----:R-:W4:Y:S01]  /*fbf0*/  LDL.LU.64 R8, [R1+0x1e8] ;  /* 0x0001e80001087983 */ /* 0x002f220000300a00 */
[----:B0-----:R-:W-:-:S03]  /*fc00*/  IMAD.MOV.U32 R0, RZ, RZ, R3 ;  /* 0x000000ffff007224 */ /* 0x001fc600078e0003 */
[----:B------:R-:W-:Y:S04]  /*fc10*/  STL [R1+0x3038], R22 ;  /* 0x0030381601007387 */ /* 0x000fe80000100800 */
[----:B------:R0:W-:Y:S04]  /*fc20*/  STL [R1+0x3034], R0 ;  /* 0x0030340001007387 */ /* 0x0001e80000100800 */
[----:B------:R-:W4:Y:S01]  /*fc30*/  LDL.LU.64 R2, [R1+0x60] ;  /* 0x0000600001027983 */ /* 0x000f220000300a00 */
[----:B0-----:R-:W-:-:S03]  /*fc40*/  IMAD.MOV.U32 R0, RZ, RZ, R23 ;  /* 0x000000ffff007224 */ /* 0x001fc600078e0017 */
[----:B--2---:R-:W-:Y:S04]  /*fc50*/  STL [R1+0x3030], R6 ;  /* 0x0030300601007387 */ /* 0x004fe80000100800 */
[----:B------:R0:W-:Y:S04]  /*fc60*/  STL [R1+0x302c], R0 ;  /* 0x00302c0001007387 */ /* 0x0001e80000100800 */
[----:B------:R-:W2:Y:S01]  /*fc70*/  LDL.LU.64 R22, [R1+0x1e0] ;  /* 0x0001e00001167983 */ /* 0x000ea20000300a00 */
[----:B0-----:R-:W-:-:S03]  /*fc80*/  IMAD.MOV.U32 R0, RZ, RZ, R7 ;  /* 0x000000ffff007224 */ /* 0x001fc600078e0007 */
[----:B------:R-:W2:Y:S04]  /*fc90*/  LDL.LU.64 R6, [R1+0x58] ;  /* 0x0000580001067983 */ /* 0x000ea80000300a00 */
[----:B------:R0:W-:Y:S04]  /*fca0*/  STL [R1+0x3024], R0 ;  /* 0x0030240001007387 */ /* 0x0001e80000100800 */
[----:B---3--:R1:W-:Y:S01]  /*fcb0*/  STL [R1+0x3028], R20 ;  /* 0x0030281401007387 */ /* 0x0083e20000100800 */
[----:B0-----:R-:W-:-:S03]  /*fcc0*/  IMAD.MOV.U32 R0, RZ, RZ, R21 ;  /* 0x000000ffff007224 */ /* 0x001fc600078e0015 */
[----:B-1----:R-:W3:Y:S04]  /*fcd0*/  LDL.LU.64 R20, [R1+0x1d8] ;  /* 0x0001d80001147983 */ /* 0x002ee80000300a00 */
[----:B------:R0:W-:Y:S04]  /*fce0*/  STL [R1+0x301c], R0 ;  /* 0x00301c0001007387 */ /* 0x0001e80000100800 */
[----:B----4-:R1:W-:Y:S01]  /*fcf0*/  STL [R1+0x3020], R18 ;  /* 0x0030201201007387 */ /* 0x0103e20000100800 */
        /* <DEDUP_REMOVED lines=20> */
[----:B------:R-:W-:Y:S04]  /*fe40*/  STL [R1+0x2ff0], R24 ;  /* 0x002ff01801007387 */ /* 0x000fe80000100800 */
[----:B------:R0:W-:Y:S04]  /*fe50*/  STL [R1+0x2fec], R0 ;  /* 0x002fec0001007387 */ /* 0x0001e80000100800 */
[----:B-1----:R-:W4:Y:S01]  /*fe60*/  LDL.LU.64 R12, [R1+0x40] ;  /* 0x00004000010c7983 */ /* 0x002f220000300a00 */
        /* <DEDUP_REMOVED lines=9> */
[----:B------:R2:W-:Y:S02]  /*ff00*/  STL [R1+0x2fd4], R0 ;  /* 0x002fd40001007387 */ /* 0x0005e40000100800 */
[----:B--2---:R-:W-:Y:S02]  /*ff10*/  IMAD.MOV.U32 R0, RZ, RZ, R23 ;  /* 0x000000ffff007224 */ /* 0x004fe400078e0017 */
[----:B------:R-:W-:Y:S04]  /*ff20*/  STL [R1+0x2fd8], R22 ;  /* 0x002fd81601007387 */ /* 0x000fe80000100800 */
[----:B------:R-:W-:Y:S04]  /*ff30*/  STL [R1+0x2fd0], R6 ;  /* 0x002fd00601007387 */ /* 0x000fe80000100800 */
[----:B------:R0:W-:Y:S04]  /*ff40*/  STL [R1+0x2fcc], R0 ;  /* 0x002fcc0001007387 */ /* 0x0001e80000100800 */
[----:B------:R-:W2:Y:S01]  /*ff50*/  LDL.LU.64 R32, [R1+0x1b8] ;  /* 0x0001b80001207983 */ /* 0x000ea20000300a00 */
[----:B0-----:R-:W-:-:S03]  /*ff60*/  IMAD.MOV.U32 R0, RZ, RZ, R7 ;  /* 0x000000ffff007224 */ /* 0x001fc600078e0007 */
[----:B---3--:R-:W-:Y:S04]  /*ff70*/  STL [R1+0x2fc8], R20 ;  /* 0x002fc81401007387 */ /* 0x008fe80000100800 */
[----:B------:R0:W-:Y:S04]  /*ff80*/  STL [R1+0x2fc4], R0 ;  /* 0x002fc40001007387 */ /* 0x0001e80000100800 */
[----:B------:R-:W3:Y:S04]  /*ff90*/  LDL.LU.64 R6, [R1+0x30] ;  /* 0x0000300001067983 */ /* 0x000ee80000300a00 */
[----:B------:R-:W3:Y:S01]  /*ffa0*/  LDL.LU.64 R30, [R1+0x1b0] ;  /* 0x0001b000011e7983 */ /* 0x000ee20000300a00 */
[----:B0-----:R-:W-:-:S05]  /*ffb0*/  IMAD.MOV.U32 R0, RZ, RZ, R21 ;  /* 0x000000ffff007224 */ /* 0x001fca00078e0015 */
[----:B------:R0:W-:Y:S04]  /*ffc0*/  STL [R1+0x2fbc], R0 ;  /* 0x002fbc0001007387 */ /* 0x0001e80000100800 */
[----:B----4-:R-:W-:Y:S04]  /*ffd0*/  STL [R1+0x2fc0], R18 ;  /* 0x002fc01201007387 */ /* 0x010fe80000100800 */
[----:B------:R-:W4:Y:S01]  /*ffe0*/  LDL.LU.64 R28, [R1+0x28] ;  /* 0x00002800011c7983 */ /* 0x000f220000300a00 */
[----:B0-----:R-:W-:-:S05]  /*fff0*/  IMAD.MOV.U32 R0, RZ, RZ, R19 ;  /* 0x000000ffff007224 */ /* 0x001fca00078e0013 */
[----:B------:R0:W-:Y:S04]  /*10000*/  STL [R1+0x2fb4], R0 ;  /* 0x002fb40001007387 */ /* 0x0001e80000100800 */
[----:B------:R-:W-:Y:S04]  /*10010*/  STL [R1+0x2fb8], R10 ;  /* 0x002fb80a01007387 */ /* 0x000fe80000100800 */
[----:B------:R-:W4:Y:S01]  /*10020*/  LDL.LU.64 R26, [R1+0x1a8] ;  /* 0x0001a800011a7983 */ /* 0x000f220000300a00 */
[----:B0-----:R-:W-:-:S03]  /*10030*/  IMAD.MOV.U32 R0, RZ, RZ, R11 ;  /* 0x000000ffff007224 */ /* 0x001fc600078e000b */
[----:B------:R-:W4:Y:S04]  /*10040*/  LDL.LU.64 R24, [R1+0x20] ;  /* 0x0000200001187983 */ /* 0x000f280000300a00 */
[----:B------:R0:W-:Y:S04]  /*10050*/  STL [R1+0x2fac], R0 ;  /* 0x002fac0001007387 */ /* 0x0001e80000100800 */
[----:B------:R-:W-:Y:S01]  /*10060*/  STL [R1+0x2fb0], R16 ;  /* 0x002fb01001007387 */ /* 0x000fe20000100800 */
[----:B0-----:R-:W-:-:S03]  /*10070*/  IMAD.MOV.U32 R0, RZ, RZ, R17 ;  /* 0x000000ffff007224 */ /* 0x001fc600078e0011 */
[----:B------:R-:W4:Y:S04]  /*10080*/  LDL.LU.64 R10, [R1+0x1a0] ;  /* 0x0001a000010a7983 */ /* 0x000f280000300a00 */
[----:B------:R-:W-:Y:S04]  /*10090*/  STL [R1+0x2fa8], R14 ;  /* 0x002fa80e01007387 */ /* 0x000fe80000100800 */
[----:B------:R0:W-:Y:S04]  /*100a0*/  STL [R1+0x2fa4], R0 ;  /* 0x002fa40001007387 */ /* 0x0001e80000100800 */
[----:B------:R-:W4:Y:S04]  /*100b0*/  LDL.LU.64 R22, [R1+0x18] ;  /* 0x0000180001167983 */ /* 0x000f280000300a00 */
        /* <DEDUP_REMOVED lines=8> */
[----:B------:R1:W-:Y:S01]  /*10140*/  STL [R1+0x2f98], R8 ;  /* 0x002f980801007387 */ /* 0x0003e20000100800 */
[----:B0-----:R-:W-:-:S03]  /*10150*/  IMAD.MOV.U32 R0, RZ, RZ, R9 ;  /* 0x000000ffff007224 */ /* 0x001fc600078e0009 */
[----:B------:R-:W4:Y:S04]  /*10160*/  LDL.LU.64 R16, [R1+0x8] ;  /* 0x0000080001107983 */ /* 0x000f280000300a00 */
[----:B------:R-:W-:Y:S04]  /*10170*/  STL [R1+0x2f90], R2 ;  /* 0x002f900201007387 */ /* 0x000fe80000100800 */
[----:B------:R0:W-:Y:S04]  /*10180*/  STL [R1+0x2f8c], R0 ;  /* 0x002f8c0001007387 */ /* 0x0001e80000100800 */
[----:B------:R-:W4:Y:S04]  /*10190*/  LDL.LU.64 R12, [R1+0x188] ;  /* 0x00018800010c7983 */ /* 0x000f280000300a00 */
[----:B-1----:R-:W4:Y:S01]  /*101a0*/  LDL.LU.64 R8, [R1] ;  /* 0x0000000001087983 */ /* 0x002f220000300a00 */
[----:B0-----:R-:W-:-:S05]  /*101b0*/  IMAD.MOV.U32 R0, RZ, RZ, R3 ;  /* 0x000000ffff007224 */ /* 0x001fca00078e0003 */
[----:B------:R0:W-:Y:S04]  /*101c0*/  STL [R1+0x2f84], R0 ;  /* 0x002f840001007387 */ /* 0x0001e80000100800 */
[----:B--2---:R1:W-:Y:S04]  /*101d0*/  STL [R1+0x2f88], R32 ;  /* 0x002f882001007387 */ /* 0x0043e80000100800 */
[----:B------:R-:W2:Y:S01]  /*101e0*/  LDL.LU.64 R2, [R1+0x180] ;  /* 0x0001800001027983 */ /* 0x000ea20000300a00 */
[----:B0-----:R-:W-:-:S03]  /*101f0*/  IMAD.MOV.U32 R0, RZ, RZ, R33 ;  /* 0x000000ffff007224 */ /* 0x001fc600078e0021 */
[----:B-1----:R-:W2:Y:S04]  /*10200*/  LDL.LU.64 R32, [R1+0x3148] ;  /* 0x0031480001207983 */ /* 0x002ea80000300a00 */
[----:B---3--:R-:W-:Y:S04]  /*10210*/  STL [R1+0x2f80], R6 ;  /* 0x002f800601007387 */ /* 0x008fe80000100800 */
[----:B------:R0:W-:Y:S04]  /*10220*/  STL [R1+0x2f7c], R0 ;  /* 0x002f7c0001007387 */ /* 0x0001e80000100800 */
[----:B------:R-:W-:Y:S01]  /*10230*/  STL [R1+0x2f78], R30 ;  /* 0x002f781e01007387 */ /* 0x000fe20000100800 */
[----:B0-----:R-:W-:-:S05]  /*10240*/  IMAD.MOV.U32 R0, RZ, RZ, R7 ;  /* 0x000000ffff007224 */ /* 0x001fca00078e0007 */
[----:B------:R0:W-:Y:S04]  /*10250*/  STL [R1+0x2f74], R0 ;  /* 0x002f740001007387 */ /* 0x0001e80000100800 */
[----:B------:R-:W3:Y:S01]  /*10260*/  LDL.LU.64 R6, [R1+0x178] ;  /* 0x0001780001067983 */ /* 0x000ee20000300a00 */
[----:B0-----:R-:W-:-:S03]  /*10270*/  IMAD.MOV.U32 R0, RZ, RZ, R31 ;  /* 0x000000ffff007224 */ /* 0x001fc600078e001f */
[----:B------:R-:W3:Y:S04]  /*10280*/  LDL.LU.64 R30, [R1+0x3140] ;  /* 0x00314000011e7983 */ /* 0x000ee80000300a00 */
[----:B----4-:R-:W-:Y:S04]  /*10290*/  STL [R1+0x2f70], R28 ;  /* 0x002f701c01007387 */ /* 0x010fe80000100800 */
[----:B------:R0:W-:Y:S02]  /*102a0*/  STL [R1+0x2f6c], R0 ;  /* 0x002f6c0001007387 */ /* 0x0001e40000100800 */
[----:B0-----:R-:W-:-:S02]  /*102b0*/  IMAD.MOV.U32 R0, RZ, RZ, R29 ;  /* 0x000000ffff007224 */ /* 0x001fc400078e001d */
[----:B------:R-:W4:Y:S04]  /*102c0*/  LDL.LU.64 R28, [R1+0x3138] ;  /* 0x00313800011c7983 */ /* 0x000f280000300a00 */
[----:B------:R-:W-:Y:S04]  /*102d0*/  STL [R1+0x2f68], R26 ;  /* 0x002f681a01007387 */ /* 0x000fe80000100800 */
        /* <DEDUP_REMOVED lines=11> */
[----:B------:R0:W-:Y:S04]  /*10390*/  STL [R1+0x2f4c], R0 ;  /* 0x002f4c0001007387 */ /* 0x0001e80000100800 */
[----:B------:R1:W-:Y:S01]  /*103a0*/  STL [R1+0x2f50], R22 ;  /* 0x002f501601007387 */ /* 0x0003e20000100800 */
[----:B0-----:R-:W-:-:S03]  /*103b0*/  IMAD.MOV.U32 R0, RZ, RZ, R23 ;  /* 0x000000ffff007224 */ /* 0x001fc600078e0017 */
[----:B-1----:R-:W4:Y:S04]  /*103c0*/  LDL.LU.64 R22, [R1+0x3120] ;  /* 0x0031200001167983 */ /* 0x002f280000300a00 */
        /* <DEDUP_REMOVED lines=9> */
[----:B------:R0:W-:Y:S04]  /*10460*/  STL [R1+0x2f34], R0 ;  /* 0x002f340001007387 */ /* 0x0001e80000100800 */
[----:B------:R-:W-:Y:S01]  /*10470*/  STL [R1+0x2f30], R16 ;  /* 0x002f301001007387 */ /* 0x000fe20000100800 */
[----:B0-----:R-:W-:-:S05]  /*10480*/  IMAD.MOV.U32 R0, RZ, RZ, R15 ;  /* 0x000000ffff007224 */ /* 0x001fca00078e000f */
[----:B------:R0:W-:Y:S04]  /*10490*/  STL [R1+0x2f2c], R0 ;  /* 0x002f2c0001007387 */ /* 0x0001e80000100800 */
[----:B------:R-:W4:Y:S01]  /*104a0*/  LDL.LU.64 R14, [R1+0x158] ;  /* 0x00015800010e7983 */ /* 0x000f220000300a00 */
[----:B0-----:R-:W-:-:S03]  /*104b0*/  IMAD.MOV.U32 R0, RZ, RZ, R17 ;  /* 0x000000ffff007224 */ /* 0x001fc600078e0011 */
        /* <DEDUP_REMOVED lines=9> */
[----:B--2---:R-:W-:Y:S04]  /*10550*/  STL [R1+0x2f18], R2 ;  /* 0x002f180201007387 */ /* 0x004fe80000100800 */
[----:B------:R0:W-:Y:S02]  /*10560*/  STL [R1+0x2f14], R0 ;  /* 0x002f140001007387 */ /* 0x0001e40000100800 */
[----:B0-----:R-:W-:-:S02]  /*10570*/  IMAD.MOV.U32 R0, RZ, RZ, R3 ;  /* 0x000000ffff007224 */ /* 0x001fc400078e0003 */
[----:B------:R-:W2:Y:S04]  /*10580*/  LDL.LU.64 R2, [R1+0x30f0] ;  /* 0x0030f00001027983 */ /* 0x000ea80000300a00 */
[----:B--2---:R-:W-:Y:S04]  /*10590*/  STL [R1+0x2f10], R2 ;  /* 0x002f100201007387 */ /* 0x004fe80000100800 */
[----:B------:R3:W-:Y:S04]  /*105a0*/  STL [R1+0x2f0c], R0 ;  /* 0x002f0c0001007387 */ /* 0x0007e80000100800 */
[----:B------:R0:W-:Y:S01]  /*105b0*/  STL [R1+0x2f04], R3 ;  /* 0x002f040301007387 */ /* 0x0001e20000100800 */
[----:B---3--:R-:W-:-:S03]  /*105c0*/  IMAD.MOV.U32 R0, RZ, RZ, R7 ;  /* 0x000000ffff007224 */ /* 0x008fc600078e0007 */
[----:B0-----:R-:W2:Y:S04]  /*105d0*/  LDL.LU.64 R2, [R1+0x170] ;  /* 0x0001700001027983 */ /* 0x001ea80000300a00 */
[----:B------:R0:W-:Y:S04]  /*105e0*/  STL [R1+0x2f08], R6 ;  /* 0x002f080601007387 */ /* 0x0001e80000100800 */
[----:B0-----:R-:W3:Y:S04]  /*105f0*/  LDL.LU.64 R6, [R1+0x30e8] ;  /* 0x0030e80001067983 */ /* 0x001ee80000300a00 */
[----:B---3--:R-:W-:Y:S04]  /*10600*/  STL [R1+0x2f00], R6 ;  /* 0x002f000601007387 */ /* 0x008fe80000100800 */
[----:B------:R2:W-:Y:S04]  /*10610*/  STL [R1+0x2efc], R0 ;  /* 0x002efc0001007387 */ /* 0x0005e80000100800 */
[----:B------:R0:W-:Y:S01]  /*10620*/  STL [R1+0x2ef4], R7 ;  /* 0x002ef40701007387 */ /* 0x0001e20000100800 */
[----:B--2---:R-:W-:-:S03]  /*10630*/  IMAD.MOV.U32 R0, RZ, RZ, R3 ;  /* 0x000000ffff007224 */ /* 0x004fc600078e0003 */
[----:B0-----:R-:W2:Y:S04]  /*10640*/  LDL.LU.64 R6, [R1+0x140] ;  /* 0x0001400001067983 */ /* 0x001ea80000300a00 */
[----:B------:R-:W-:Y:S04]  /*10650*/  STL [R1+0x2ef8], R2 ;  /* 0x002ef80201007387 */ /* 0x000fe80000100800 */
[----:B----4-:R-:W-:Y:S04]  /*10660*/  STL [R1+0x2ef0], R8 ;  /* 0x002ef00801007387 */ /* 0x010fe80000100800 */
[----:B------:R0:W-:Y:S04]  /*10670*/  STL [R1+0x2eec], R0 ;  /* 0x002eec0001007387 */ /* 0x0001e80000100800 */
[----:B------:R1:W-:Y:S01]  /*10680*/  STL [R1+0x2ee4], R9 ;  /* 0x002ee40901007387 */ /* 0x0003e20000100800 */
[----:B0-----:R-:W-:-:S03]  /*10690*/  IMAD.MOV.U32 R0, RZ, RZ, R11 ;  /* 0x000000ffff007224 */ /* 0x001fc600078e000b */
[----:B-1----:R-:W3:Y:S04]  /*106a0*/  LDL.LU.64 R8, [R1+0x148] ;  /* 0x0001480001087983 */ /* 0x002ee80000300a00 */
[----:B------:R-:W4:Y:S04]  /*106b0*/  LDL.LU.64 R2, [R1+0x138] ;  /* 0x0001380001027983 */ /* 0x000f280000300a00 */
[----:B------:R0:W-:Y:S04]  /*106c0*/  STL [R1+0x2ee8], R10 ;  /* 0x002ee80a01007387 */ /* 0x0001e80000100800 */
[----:B0-----:R-:W2:Y:S04]  /*106d0*/  LDL.LU.64 R10, [R1+0x30e0] ;  /* 0x0030e000010a7983 */ /* 0x001ea80000300a00 */
[----:B--2---:R-:W-:Y:S04]  /*106e0*/  STL [R1+0x2ee0], R10 ;  /* 0x002ee00a01007387 */ /* 0x004fe80000100800 */
[----:B------:R-:W-:Y:S04]  /*106f0*/  STL [R1+0x2edc], R0 ;  /* 0x002edc0001007387 */ /* 0x000fe80000100800 */
[----:B------:R0:W-:Y:S04]  /*10700*/  STL [R1+0x2ed4], R11 ;  /* 0x002ed40b01007387 */ /* 0x0001e80000100800 */
[----:B0-----:R-:W2:Y:S02]  /*10710*/  LDL.LU.64 R10, [R1+0x160] ;  /* 0x00016000010a7983 */ /* 0x001ea40000300a00 */
[----:B--2---:R-:W-:-:S02]  /*10720*/  IMAD.MOV.U32 R0, RZ, RZ, R11 ;  /* 0x000000ffff007224 */ /* 0x004fc400078e000b */
[----:B------:R-:W-:Y:S04]  /*10730*/  STL [R1+0x2ed8], R10 ;  /* 0x002ed80a01007387 */ /* 0x000fe80000100800 */
[----:B------:R-:W-:Y:S04]  /*10740*/  STL [R1+0x2ed0], R12 ;  /* 0x002ed00c01007387 */ /* 0x000fe80000100800 */
[----:B------:R0:W-:Y:S04]  /*10750*/  STL [R1+0x2ecc], R0 ;  /* 0x002ecc0001007387 */ /* 0x0001e80000100800 */
[----:B------:R1:W-:Y:S01]  /*10760*/  STL [R1+0x2ec4], R13 ;  /* 0x002ec40d01007387 */ /* 0x0003e20000100800 */
[----:B0-----:R-:W-:-:S03]  /*10770*/  IMAD.MOV.U32 R0, RZ, RZ, R15 ;  /* 0x000000ffff007224 */ /* 0x001fc600078e000f */
[----:B-1----:R-:W2:Y:S04]  /*10780*/  LDL.LU.64 R12, [R1+0x130] ;  /* 0x00013000010c7983 */ /* 0x002ea80000300a00 */
[----:B------:R-:W2:Y:S04]  /*10790*/  LDL.LU.64 R10, [R1+0x128] ;  /* 0x00012800010a7983 */ /* 0x000ea80000300a00 */
[----:B------:R0:W-:Y:S04]  /*107a0*/  STL [R1+0x2ec8], R14 ;  /* 0x002ec80e01007387 */ /* 0x0001e80000100800 */
[----:B0-----:R-:W3:Y:S04]  /*107b0*/  LDL.LU.64 R14, [R1+0x30d8] ;  /* 0x0030d800010e7983 */ /* 0x001ee80000300a00 */
[----:B---3--:R-:W-:Y:S04]  /*107c0*/  STL [R1+0x2ec0], R14 ;  /* 0x002ec00e01007387 */ /* 0x008fe80000100800 */
[----:B------:R-:W-:Y:S04]  /*107d0*/  STL [R1+0x2ebc], R0 ;  /* 0x002ebc0001007387 */ /* 0x000fe80000100800 */
[----:B------:R0:W-:Y:S04]  /*107e0*/  STL [R1+0x2eb4], R15 ;  /* 0x002eb40f01007387 */ /* 0x0001e80000100800 */
[----:B0-----:R-:W3:Y:S02]  /*107f0*/  LDL.LU.64 R14, [R1+0x150] ;  /* 0x00015000010e7983 */ /* 0x001ee40000300a00 */
[----:B---3--:R-:W-:-:S02]  /*10800*/  IMAD.MOV.U32 R0, RZ, RZ, R15 ;  /* 0x000000ffff007224 */ /* 0x008fc400078e000f */
[----:B------:R-:W-:Y:S04]  /*10810*/  STL [R1+0x2eb8], R14 ;  /* 0x002eb80e01007387 */ /* 0x000fe80000100800 */
[----:B------:R-:W-:Y:S04]  /*10820*/  STL [R1+0x2eb0], R16 ;  /* 0x002eb01001007387 */ /* 0x000fe80000100800 */
[----:B------:R-:W-:Y:S04]  /*10830*/  STL [R1+0x2eac], R0 ;  /* 0x002eac0001007387 */ /* 0x000fe80000100800 */
[----:B------:R0:W-:Y:S04]  /*10840*/  STL [R1+0x2ea4], R17 ;  /* 0x002ea41101007387 */ /* 0x0001e80000100800 */
[----:B0-----:R-:W3:Y:S01]  /*10850*/  LDL.LU.64 R16, [R1+0x120] ;  /* 0x0001200001107983 */ /* 0x001ee20000300a00 */
[----:B------:R-:W-:-:S03]  /*10860*/  IMAD.MOV.U32 R0, RZ, RZ, R9 ;  /* 0x000000ffff007224 */ /* 0x000fc600078e0009 */
[----:B------:R-:W3:Y:S04]  /*10870*/  LDL.LU.64 R14, [R1+0x118] ;  /* 0x00011800010e7983 */ /* 0x000ee80000300a00 */
[----:B------:R0:W-:Y:S04]  /*10880*/  STL [R1+0x2ea8], R8 ;  /* 0x002ea80801007387 */ /* 0x0001e80000100800 */
[----:B------:R-:W-:Y:S04]  /*10890*/  STL [R1+0x2ea0], R18 ;  /* 0x002ea01201007387 */ /* 0x000fe80000100800 */
[----:B------:R1:W-:Y:S04]  /*108a0*/  STL [R1+0x2e9c], R0 ;  /* 0x002e9c0001007387 */ /* 0x0003e80000100800 */
[----:B------:R-:W-:Y:S04]  /*108b0*/  STL [R1+0x2e94], R19 ;  /* 0x002e941301007387 */ /* 0x000fe80000100800 */
[----:B0-----:R-:W3:Y:S01]  /*108c0*/  LDL.LU.64 R8, [R1+0x110] ;  /* 0x0001100001087983 */ /* 0x001ee20000300a00 */
[----:B-1----:R-:W-:-:S03]  /*108d0*/  IMAD.MOV.U32 R0, RZ, RZ, R7 ;  /* 0x000000ffff007224 */ /* 0x002fc600078e0007 */
[----:B------:R0:W-:Y:S04]  /*108e0*/  STL [R1+0x2e98], R6 ;  /* 0x002e980601007387 */ /* 0x0001e80000100800 */
[----:B------:R-:W-:Y:S04]  /*108f0*/  STL [R1+0x2e90], R20 ;  /* 0x002e901401007387 */ /* 0x000fe80000100800 */
[----:B------:R4:W-:Y:S04]  /*10900*/  STL [R1+0x2e8c], R0 ;  /* 0x002e8c0001007387 */ /* 0x0009e80000100800 */
[----:B------:R-:W-:Y:S04]  /*10910*/  STL [R1+0x2e84], R21 ;  /* 0x002e841501007387 */ /* 0x000fe80000100800 */
[----:B0-----:R-:W3:Y:S01]  /*10920*/  LDL.LU.64 R6, [R1+0x108] ;  /* 0x0001080001067983 */ /* 0x001ee20000300a00 */
[----:B----4-:R-:W-:-:S03]  /*10930*/  IMAD.MOV.U32 R0, RZ, RZ, R3 ;  /* 0x000000ffff007224 */ /* 0x010fc600078e0003 */
[----:B------:R0:W-:Y:S04]  /*10940*/  STL [R1+0x2e88], R2 ;  /* 0x002e880201007387 */ /* 0x0001e80000100800 */
[----:B------:R-:W-:Y:S04]  /*10950*/  STL [R1+0x2e80], R22 ;  /* 0x002e801601007387 */ /* 0x000fe80000100800 */
[----:B------:R2:W-:Y:S04]  /*10960*/  STL [R1+0x2e7c], R0 ;  /* 0x002e7c0001007387 */ /* 0x0005e80000100800 */
[----:B------:R-:W-:Y:S04]  /*10970*/  STL [R1+0x2e74], R23 ;  /* 0x002e741701007387 */ /* 0x000fe80000100800 */
[----:B0-----:R-:W4:Y:S01]  /*10980*/  LDL.LU.64 R2, [R1+0x100] ;  /* 0x0001000001027983 */ /* 0x001f220000300a00 */
[----:B--2---:R-:W-:-:S03]  /*10990*/  IMAD.MOV.U32 R0, RZ, RZ, R13 ;  /* 0x000000ffff007224 */ /* 0x004fc600078e000d */
[----:B------:R0:W-:Y:S04]  /*109a0*/  STL [R1+0x2e78], R12 ;  /* 0x002e780c01007387 */ /* 0x0001e80000100800 */
[----:B------:R-:W-:Y:S04]  /*109b0*/  STL [R1+0x2e70], R24 ;  /* 0x002e701801007387 */ /* 0x000fe80000100800 */
[----:B------:R1:W-:Y:S04]  /*109c0*/  STL [R1+0x2e6c], R0 ;  /* 0x002e6c0001007387 */ /* 0x0003e80000100800 */
[----:B------:R-:W-:Y:S04]  /*109d0*/  STL [R1+0x2e64], R25 ;  /* 0x002e641901007387 */ /* 0x000fe80000100800 */
[----:B0-----:R-:W2:Y:S01]  /*109e0*/  LDL.LU.64 R12, [R1+0xf8] ;  /* 0x0000f800010c7983 */ /* 0x001ea20000300a00 */
[----:B-1----:R-:W-:-:S03]  /*109f0*/  IMAD.MOV.U32 R0, RZ, RZ, R11 ;  /* 0x000000ffff007224 */ /* 0x002fc600078e000b */
[----:B------:R0:W-:Y:S04]  /*10a00*/  STL [R1+0x2e68], R10 ;  /* 0x002e680a01007387 */ /* 0x0001e80000100800 */
[----:B------:R-:W-:Y:S04]  /*10a10*/  STL [R1+0x2e60], R26 ;  /* 0x002e601a01007387 */ /* 0x000fe80000100800 */
[----:B------:R3:W-:Y:S04]  /*10a20*/  STL [R1+0x2e5c], R0 ;  /* 0x002e5c0001007387 */ /* 0x0007e80000100800 */
[----:B------:R-:W-:Y:S04]  /*10a30*/  STL [R1+0x2e54], R27 ;  /* 0x002e541b01007387 */ /* 0x000fe80000100800 */
[----:B0-----:R-:W2:Y:S01]  /*10a40*/  LDL.LU.64 R10, [R1+0xf0] ;  /* 0x0000f000010a7983 */ /* 0x001ea20000300a00 */
[----:B---3--:R-:W-:-:S03]  /*10a50*/  IMAD.MOV.U32 R0, RZ, RZ, R17 ;  /* 0x000000ffff007224 */ /* 0x008fc600078e0011 */
[----:B------:R0:W-:Y:S04]  /*10a60*/  STL [R1+0x2e58], R16 ;  /* 0x002e581001007387 */ /* 0x0001e80000100800 */
[----:B------:R-:W-:Y:S04]  /*10a70*/  STL [R1+0x2e50], R28 ;  /* 0x002e501c01007387 */ /* 0x000fe80000100800 */
[----:B------:R1:W-:Y:S04]  /*10a80*/  STL [R1+0x2e4c], R0 ;  /* 0x002e4c0001007387 */ /* 0x0003e80000100800 */
[----:B0-----:R-:W3:Y:S04]  /*10a90*/  LDL.LU.64 R16, [R1+0xe8] ;  /* 0x0000e80001107983 */ /* 0x001ee80000300a00 */
[----:B------:R-:W-:Y:S01]  /*10aa0*/  STL [R1+0x2e44], R29 ;  /* 0x002e441d01007387 */ /* 0x000fe20000100800 */
[----:B-1----:R-:W-:-:S03]  /*10ab0*/  IMAD.MOV.U32 R0, RZ, RZ, R15 ;  /* 0x000000ffff007224 */ /* 0x002fc600078e000f */
        /* <DEDUP_REMOVED lines=17> */
[----:B----4-:R-:W-:-:S03]  /*10bd0*/  IMAD.MOV.U32 R0, RZ, RZ, R3 ;  /* 0x000000ffff007224 */ /* 0x010fc600078e0003 */
[----:B------:R0:W-:Y:S04]  /*10be0*/  STL [R1+0x2e18], R2 ;  /* 0x002e180201007387 */ /* 0x0001e80000100800 */
[----:B------:R-:W-:Y:S04]  /*10bf0*/  STL [R1+0x2e10], R36 ;  /* 0x002e102401007387 */ /* 0x000fe80000100800 */
[----:B------:R2:W-:Y:S04]  /*10c00*/  STL [R1+0x2e0c], R0 ;  /* 0x002e0c0001007387 */ /* 0x0005e80000100800 */
[----:B0-----:R-:W4:Y:S04]  /*10c10*/  LDL.LU.64 R2, [R1+0x360] ;  /* 0x0003600001027983 */ /* 0x001f280000300a00 */
[----:B------:R-:W-:Y:S01]  /*10c20*/  STL [R1+0x2e04], R37 ;  /* 0x002e042501007387 */ /* 0x000fe20000100800 */
        /* <DEDUP_REMOVED lines=11> */
[----:B---3--:R-:W-:Y:S04]  /*10ce0*/  STL [R1+0x2de8], R16 ;  /* 0x002de81001007387 */ /* 0x008fe80000100800 */
[----:B0-----:R-:W3:Y:S01]  /*10cf0*/  LDL.LU.64 R10, [R1+0x390] ;  /* 0x00039000010a7983 */ /* 0x001ee20000300a00 */
[----:B-1----:R-:W-:-:S03]  /*10d00*/  IMAD.MOV.U32 R0, RZ, RZ, R17 ;  /* 0x000000ffff007224 */ /* 0x002fc600078e0011 */
[----:B------:R-:W-:Y:S04]  /*10d10*/  STL [R1+0x2de0], R42 ;  /* 0x002de02a01007387 */ /* 0x000fe80000100800 */
[----:B------:R0:W-:Y:S04]  /*10d20*/  STL [R1+0x2ddc], R0 ;  /* 0x002ddc0001007387 */ /* 0x0001e80000100800 */
[----:B------:R-:W-:Y:S04]  /*10d30*/  STL [R1+0x2dd4], R43 ;  /* 0x002dd42b01007387 */ /* 0x000fe80000100800 */
[----:B------:R1:W-:Y:S01]  /*10d40*/  STL [R1+0x2dd8], R14 ;  /* 0x002dd80e01007387 */ /* 0x0003e20000100800 */
[----:B0-----:R-:W-:-:S03]  /*10d50*/  IMAD.MOV.U32 R0, RZ, RZ, R15 ;  /* 0x000000ffff007224 */ /* 0x001fc600078e000f */
[----:B-1----:R-:W3:Y:S04]  /*10d60*/  LDL.LU.64 R14, [R1+0x3a8] ;  /* 0x0003a800010e7983 */ /* 0x002ee80000300a00 */
[----:B------:R0:W-:Y:S04]  /*10d70*/  STL [R1+0x2dcc], R0 ;  /* 0x002dcc0001007387 */ /* 0x0001e80000100800 */
[----:B------:R-:W-:Y:S04]  /*10d80*/  STL [R1+0x2dd0], R44 ;  /* 0x002dd02c01007387 */ /* 0x000fe80000100800 */
[----:B------:R-:W-:Y:S01]  /*10d90*/  STL [R1+0x2dc4], R45 ;  /* 0x002dc42d01007387 */ /* 0x000fe20000100800 */
[----:B0-----:R-:W-:-:S03]  /*10da0*/  IMAD.MOV.U32 R0, RZ, RZ, R9 ;  /* 0x000000ffff007224 */ /* 0x001fc600078e0009 */
[----:B------:R0:W-:Y:S04]  /*10db0*/  STL [R1+0x2dc8], R8 ;  /* 0x002dc80801007387 */ /* 0x0001e80000100800 */
[----:B------:R-:W-:Y:S04]  /*10dc0*/  STL [R1+0x2dc0], R46 ;  /* 0x002dc02e01007387 */ /* 0x000fe80000100800 */
[----:B------:R1:W-:Y:S04]  /*10dd0*/  STL [R1+0x2dbc], R0 ;  /* 0x002dbc0001007387 */ /* 0x0003e80000100800 */
[----:B0-----:R-:W3:Y:S04]  /*10de0*/  LDL.LU.64 R8, [R1+0x3b8] ;  /* 0x0003b80001087983 */ /* 0x001ee80000300a00 */
[----:B------:R-:W-:Y:S01]  /*10df0*/  STL [R1+0x2dac], R47 ;  /* 0x002dac2f01007387 */ /* 0x000fe20000100800 */
[----:B-1----:R-:W-:-:S03]  /*10e00*/  IMAD.MOV.U32 R0, RZ, RZ, R7 ;  /* 0x000000ffff007224 */ /* 0x002fc600078e0007 */
[----:B------:R-:W-:Y:S04]  /*10e10*/  STL [R1+0x2db4], R6 ;  /* 0x002db40601007387 */ /* 0x000fe80000100800 */
[----:B------:R-:W-:Y:S04]  /*10e20*/  STL [R1+0x2db8], R48 ;  /* 0x002db83001007387 */ /* 0x000fe80000100800 */
[----:B------:R4:W-:Y:S04]  /*10e30*/  STL [R1+0x2db0], R0 ;  /* 0x002db00001007387 */ /* 0x0009e80000100800 */
[----:B------:R-:W-:Y:S04]  /*10e40*/  STL [R1+0x2d9c], R49 ;  /* 0x002d9c3101007387 */ /* 0x000fe80000100800 */
[----:B------:R-:W3:Y:S01]  /*10e50*/  LDL.LU.64 R18, [R1+0x3d0] ;  /* 0x0003d00001127983 */ /* 0x000ee20000300a00 */
[----:B----4-:R-:W-:-:S03]  /*10e60*/  IMAD.MOV.U32 R0, RZ, RZ, R3 ;  /* 0x000000ffff007224 */ /* 0x010fc600078e0003 */
[----:B------:R0:W-:Y:S04]  /*10e70*/  STL [R1+0x2da4], R2 ;  /* 0x002da40201007387 */ /* 0x0001e80000100800 */
[----:B------:R-:W4:Y:S04]  /*10e80*/  LDL.LU.64 R6, [R1+0x328] ;  /* 0x0003280001067983 */ /* 0x000f280000300a00 */
[----:B------:R2:W-:Y:S04]  /*10e90*/  STL [R1+0x2da0], R0 ;  /* 0x002da00001007387 */ /* 0x0005e80000100800 */
[----:B------:R-:W-:Y:S04]  /*10ea0*/  STL [R1+0x2da8], R50 ;  /* 0x002da83201007387 */ /* 0x000fe80000100800 */
[----:B------:R-:W-:Y:S04]  /*10eb0*/  STL [R1+0x2d8c], R51 ;  /* 0x002d8c3301007387 */ /* 0x000fe80000100800 */
[----:B0-----:R-:W4:Y:S01]  /*10ec0*/  LDL.LU.64 R2, [R1+0x3e8] ;  /* 0x0003e80001027983 */ /* 0x001f220000300a00 */
[----:B--2---:R-:W-:-:S03]  /*10ed0*/  IMAD.MOV.U32 R0, RZ, RZ, R13 ;  /* 0x000000ffff007224 */ /* 0x004fc600078e000d */
[----:B------:R-:W-:Y:S04]  /*10ee0*/  STL [R1+0x2d94], R12 ;  /* 0x002d940c01007387 */ /* 0x000fe80000100800 */
[----:B------:R-:W2:Y:S04]  /*10ef0*/  LDL.LU.64 R16, [R1+0x330] ;  /* 0x0003300001107983 */ /* 0x000ea80000300a00 */
[----:B------:R3:W-:Y:S04]  /*10f00*/  STL [R1+0x2d90], R0 ;  /* 0x002d900001007387 */ /* 0x0007e80000100800 */
[----:B------:R-:W-:Y:S04]  /*10f10*/  STL [R1+0x2d98], R52 ;  /* 0x002d983401007387 */ /* 0x000fe80000100800 */
[----:B------:R-:W-:Y:S04]  /*10f20*/  STL [R1+0x2d7c], R53 ;  /* 0x002d7c3501007387 */ /* 0x000fe80000100800 */
[----:B------:R-:W2:Y:S01]  /*10f30*/  LDL.LU.64 R24, [R1+0x400] ;  /* 0x0004000001187983 */ /* 0x000ea20000300a00 */
[----:B---3--:R-:W-:-:S03]  /*10f40*/  IMAD.MOV.U32 R0, RZ, RZ, R11 ;  /* 0x000000ffff007224 */ /* 0x008fc600078e000b */
[----:B------:R0:W-:Y:S04]  /*10f50*/  STL [R1+0x2d84], R10 ;  /* 0x002d840a01007387 */ /* 0x0001e80000100800 */
[----:B------:R-:W3:Y:S04]  /*10f60*/  LDL.LU.64 R12, [R1+0x338] ;  /* 0x00033800010c7983 */ /* 0x000ee80000300a00 */
[----:B------:R1:W-:Y:S04]  /*10f70*/  STL [R1+0x2d80], R0 ;  /* 0x002d800001007387 */ /* 0x0003e80000100800 */
[----:B------:R-:W-:Y:S04]  /*10f80*/  STL [R1+0x2d88], R54 ;  /* 0x002d883601007387 */ /* 0x000fe80000100800 */
[----:B------:R-:W-:Y:S04]  /*10f90*/  STL [R1+0x2d6c], R55 ;  /* 0x002d6c3701007387 */ /* 0x000fe80000100800 */
[----:B0-----:R-:W3:Y:S01]  /*10fa0*/  LDL.LU.64 R10, [R1+0x410] ;  /* 0x00041000010a7983 */ /* 0x001ee20000300a00 */
[----:B-1----:R-:W-:-:S03]  /*10fb0*/  IMAD.MOV.U32 R0, RZ, RZ, R15 ;  /* 0x000000ffff007224 */ /* 0x002fc600078e000f */
        /* <DEDUP_REMOVED lines=15> */
[----:B0-----:R-:W3:Y:S04]  /*110b0*/  LDL.LU.64 R18, [R1+0x358] ;  /* 0x0003580001127983 */ /* 0x001ee80000300a00 */
[----:B------:R0:W-:Y:S04]  /*110c0*/  STL [R1+0x190c], R0 ;  /* 0x00190c0001007387 */ /* 0x0001e80000100800 */
[----:B----4-:R1:W-:Y:S01]  /*110d0*/  STL [R1+0x1918], R6 ;  /* 0x0019180601007387 */ /* 0x0103e20000100800 */
        /* <DEDUP_REMOVED lines=11> */
[----:B------:R1:W-:Y:S01]  /*11190*/  STL [R1+0x1930], R24 ;  /* 0x0019301801007387 */ /* 0x0003e20000100800 */
[----:B0-----:R-:W-:-:S03]  /*111a0*/  IMAD.MOV.U32 R0, RZ, RZ, R25 ;  /* 0x000000ffff007224 */ /* 0x001fc600078e0019 */
[----:B-1----:R-:W2:Y:S04]  /*111b0*/  LDL.LU.64 R24, [R1+0x370] ;  /* 0x0003700001187983 */ /* 0x002ea80000300a00 */
[----:B------:R0:W-:Y:S04]  /*111c0*/  STL [R1+0x192c], R0 ;  /* 0x00192c0001007387 */ /* 0x0001e80000100800 */
[----:B---3--:R1:W-:Y:S01]  /*111d0*/  STL [R1+0x1938], R12 ;  /* 0x0019380c01007387 */ /* 0x0083e20000100800 */
[----:B0-----:R-:W-:-:S03]  /*111e0*/  IMAD.MOV.U32 R0, RZ, RZ, R13 ;  /* 0x000000ffff007224 */ /* 0x001fc600078e000d */
[----:B-1----:R-:W3:Y:S04]  /*111f0*/  LDL.LU.64 R12, [R1+0x488] ;  /* 0x00048800010c7983 */ /* 0x002ee80000300a00 */
[----:B------:R0:W-:Y:S04]  /*11200*/  STL [R1+0x1934], R0 ;  /* 0x0019340001007387 */ /* 0x0001e80000100800 */
[----:B------:R1:W-:Y:S01]  /*11210*/  STL [R1+0x1940], R10 ;  /* 0x0019400a01007387 */ /* 0x0003e20000100800 */
        /* <DEDUP_REMOVED lines=363> */
[----:B------:R-:W-:Y:S04]  /*128d0*/  STL [R1+0x1c18], R20 ;  /* 0x001c181401007387 */ /* 0x000fe80000100800 */
[----:B------:R-:W3:Y:S01]  /*128e0*/  LDL.LU.64 R26, [R1+0x680] ;  /* 0x00068000011a7983 */ /* 0x000ee20000300a00 */
[----:B0-----:R-:W-:-:S05]  /*128f0*/  IMAD.MOV.U32 R0, RZ, RZ, R21 ;  /* 0x000000ffff007224 */ /* 0x001fca00078e0015 */
        /* <DEDUP_REMOVED lines=8> */
[----:B------:R4:W-:Y:S02]  /*12980*/  STL [R1+0x1c24], R0 ;  /* 0x001c240001007387 */ /* 0x0009e40000100800 */
[----:B----4-:R-:W-:Y:S02]  /*12990*/  IMAD.MOV.U32 R0, RZ, RZ, R7 ;  /* 0x000000ffff007224 */ /* 0x010fe400078e0007 */
[----:B------:R0:W-:Y:S04]  /*129a0*/  STL [R1+0x1c30], R6 ;  /* 0x001c300601007387 */ /* 0x0001e80000100800 */
[----:B0-----:R-:W4:Y:S04]  /*129b0*/  LDL.LU.64 R6, [R1+0x298] ;  /* 0x0002980001067983 */ /* 0x001f280000300a00 */
[----:B------:R0:W-:Y:S04]  /*129c0*/  STL [R1+0x1c2c], R0 ;  /* 0x001c2c0001007387 */ /* 0x0001e80000100800 */
[----:B------:R1:W-:Y:S01]  /*129d0*/  STL [R1+0x1c38], R2 ;  /* 0x001c380201007387 */ /* 0x0003e20000100800 */
[----:B0-----:R-:W-:-:S03]  /*129e0*/  IMAD.MOV.U32 R0, RZ, RZ, R3 ;  /* 0x000000ffff007224 */ /* 0x001fc600078e0003 */
[----:B-1----:R-:W4:Y:S04]  /*129f0*/  LDL.LU.64 R2, [R1+0x690] ;  /* 0x0006900001027983 */ /* 0x002f280000300a00 */
[----:B------:R0:W-:Y:S04]  /*12a00*/  STL [R1+0x1c34], R0 ;  /* 0x001c340001007387 */ /* 0x0001e80000100800 */
[----:B--2---:R1:W-:Y:S04]  /*12a10*/  STL [R1+0x1c40], R16 ;  /* 0x001c401001007387 */ /* 0x0043e80000100800 */
[----:B------:R-:W2:Y:S01]  /*12a20*/  LDL.LU.64 R18, [R1+0x570] ;  /* 0x0005700001127983 */ /* 0x000ea20000300a00 */
[----:B0-----:R-:W-:-:S05]  /*12a30*/  IMAD.MOV.U32 R0, RZ, RZ, R17 ;  /* 0x000000ffff007224 */ /* 0x001fca00078e0011 */
[----:B------:R0:W-:Y:S04]  /*12a40*/  STL [R1+0x1c3c], R0 ;  /* 0x001c3c0001007387 */ /* 0x0001e80000100800 */
[----:B------:R-:W-:Y:S04]  /*12a50*/  STL [R1+0x1c48], R24 ;  /* 0x001c481801007387 */ /* 0x000fe80000100800 */
[----:B-1----:R-:W2:Y:S01]  /*12a60*/  LDL.LU.64 R16, [R1+0x698] ;  /* 0x0006980001107983 */ /* 0x002ea20000300a00 */
[----:B0-----:R-:W-:-:S03]  /*12a70*/  IMAD.MOV.U32 R0, RZ, RZ, R25 ;  /* 0x000000ffff007224 */ /* 0x001fc600078e0019 */
[----:B---3--:R-:W-:Y:S04]  /*12a80*/  STL [R1+0x1c50], R12 ;  /* 0x001c500c01007387 */ /* 0x008fe80000100800 */
[----:B------:R0:W-:Y:S02]  /*12a90*/  STL [R1+0x1c44], R0 ;  /* 0x001c440001007387 */ /* 0x0001e40000100800 */
[----:B0-----:R-:W-:Y:S02]  /*12aa0*/  IMAD.MOV.U32 R0, RZ, RZ, R13 ;  /* 0x000000ffff007224 */ /* 0x001fe400078e000d */
[----:B------:R-:W3:Y:S04]  /*12ab0*/  LDL.LU.64 R12, [R1+0x290] ;  /* 0x00029000010c7983 */ /* 0x000ee80000300a00 */
[----:B------:R0:W-:Y:S04]  /*12ac0*/  STL [R1+0x1c4c], R0 ;  /* 0x001c4c0001007387 */ /* 0x0001e80000100800 */
[----:B------:R1:W-:Y:S01]  /*12ad0*/  STL [R1+0x1c58], R10 ;  /* 0x001c580a01007387 */ /* 0x0003e20000100800 */
[----:B0-----:R-:W-:-:S03]  /*12ae0*/  IMAD.MOV.U32 R0, RZ, RZ, R11 ;  /* 0x000000ffff007224 */ /* 0x001fc600078e000b */
[----:B-1----:R-:W3:Y:S04]  /*12af0*/  LDL.LU.64 R10, [R1+0x6a0] ;  /* 0x0006a000010a7983 */ /* 0x002ee80000300a00 */
[----:B------:R0:W-:Y:S04]  /*12b00*/  STL [R1+0x1c54], R0 ;  /* 0x001c540001007387 */ /* 0x0001e80000100800 */
[----:B------:R1:W-:Y:S04]  /*12b10*/  STL [R1+0x1c60], R22 ;  /* 0x001c601601007387 */ /* 0x0003e80000100800 */
[----:B------:R-:W3:Y:S01]  /*12b20*/  LDL.LU.64 R24, [R1+0x580] ;  /* 0x0005800001187983 */ /* 0x000ee20000300a00 */
[----:B0-----:R-:W-:-:S03]  /*12b30*/  IMAD.MOV.U32 R0, RZ, RZ, R23 ;  /* 0x000000ffff007224 */ /* 0x001fc600078e0017 */
[----:B------:R-:W-:Y:S04]  /*12b40*/  STL [R1+0x1c68], R14 ;  /* 0x001c680e01007387 */ /* 0x000fe80000100800 */
[----:B------:R0:W-:Y:S04]  /*12b50*/  STL [R1+0x1c5c], R0 ;  /* 0x001c5c0001007387 */ /* 0x0001e80000100800 */
[----:B-1----:R-:W3:Y:S01]  /*12b60*/  LDL.LU.64 R22, [R1+0x6a8] ;  /* 0x0006a80001167983 */ /* 0x002ee20000300a00 */
[----:B0-----:R-:W-:-:S03]  /*12b70*/  IMAD.MOV.U32 R0, RZ, RZ, R15 ;  /* 0x000000ffff007224 */ /* 0x001fc600078e000f */
[----:B------:R-:W-:Y:S04]  /*12b80*/  STL [R1+0x1c70], R26 ;  /* 0x001c701a01007387 */ /* 0x000fe80000100800 */
[----:B------:R0:W-:Y:S04]  /*12b90*/  STL [R1+0x1c64], R0 ;  /* 0x001c640001007387 */ /* 0x0001e80000100800 */
[----:B------:R-:W3:Y:S01]  /*12ba0*/  LDL.LU.64 R14, [R1+0x288] ;  /* 0x00028800010e7983 */ /* 0x000ee20000300a00 */
[----:B0-----:R-:W-:-:S03]  /*12bb0*/  IMAD.MOV.U32 R0, RZ, RZ, R27 ;  /* 0x000000ffff007224 */ /* 0x001fc600078e001b */
[----:B------:R-:W-:Y:S04]  /*12bc0*/  STL [R1+0x1c78], R8 ;  /* 0x001c780801007387 */ /* 0x000fe80000100800 */
        /* <DEDUP_REMOVED lines=18> */
[----:B------:R-:W-:Y:S04]  /*12cf0*/  STL [R1+0x1ca0], R16 ;  /* 0x001ca01001007387 */ /* 0x000fe80000100800 */
[----:B------:R0:W-:Y:S04]  /*12d00*/  STL [R1+0x1c94], R0 ;  /* 0x001c940001007387 */ /* 0x0001e80000100800 */
[----:B-1----:R-:W2:Y:S01]  /*12d10*/  LDL.LU.64 R18, [R1+0x6c0] ;  /* 0x0006c00001127983 */ /* 0x002ea20000300a00 */
[----:B0-----:R-:W-:-:S03]  /*12d20*/  IMAD.MOV.U32 R0, RZ, RZ, R17 ;  /* 0x000000ffff007224 */ /* 0x001fc600078e0011 */
[----:B------:R-:W2:Y:S04]  /*12d30*/  LDL.LU.64 R16, [R1+0x5a8] ;  /* 0x0005a80001107983 */ /* 0x000ea80000300a00 */
[----:B------:R3:W-:Y:S02]  /*12d40*/  STL [R1+0x1c9c], R0 ;  /* 0x001c9c0001007387 */ /* 0x0007e40000100800 */
[----:B---3--:R-:W-:Y:S02]  /*12d50*/  IMAD.MOV.U32 R0, RZ, RZ, R13 ;  /* 0x000000ffff007224 */ /* 0x008fe400078e000d */
[----:B------:R0:W-:Y:S04]  /*12d60*/  STL [R1+0x1ca8], R12 ;  /* 0x001ca80c01007387 */ /* 0x0001e80000100800 */
[----:B0-----:R-:W3:Y:S04]  /*12d70*/  LDL.LU.64 R12, [R1+0x6c8] ;  /* 0x0006c800010c7983 */ /* 0x001ee80000300a00 */
[----:B------:R0:W-:Y:S04]  /*12d80*/  STL [R1+0x1ca4], R0 ;  /* 0x001ca40001007387 */ /* 0x0001e80000100800 */
[----:B------:R1:W-:Y:S01]  /*12d90*/  STL [R1+0x1cb0], R10 ;  /* 0x001cb00a01007387 */ /* 0x0003e20000100800 */
        /* <DEDUP_REMOVED lines=10> */
[----:B------:R0:W-:Y:S04]  /*12e40*/  STL [R1+0x1cbc], R0 ;  /* 0x001cbc0001007387 */ /* 0x0001e80000100800 */
[----:B------:R-:W3:Y:S01]  /*12e50*/  LDL.LU.64 R26, [R1+0x5c0] ;  /* 0x0005c000011a7983 */ /* 0x000ee20000300a00 */
[----:B0-----:R-:W-:-:S03]  /*12e60*/  IMAD.MOV.U32 R0, RZ, RZ, R15 ;  /* 0x000000ffff007224 */ /* 0x001fc600078e000f */
[----:B------:R-:W3:Y:S04]  /*12e70*/  LDL.LU.64 R14, [R1+0x6d8] ;  /* 0x0006d800010e7983 */ /* 0x000ee80000300a00 */
[----:B------:R0:W-:Y:S02]  /*12e80*/  STL [R1+0x1cc4], R0 ;  /* 0x001cc40001007387 */ /* 0x0001e40000100800 */
[----:B0-----:R-:W-:Y:S02]  /*12e90*/  IMAD.MOV.U32 R0, RZ, RZ, R9 ;  /* 0x000000ffff007224 */ /* 0x001fe400078e0009 */
[----:B------:R0:W-:Y:S04]  /*12ea0*/  STL [R1+0x1cd0], R8 ;  /* 0x001cd00801007387 */ /* 0x0001e80000100800 */
[----:B0-----:R-:W3:Y:S04]  /*12eb0*/  LDL.LU.64 R8, [R1+0x270] ;  /* 0x0002700001087983 */ /* 0x001ee80000300a00 */
[----:B------:R0:W-:Y:S04]  /*12ec0*/  STL [R1+0x1ccc], R0 ;  /* 0x001ccc0001007387 */ /* 0x0001e80000100800 */
[----:B------:R-:W-:Y:S04]  /*12ed0*/  STL [R1+0x1cd8], R20 ;  /* 0x001cd81401007387 */ /* 0x000fe80000100800 */
[----:B------:R-:W3:Y:S01]  /*12ee0*/  LDL.LU.64 R24, [R1+0x6e0] ;  /* 0x0006e00001187983 */ /* 0x000ee20000300a00 */
[----:B0-----:R-:W-:-:S05]  /*12ef0*/  IMAD.MOV.U32 R0, RZ, RZ, R21 ;  /* 0x000000ffff007224 */ /* 0x001fca00078e0015 */
[----:B------:R4:W-:Y:S02]  /*12f00*/  STL [R1+0x1cd4], R0 ;  /* 0x001cd40001007387 */ /* 0x0009e40000100800 */
[----:B----4-:R-:W-:Y:S02]  /*12f10*/  IMAD.MOV.U32 R0, RZ, RZ, R7 ;  /* 0x000000ffff007224 */ /* 0x010fe400078e0007 */
[----:B------:R-:W-:Y:S04]  /*12f20*/  STL [R1+0x1ce0], R6 ;  /* 0x001ce00601007387 */ /* 0x000fe80000100800 */
[----:B------:R-:W4:Y:S04]  /*12f30*/  LDL.LU.64 R22, [R1+0x5d0] ;  /* 0x0005d00001167983 */ /* 0x000f280000300a00 */
[----:B------:R0:W-:Y:S04]  /*12f40*/  STL [R1+0x1cdc], R0 ;  /* 0x001cdc0001007387 */ /* 0x0001e80000100800 */
[----:B------:R1:W-:Y:S01]  /*12f50*/  STL [R1+0x1ce8], R2 ;  /* 0x001ce80201007387 */ /* 0x0003e20000100800 */
[----:B0-----:R-:W-:-:S03]  /*12f60*/  IMAD.MOV.U32 R0, RZ, RZ, R3 ;  /* 0x000000ffff007224 */ /* 0x001fc600078e0003 */
[----:B------:R-:W4:Y:S04]  /*12f70*/  LDL.LU.64 R6, [R1+0x6e8] ;  /* 0x0006e80001067983 */ /* 0x000f280000300a00 */
[----:B-1----:R-:W4:Y:S04]  /*12f80*/  LDL.LU.64 R2, [R1+0x268] ;  /* 0x0002680001027983 */ /* 0x002f280000300a00 */
[----:B------:R2:W-:Y:S02]  /*12f90*/  STL [R1+0x1ce4], R0 ;  /* 0x001ce40001007387 */ /* 0x0005e40000100800 */
[----:B--2---:R-:W-:-:S02]  /*12fa0*/  IMAD.MOV.U32 R0, RZ, RZ, R19 ;  /* 0x000000ffff007224 */ /* 0x004fc400078e0013 */
[----:B------:R-:W-:Y:S04]  /*12fb0*/  STL [R1+0x1cf0], R18 ;  /* 0x001cf01201007387 */ /* 0x000fe80000100800 */
[----:B------:R-:W-:Y:S04]  /*12fc0*/  STL [R1+0x1cf8], R16 ;  /* 0x001cf81001007387 */ /* 0x000fe80000100800 */
[----:B------:R0:W-:Y:S04]  /*12fd0*/  STL [R1+0x1cec], R0 ;  /* 0x001cec0001007387 */ /* 0x0001e80000100800 */
[----:B------:R-:W2:Y:S01]  /*12fe0*/  LDL.LU.64 R20, [R1+0x6f0] ;  /* 0x0006f00001147983 */ /* 0x000ea20000300a00 */
[----:B0-----:R-:W-:-:S03]  /*12ff0*/  IMAD.MOV.U32 R0, RZ, RZ, R17 ;  /* 0x000000ffff007224 */ /* 0x001fc600078e0011 */
[----:B---3--:R-:W-:Y:S04]  /*13000*/  STL [R1+0x1d00], R12 ;  /* 0x001d000c01007387 */ /* 0x008fe80000100800 */
[----:B------:R0:W-:Y:S04]  /*13010*/  STL [R1+0x1cf4], R0 ;  /* 0x001cf40001007387 */ /* 0x0001e80000100800 */
[----:B------:R-:W3:Y:S01]  /*13020*/  LDL.LU.64 R18, [R1+0x5e8] ;  /* 0x0005e80001127983 */ /* 0x000ee20000300a00 */
[----:B0-----:R-:W-:-:S03]  /*13030*/  IMAD.MOV.U32 R0, RZ, RZ, R13 ;  /* 0x000000ffff007224 */ /* 0x001fc600078e000d */
[----:B------:R-:W3:Y:S04]  /*13040*/  LDL.LU.64 R12, [R1+0x6f8] ;  /* 0x0006f800010c7983 */ /* 0x000ee80000300a00 */
[----:B------:R0:W-:Y:S04]  /*13050*/  STL [R1+0x1cfc], R0 ;  /* 0x001cfc0001007387 */ /* 0x0001e80000100800 */
[----:B------:R-:W-:Y:S01]  /*13060*/  STL [R1+0x1d08], R10 ;  /* 0x001d080a01007387 */ /* 0x000fe20000100800 */
[----:B0-----:R-:W-:-:S03]  /*13070*/  IMAD.MOV.U32 R0, RZ, RZ, R11 ;  /* 0x000000ffff007224 */ /* 0x001fc600078e000b */
[----:B------:R-:W3:Y:S04]  /*13080*/  LDL.LU.64 R16, [R1+0x260] ;  /* 0x0002600001107983 */ /* 0x000ee80000300a00 */
[----:B------:R0:W-:Y:S02]  /*13090*/  STL [R1+0x1d04], R0 ;  /* 0x001d040001007387 */ /* 0x0001e40000100800 */
[----:B0-----:R-:W-:Y:S02]  /*130a0*/  IMAD.MOV.U32 R0, RZ, RZ, R29 ;  /* 0x000000ffff007224 */ /* 0x001fe400078e001d */
[----:B------:R-:W-:Y:S04]  /*130b0*/  STL [R1+0x1d10], R28 ;  /* 0x001d101c01007387 */ /* 0x000fe80000100800 */
[----:B------:R-:W3:Y:S04]  /*130c0*/  LDL.LU.64 R10, [R1+0x700] ;  /* 0x00070000010a7983 */ /* 0x000ee80000300a00 */
[----:B------:R-:W-:Y:S04]  /*130d0*/  STL [R1+0x1d18], R26 ;  /* 0x001d181a01007387 */ /* 0x000fe80000100800 */
[----:B------:R0:W-:Y:S04]  /*130e0*/  STL [R1+0x1d0c], R0 ;  /* 0x001d0c0001007387 */ /* 0x0001e80000100800 */
[----:B------:R1:W-:Y:S01]  /*130f0*/  STL [R1+0x1d20], R14 ;  /* 0x001d200e01007387 */ /* 0x0003e20000100800 */
[----:B0-----:R-:W-:-:S02]  /*13100*/  IMAD.MOV.U32 R0, RZ, RZ, R27 ;  /* 0x000000ffff007224 */ /* 0x001fc400078e001b */
[----:B-1----:R-:W-:-:S03]  /*13110*/  IMAD.MOV.U32 R14, RZ, RZ, R15 ;  /* 0x000000ffff0e7224 */ /* 0x002fc600078e000f */
[----:B------:R0:W-:Y:S04]  /*13120*/  STL [R1+0x1d14], R0 ;  /* 0x001d140001007387 */ /* 0x0001e80000100800 */
[----:B0-----:R-:W3:Y:S04]  /*13130*/  LDL.LU R0, [R1+0x718] ;  /* 0x0007180001007983 */ /* 0x001ee80000300800 */
[----:B------:R0:W-:Y:S04]  /*13140*/  STL [R1+0x1d1c], R14 ;  /* 0x001d1c0e01007387 */ /* 0x0001e80000100800 */
[----:B------:R1:W-:Y:S04]  /*13150*/  STL [R1+0x1d28], R8 ;  /* 0x001d280801007387 */ /* 0x0003e80000100800 */
[----:B0-----:R-:W3:Y:S01]  /*13160*/  LDL.LU.64 R14, [R1+0x5f8] ;  /* 0x0005f800010e7983 */ /* 0x001ee20000300a00 */
[----:B-1----:R-:W-:-:S03]  /*13170*/  IMAD.MOV.U32 R8, RZ, RZ, R9 ;  /* 0x000000ffff087224 */ /* 0x002fc600078e0009 */
[----:B------:R0:W-:Y:S04]  /*13180*/  STL [R1+0x1d30], R24 ;  /* 0x001d301801007387 */ /* 0x0001e80000100800 */
[----:B------:R1:W-:Y:S01]  /*13190*/  STL [R1+0x1d24], R8 ;  /* 0x001d240801007387 */ /* 0x0003e20000100800 */
[----:B0-----:R-:W-:-:S03]  /*131a0*/  IMAD.MOV.U32 R24, RZ, RZ, R25 ;  /* 0x000000ffff187224 */ /* 0x001fc600078e0019 */
[----:B-1----:R-:W3:Y:S04]  /*131b0*/  LDL.LU.64 R8, [R1+0x708] ;  /* 0x0007080001087983 */ /* 0x002ee80000300a00 */
[----:B----4-:R0:W-:Y:S04]  /*131c0*/  STL [R1+0x1d38], R22 ;  /* 0x001d381601007387 */ /* 0x0101e80000100800 */
[----:B------:R-:W-:Y:S01]  /*131d0*/  STL [R1+0x1d2c], R24 ;  /* 0x001d2c1801007387 */ /* 0x000fe20000100800 */
[----:B0-----:R-:W-:-:S03]  /*131e0*/  IMAD.MOV.U32 R22, RZ, RZ, R23 ;  /* 0x000000ffff167224 */ /* 0x001fc600078e0017 */
[----:B------:R0:W-:Y:S04]  /*131f0*/  STL [R1+0x1d40], R6 ;  /* 0x001d400601007387 */ /* 0x0001e80000100800 */
[----:B------:R-:W-:Y:S04]  /*13200*/  STL [R1+0x1d34], R22 ;  /* 0x001d341601007387 */ /* 0x000fe80000100800 */
[----:B------:R-:W-:Y:S01]  /*13210*/  STL [R1+0x1d48], R2 ;  /* 0x001d480201007387 */ /* 0x000fe20000100800 */
[----:B0-----:R-:W-:-:S05]  /*13220*/  IMAD.MOV.U32 R6, RZ, RZ, R7 ;  /* 0x000000ffff067224 */ /* 0x001fca00078e0007 */
[----:B------:R0:W-:Y:S04]  /*13230*/  STL [R1+0x1d3c], R6 ;  /* 0x001d3c0601007387 */ /* 0x0001e80000100800 */
[----:B------:R-:W4:Y:S01]  /*13240*/  LDL.LU R7, [R1+0x71c] ;  /* 0x00071c0001077983 */ /* 0x000f220000300800 */
[----:B0-----:R-:W-:-:S03]  /*13250*/  IMAD.MOV.U32 R6, RZ, RZ, R3 ;  /* 0x000000ffff067224 */ /* 0x001fc600078e0003 */
[----:B------:R-:W4:Y:S04]  /*13260*/  LDL.LU.64 R2, [R1+0x710] ;  /* 0x0007100001027983 */ /* 0x000f280000300a00 */
[----:B------:R0:W-:Y:S04]  /*13270*/  STL [R1+0x1d44], R6 ;  /* 0x001d440601007387 */ /* 0x0001e80000100800 */
[----:B--2---:R-:W-:Y:S04]  /*13280*/  STL [R1+0x1d50], R20 ;  /* 0x001d501401007387 */ /* 0x004fe80000100800 */
[----:B------:R-:W2:Y:S01]  /*13290*/  LDL.LU R61, [R1+0x720] ;  /* 0x00072000013d7983 */ /* 0x000ea20000300800 */
[----:B0-----:R-:W-:-:S05]  /*132a0*/  IMAD.MOV.U32 R6, RZ, RZ, R21 ;  /* 0x000000ffff067224 */ /* 0x001fca00078e0015 */
[----:B------:R3:W-:Y:S02]  /*132b0*/  STL [R1+0x1d4c], R6 ;  /* 0x001d4c0601007387 */ /* 0x0007e40000100800 */
[----:B---3--:R-:W-:Y:S02]  /*132c0*/  IMAD.MOV.U32 R6, RZ, RZ, R19 ;  /* 0x000000ffff067224 */ /* 0x008fe400078e0013 */
[----:B------:R-:W-:Y:S04]  /*132d0*/  STL [R1+0x1d58], R18 ;  /* 0x001d581201007387 */ /* 0x000fe80000100800 */
[----:B------:R-:W-:Y:S04]  /*132e0*/  STL [R1+0x1d60], R12 ;  /* 0x001d600c01007387 */ /* 0x000fe80000100800 */
[----:B------:R0:W-:Y:S02]  /*132f0*/  STL [R1+0x1d54], R6 ;  /* 0x001d540601007387 */ /* 0x0001e40000100800 */
[----:B0-----:R-:W-:-:S02]  /*13300*/  IMAD.MOV.U32 R6, RZ, RZ, R13 ;  /* 0x000000ffff067224 */ /* 0x001fc400078e000d */
[----:B------:R-:W3:Y:S04]  /*13310*/  LDL.LU.64 R12, [R1+0x620] ;  /* 0x00062000010c7983 */ /* 0x000ee80000300a00 */
[----:B------:R0:W-:Y:S04]  /*13320*/  STL [R1+0x1d5c], R6 ;  /* 0x001d5c0601007387 */ /* 0x0001e80000100800 */
[----:B------:R-:W-:Y:S01]  /*13330*/  STL [R1+0x1d68], R16 ;  /* 0x001d681001007387 */ /* 0x000fe20000100800 */
[----:B0-----:R-:W-:-:S03]  /*13340*/  IMAD.MOV.U32 R6, RZ, RZ, R17 ;  /* 0x000000ffff067224 */ /* 0x001fc600078e0011 */
[----:B------:R0:W-:Y:S04]  /*13350*/  STL [R1+0x1d70], R10 ;  /* 0x001d700a01007387 */ /* 0x0001e80000100800 */
[----:B------:R1:W-:Y:S01]  /*13360*/  STL [R1+0x1d64], R6 ;  /* 0x001d640601007387 */ /* 0x0003e20000100800 */
[----:B0-----:R-:W-:-:S03]  /*13370*/  IMAD.MOV.U32 R10, RZ, RZ, R11 ;  /* 0x000000ffff0a7224 */ /* 0x001fc600078e000b */
[----:B-1----:R-:W3:Y:S04]  /*13380*/  LDL.LU R6, [R1+0x724] ;  /* 0x0007240001067983 */ /* 0x002ee80000300800 */
[----:B------:R0:W-:Y:S04]  /*13390*/  STL [R1+0x1d6c], R10 ;  /* 0x001d6c0a01007387 */ /* 0x0001e80000100800 */
[----:B------:R-:W3:Y:S01]  /*133a0*/  LDL.LU R11, [R1+0x728] ;  /* 0x00072800010b7983 */ /* 0x000ee20000300800 */
[----:B------:R-:W-:Y:S02]  /*133b0*/  IMAD R0, R0, UR9, RZ ;  /* 0x0000000900007c24 */ /* 0x000fe4000f8e02ff */
[----:B0-----:R-:W-:Y:S01]  /*133c0*/  IMAD.MOV.U32 R10, RZ, RZ, R15 ;  /* 0x000000ffff0a7224 */ /* 0x001fe200078e000f */
[----:B------:R0:W-:Y:S04]  /*133d0*/  STL [R1+0x1d78], R14 ;  /* 0x001d780e01007387 */ /* 0x0001e80000100800 */
[----:B------:R-:W-:Y:S01]  /*133e0*/  STL [R1+0x1d74], R10 ;  /* 0x001d740a01007387 */ /* 0x000fe20000100800 */
[----:B------:R-:W-:Y:S01]  /*133f0*/  LEA R30, P0, R0, UR10, 0x1 ;  /* 0x0000000a001e7c11 */ /* 0x000fe2000f8008ff */
[----:B------:R-:W-:Y:S01]  /*13400*/  UIMAD UR8, UR6, 0x3f, URZ ;  /* 0x0000003f060878a4 */ /* 0x000fe2000f8e023f */
[----:B0-----:R-:W0:Y:S01]  /*13410*/  LDC R14, c[0x0][0x238] ;  /* 0x00008e00ff0e7b82 */ /* 0x001e220000000800 */
[----:B------:R1:W-:Y:S07]  /*13420*/  STL [R1+0x1d80], R8 ;  /* 0x001d800801007387 */ /* 0x0003ee0000100800 */
[----:B------:R-:W0:Y:S01]  /*13430*/  LDC R15, c[0x0][0x238] ;  /* 0x00008e00ff0f7b82 */ /* 0x000e220000000800 */
[----:B-1----:R-:W-:-:S05]  /*13440*/  IMAD.MOV.U32 R8, RZ, RZ, R9 ;  /* 0x000000ffff087224 */ /* 0x002fca00078e0009 */
[----:B------:R-:W-:Y:S04]  /*13450*/  STL [R1+0x1d7c], R8 ;  /* 0x001d7c0801007387 */ /* 0x000fe80000100800 */
[----:B------:R4:W-:Y:S04]  /*13460*/  STL [R1+0x1d88], R4 ;  /* 0x001d880401007387 */ /* 0x0009e80000100800 */
[----:B------:R-:W-:Y:S04]  /*13470*/  STL [R1+0x1d84], R5 ;  /* 0x001d840501007387 */ /* 0x000fe80000100800 */
[----:B------:R-:W3:Y:S01]  /*13480*/  LDL.LU R9, [R1+0x72c] ;  /* 0x00072c0001097983 */ /* 0x000ee20000300800 */
[----:B------:R-:W-:Y:S01]  /*13490*/  LEA.HI.X.SX32 R31, R0, UR11, 0x1, P0 ;  /* 0x0000000b001f7c11 */ /* 0x000fe200080f0eff */
[----:B----4-:R-:W-:-:S02]  /*134a0*/  IMAD R4, R7, UR9, RZ ;  /* 0x0000000907047c24 */ /* 0x010fc4000f8e02ff */
[----:B------:R1:W-:Y:S04]  /*134b0*/  STL [R1+0x1d90], R2 ;  /* 0x001d900201007387 */ /* 0x0003e80000100800 */
[----:B------:R-:W4:Y:S01]  /*134c0*/  LDL.LU R7, [R1+0x730] ;  /* 0x0007300001077983 */ /* 0x000f220000300800 */
[----:B--2---:R-:W-:-:S03]  /*134d0*/  IMAD R0, R61, UR9, RZ ;  /* 0x000000093d007c24 */ /* 0x004fc6000f8e02ff */
[----:B------:R-:W2:Y:S01]  /*134e0*/  LDL.LU R61, [R1+0x734] ;  /* 0x00073400013d7983 */ /* 0x000ea20000300800 */
[----:B-1----:R-:W-:Y:S01]  /*134f0*/  IMAD.MOV.U32 R2, RZ, RZ, R3 ;  /* 0x000000ffff027224 */ /* 0x002fe200078e0003 */
[----:B------:R-:W-:Y:S01]  /*13500*/  LEA R26, P0, R0, UR10, 0x1 ;  /* 0x0000000a001a7c11 */ /* 0x000fe2000f8008ff */
[----:B------:R-:W-:Y:S01]  /*13510*/  IMAD.U32 R8, RZ, RZ, UR8 ;  /* 0x00000008ff087e24 */ /* 0x000fe2000f8e00ff */
[----:B------:R-:W-:Y:S02]  /*13520*/  LEA R28, P1, R4, UR10, 0x1 ;  /* 0x0000000a041c7c11 */ /* 0x000fe4000f8208ff */
[----:B------:R1:W-:Y:S01]  /*13530*/  STL [R1+0x1d8c], R2 ;  /* 0x001d8c0201007387 */ /* 0x0003e20000100800 */
[----:B------:R-:W-:Y:S02]  /*13540*/  LEA.HI.X.SX32 R27, R0, UR11, 0x1, P0 ;  /* 0x0000000b001b7c11 */ /* 0x000fe400080f0eff */
[----:B------:R-:W-:Y:S01]  /*13550*/  LEA.HI.X.SX32 R29, R4, UR11, 0x1, P1 ;  /* 0x0000000b041d7c11 */ /* 0x000fe200088f0eff */
[----:B------:R-:W-:Y:S01]  /*13560*/  STL.64 [R1+0x1898], R30 ;  /* 0x0018981e01007387 */ /* 0x000fe20000100a00 */
[----:B-1----:R-:W-:Y:S01]  /*13570*/  IMAD.WIDE R2, R8, 0x2, R30 ;  /* 0x0000000208027825 */ /* 0x002fe200078e021e */
[----:B------:R-:W-:-:S03]  /*13580*/  UIMAD UR8, UR6, 0x3e, URZ ;  /* 0x0000003e060878a4 */ /* 0x000fc6000f8e023f */
[----:B---3--:R-:W-:Y:S01]  /*13590*/  IMAD.MOV.U32 R5, RZ, RZ, R13 ;  /* 0x000000ffff057224 */ /* 0x008fe200078e000d */
[----:B------:R1:W-:Y:S04]  /*135a0*/  STL [R1+0x1d98], R12 ;  /* 0x001d980c01007387 */ /* 0x0003e80000100800 */
[----:B------:R3:W-:Y:S04]  /*135b0*/  STL [R1+0x1d94], R5 ;  /* 0x001d940501007387 */ /* 0x0007e80000100800 */
[----:B------:R-:W-:Y:S04]  /*135c0*/  STL [R1+0x1da0], R2 ;  /* 0x001da00201007387 */ /* 0x000fe80000100800 */
[----:B------:R0:W-:Y:S01]  /*135d0*/  STL [R1+0x1d9c], R3 ;  /* 0x001d9c0301007387 */ /* 0x0001e20000100800 */
[----:B-1----:R-:W1:Y:S01]  /*135e0*/  LDC R12, c[0x0][0x238] ;  /* 0x00008e00ff0c7b82 */ /* 0x002e620000000800 */
[----:B---3--:R-:W-:-:S02]  /*135f0*/  IMAD.WIDE R4, R8, 0x2, R26 ;  /* 0x0000000208047825 */ /* 0x008fc400078e021a */
[----:B------:R-:W-:Y:S05]  /*13600*/  STL.64 [R1+0x18a0], R28 ;  /* 0x0018a01c01007387 */ /* 0x000fea0000100a00 */
[----:B------:R-:W3:Y:S01]  /*13610*/  LDC R13, c[0x0][0x238] ;  /* 0x00008e00ff0d7b82 */ /* 0x000ee20000000800 */
[----:B0-----:R-:W-:-:S04]  /*13620*/  IMAD.WIDE R2, R8, 0x2, R28 ;  /* 0x0000000208027825 */ /* 0x001fc800078e021c */
[----:B------:R-:W-:-:S05]  /*13630*/  IMAD R6, R6, UR9, RZ ;  /* 0x0000000906067c24 */ /* 0x000fca000f8e02ff */
[----:B------:R-:W-:Y:S01]  /*13640*/  LEA R24, P1, R6, UR10, 0x1 ;  /* 0x0000000a06187c11 */ /* 0x000fe2000f8208ff */
[----:B------:R-:W-:-:S03]  /*13650*/  IMAD R0, R11, UR9, RZ ;  /* 0x000000090b007c24 */ /* 0x000fc6000f8e02ff */
[----:B------:R-:W-:Y:S01]  /*13660*/  LEA.HI.X.SX32 R25, R6, UR11, 0x1, P1 ;  /* 0x0000000b06197c11 */ /* 0x000fe200088f0eff */
[----:B------:R-:W-:Y:S01]  /*13670*/  STL.64 [R1+0x18a8], R26 ;  /* 0x0018a81a01007387 */ /* 0x000fe20000100a00 */
[----:B------:R-:W0:Y:S01]  /*13680*/  LDC R11, c[0x0][0x238] ;  /* 0x00008e00ff0b7b82 */ /* 0x000e220000000800 */
[C---:B------:R-:W-:Y:S02]  /*13690*/  LEA R22, P0, R0.reuse, UR10, 0x1 ;  /* 0x0000000a00167c11 */ /* 0x040fe4000f8008ff */
[----:B------:R-:W-:Y:S02]  /*136a0*/  STL [R1+0x1da8], R2 ;  /* 0x001da80201007387 */ /* 0x000fe40000100800 */
[----:B------:R-:W-:Y:S02]  /*136b0*/  LEA.HI.X.SX32 R23, R0, UR11, 0x1, P0 ;  /* 0x0000000b00177c11 */ /* 0x000fe400080f0eff */
[----:B------:R1:W-:Y:S04]  /*136c0*/  STL [R1+0x1da4], R3 ;  /* 0x001da40301007387 */ /* 0x0003e80000100800 */
[----:B------:R-:W-:Y:S04]  /*136d0*/  STL [R1+0x1db0], R4 ;  /* 0x001db00401007387 */ /* 0x000fe80000100800 */
[----:B------:R1:W-:Y:S02]  /*136e0*/  STL [R1+0x1dac], R5 ;  /* 0x001dac0501007387 */ /* 0x0003e40000100800 */
[----:B-1----:R-:W-:-:S02]  /*136f0*/  IMAD.WIDE R2, R8, 0x2, R24 ;  /* 0x0000000208027825 */ /* 0x002fc400078e0218 */
[----:B------:R-:W-:Y:S04]  /*13700*/  STL.64 [R1+0x18b0], R24 ;  /* 0x0018b01801007387 */ /* 0x000fe80000100a00 */
[----:B------:R-:W-:Y:S01]  /*13710*/  STL.64 [R1+0x18b8], R22 ;  /* 0x0018b81601007387 */ /* 0x000fe20000100a00 */
[----:B------:R-:W-:-:S03]  /*13720*/  IMAD.WIDE R4, R8, 0x2, R22 ;  /* 0x0000000208047825 */ /* 0x000fc600078e0216 */
[----:B------:R-:W-:Y:S04]  /*13730*/  STL [R1+0x1db8], R2 ;  /* 0x001db80201007387 */ /* 0x000fe80000100800 */
[----:B------:R1:W-:Y:S04]  /*13740*/  STL [R1+0x1db4], R3 ;  /* 0x001db40301007387 */ /* 0x0003e80000100800 */
[----:B------:R-:W-:Y:S04]  /*13750*/  STL [R1+0x1dc0], R4 ;  /* 0x001dc00401007387 */ /* 0x000fe80000100800 */
[----:B------:R0:W-:Y:S01]  /*13760*/  STL [R1+0x1dbc], R5 ;  /* 0x001dbc0501007387 */ /* 0x0001e20000100800 */
[----:B------:R-:W-:-:S05]  /*13770*/  IMAD R6, R9, UR9, RZ ;  /* 0x0000000909067c24 */ /* 0x000fca000f8e02ff */
[----:B------:R-:W-:-:S04]  /*13780*/  LEA R20, P0, R6, UR10, 0x1 ;  /* 0x0000000a06147c11 */ /* 0x000fc8000f8008ff */
[----:B------:R-:W-:-:S03]  /*13790*/  LEA.HI.X.SX32 R21, R6, UR11, 0x1, P0 ;  /* 0x0000000b06157c11 */ /* 0x000fc600080f0eff */
[----:B-1----:R-:W-:-:S04]  /*137a0*/  IMAD.WIDE R2, R8, 0x2, R20 ;  /* 0x0000000208027825 */ /* 0x002fc800078e0214 */
[----:B----4-:R-:W-:-:S05]  /*137b0*/  IMAD R0, R7, UR9, RZ ;  /* 0x0000000907007c24 */ /* 0x010fca000f8e02ff */
[----:B------:R-:W-:Y:S01]  /*137c0*/  LEA R18, P1, R0, UR10, 0x1 ;  /* 0x0000000a00127c11 */ /* 0x000fe2000f8208ff */
[----:B--2---:R-:W-:-:S03]  /*137d0*/  IMAD R7, R61, UR9, RZ ;  /* 0x000000093d077c24 */ /* 0x004fc6000f8e02ff */
[----:B------:R-:W-:Y:S02]  /*137e0*/  LEA.HI.X.SX32 R19, R0, UR11, 0x1, P1 ;  /* 0x0000000b00137c11 */ /* 0x000fe400088f0eff */
[C---:B------:R-:W-:Y:S01]  /*137f0*/  LEA R16, P0, R7.reuse, UR10, 0x1 ;  /* 0x0000000a07107c11 */ /* 0x040fe2000f8008ff */
[----:B------:R-:W-:Y:S01]  /*13800*/  STL.64 [R1+0x18c0], R20 ;  /* 0x0018c01401007387 */ /* 0x000fe20000100a00 */
[----:B0-----:R-:W-:Y:S02]  /*13810*/  IMAD.WIDE R4, R8, 0x2, R18 ;  /* 0x0000000208047825 */ /* 0x001fe400078e0212 */
[----:B------:R-:W-:Y:S01]  /*13820*/  LEA.HI.X.SX32 R17, R7, UR11, 0x1, P0 ;  /* 0x0000000b07117c11 */ /* 0x000fe200080f0eff */
[----:B------:R-:W-:Y:S01]  /*13830*/  STL.64 [R1+0x18c8], R18 ;  /* 0x0018c81201007387 */ /* 0x000fe20000100a00 */
[----:B------:R-:W-:-:S03]  /*13840*/  IMAD.U32 R0, RZ, RZ, UR8 ;  /* 0x00000008ff007e24 */ /* 0x000fc6000f8e00ff */
[----:B------:R-:W-:Y:S04]  /*13850*/  STL [R1+0x1dc8], R2 ;  /* 0x001dc80201007387 */ /* 0x000fe80000100800 */
[----:B------:R0:W-:Y:S04]  /*13860*/  STL [R1+0x1dc4], R3 ;  /* 0x001dc40301007387 */ /* 0x0001e80000100800 */
[----:B------:R-:W-:Y:S04]  /*13870*/  STL.64 [R1+0x18d0], R16 ;  /* 0x0018d01001007387 */ /* 0x000fe80000100a00 */
[----:B------:R-:W-:Y:S01]  /*13880*/  STL [R1+0x1dd0], R4 ;  /* 0x001dd00401007387 */ /* 0x000fe20000100800 */
[----:B0-----:R-:W-:-:S03]  /*13890*/  IMAD.WIDE R2, R8, 0x2, R16 ;  /* 0x0000000208027825 */ /* 0x001fc600078e0210 */
[----:B------:R0:W-:Y:S01]  /*138a0*/  STL [R1+0x1dcc], R5 ;  /* 0x001dcc0501007387 */ /* 0x0001e20000100800 */
[----:B------:R-:W-:-:S03]  /*138b0*/  IMAD.WIDE R6, R0, 0x2, R28 ;  /* 0x0000000200067825 */ /* 0x000fc600078e021c */
[----:B------:R-:W-:Y:S01]  /*138c0*/  STL [R1+0x1dd8], R2 ;  /* 0x001dd80201007387 */ /* 0x000fe20000100800 */
[----:B------:R-:W-:-:S04]  /*138d0*/  IMAD.WIDE R8, R0, 0x2, R26 ;  /* 0x0000000200087825 */ /* 0x000fc800078e021a */
[C---:B0-----:R-:W-:Y:S01]  /*138e0*/  IMAD.WIDE R4, R0.reuse, 0x2, R30 ;  /* 0x0000000200047825 */ /* 0x041fe200078e021e */
[----:B------:R0:W-:Y:S04]  /*138f0*/  STL [R1+0x1dd4], R3 ;  /* 0x001dd40301007387 */ /* 0x0001e80000100800 */
[----:B------:R-:W-:Y:S04]  /*13900*/  STL [R1+0x1de0], R4 ;  /* 0x001de00401007387 */ /* 0x000fe80000100800 */
[----:B------:R1:W-:Y:S01]  /*13910*/  STL [R1+0x1ddc], R5 ;  /* 0x001ddc0501007387 */ /* 0x0003e20000100800 */
[----:B0-----:R-:W-:-:S03]  /*13920*/  IMAD.WIDE R2, R0, 0x2, R24 ;  /* 0x0000000200027825 */ /* 0x001fc600078e0218 */
[----:B------:R-:W-:Y:S04]  /*13930*/  STL [R1+0x1de8], R6 ;  /* 0x001de80601007387 */ /* 0x000fe80000100800 */
[----:B------:R-:W-:Y:S01]  /*13940*/  STL [R1+0x1de4], R7 ;  /* 0x001de40701007387 */ /* 0x000fe20000100800 */
[----:B-1----:R-:W-:-:S03]  /*13950*/  IMAD.WIDE R4, R0, 0x2, R22 ;  /* 0x0000000200047825 */ /* 0x002fc600078e0216 */
[----:B------:R-:W-:Y:S01]  /*13960*/  STL [R1+0x1df0], R8 ;  /* 0x001df00801007387 */ /* 0x000fe20000100800 */
[----:B------:R-:W-:-:S03]  /*13970*/  UIMAD UR8, UR6, 0x3d, URZ ;  /* 0x0000003d060878a4 */ /* 0x000fc6000f8e023f */
[----:B------:R-:W-:Y:S04]  /*13980*/  STL [R1+0x1dec], R9 ;  /* 0x001dec0901007387 */ /* 0x000fe80000100800 */
[----:B------:R-:W-:Y:S04]  /*13990*/  STL [R1+0x1df8], R2 ;  /* 0x001df80201007387 */ /* 0x000fe80000100800 */
[----:B------:R0:W-:Y:S04]  /*139a0*/  STL [R1+0x1df4], R3 ;  /* 0x001df40301007387 */ /* 0x0001e80000100800 */
[----:B------:R-:W-:Y:S04]  /*139b0*/  STL [R1+0x1e00], R4 ;  /* 0x001e000401007387 */ /* 0x000fe80000100800 */
[----:B------:R1:W-:Y:S01]  /*139c0*/  STL [R1+0x1dfc], R5 ;  /* 0x001dfc0501007387 */ /* 0x0003e20000100800 */
[----:B0-----:R-:W-:-:S04]  /*139d0*/  IMAD.WIDE R2, R0, 0x2, R20 ;  /* 0x0000000200027825 */ /* 0x001fc800078e0214 */
[----:B------:R-:W-:Y:S01]  /*139e0*/  IMAD.U32 R10, RZ, RZ, UR8 ;  /* 0x00000008ff0a7e24 */ /* 0x000fe2000f8e00ff */
[----:B------:R-:W-:Y:S01]  /*139f0*/  STL [R1+0x1e08], R2 ;  /* 0x001e080201007387 */ /* 0x000fe20000100800 */
[----:B-1----:R-:W-:-:S03]  /*13a00*/  IMAD.WIDE R4, R0, 0x2, R18 ;  /* 0x0000000200047825 */ /* 0x002fc600078e0212 */
[----:B------:R0:W-:Y:S04]  /*13a10*/  STL [R1+0x1e04], R3 ;  /* 0x001e040301007387 */ /* 0x0001e80000100800 */
[----:B------:R-:W-:Y:S01]  /*13a20*/  STL [R1+0x1e10], R4 ;  /* 0x001e100401007387 */ /* 0x000fe20000100800 */
[----:B------:R-:W-:-:S03]  /*13a30*/  IMAD.WIDE R6, R10, 0x2, R28 ;  /* 0x000000020a067825 */ /* 0x000fc600078e021c */
[----:B------:R1:W-:Y:S01]  /*13a40*/  STL [R1+0x1e0c], R5 ;  /* 0x001e0c0501007387 */ /* 0x0003e20000100800 */
[----:B0-----:R-:W-:-:S04]  /*13a50*/  IMAD.WIDE R2, R0, 0x2, R16 ;  /* 0x0000000200027825 */ /* 0x001fc800078e0210 */
[C---:B------:R-:W-:Y:S01]  /*13a60*/  IMAD.WIDE R8, R10.reuse, 0x2, R26 ;  /* 0x000000020a087825 */ /* 0x040fe200078e021a */
[----:B------:R-:W-:Y:S03]  /*13a70*/  STL [R1+0x1e18], R2 ;  /* 0x001e180201007387 */ /* 0x000fe60000100800 */
[C---:B-1----:R-:W-:Y:S01]  /*13a80*/  IMAD.WIDE R4, R10.reuse, 0x2, R30 ;  /* 0x000000020a047825 */ /* 0x042fe200078e021e */
        /* <DEDUP_REMOVED lines=736> */
[----:B------:R-:W-:-:S03]  /*16890*/  USHF.L.U32 UR8, UR6, 0x5, URZ ;  /* 0x0000000506087899 */ /* 0x000fc6000800063f */
        /* <DEDUP_REMOVED lines=54> */
[----:B------:R0:W-:Y:S01]  /*16c00*/  STL [R1+0x25b4], R3 ;  /* 0x0025b40301007387 */ /* 0x0001e20000100800 */
[----:B------:R-:W-:-:S03]  /*16c10*/  IMAD.U32 R0, RZ, RZ, UR8 ;  /* 0x00000008ff007e24 */ /* 0x000fc6000f8e00ff */
[----:B------:R-:W-:Y:S01]  /*16c20*/  STL [R1+0x25c0], R4 ;  /* 0x0025c00401007387 */ /* 0x000fe20000100800 */
[----:B0-----:R-:W-:-:S03]  /*16c30*/  IMAD.WIDE R2, R10, 0x2, R20 ;  /* 0x000000020a027825 */ /* 0x001fc600078e0214 */
[----:B------:R0:W-:Y:S04]  /*16c40*/  STL [R1+0x25bc], R5 ;  /* 0x0025bc0501007387 */ /* 0x0001e80000100800 */
[----:B------:R-:W-:Y:S01]  /*16c50*/  STL [R1+0x25c8], R2 ;  /* 0x0025c80201007387 */ /* 0x000fe20000100800 */
[----:B------:R-:W-:-:S03]  /*16c60*/  IMAD.WIDE R6, R0, 0x2, R30 ;  /* 0x0000000200067825 */ /* 0x000fc600078e021e */
[----:B------:R1:W-:Y:S01]  /*16c70*/  STL [R1+0x25c4], R3 ;  /* 0x0025c40301007387 */ /* 0x0003e20000100800 */
[----:B0-----:R-:W-:-:S05]  /*16c80*/  IMAD.WIDE R4, R10, 0x2, R18 ;  /* 0x000000020a047825 */ /* 0x001fca00078e0212 */
[----:B------:R-:W-:Y:S01]  /*16c90*/  STL [R1+0x25d0], R4 ;  /* 0x0025d00401007387 */ /* 0x000fe20000100800 */
[----:B-1----:R-:W-:-:S03]  /*16ca0*/  IMAD.WIDE R2, R10, 0x2, R16 ;  /* 0x000000020a027825 */ /* 0x002fc600078e0210 */
[----:B------:R0:W-:Y:S04]  /*16cb0*/  STL [R1+0x25cc], R5 ;  /* 0x0025cc0501007387 */ /* 0x0001e80000100800 */
[----:B------:R-:W-:Y:S04]  /*16cc0*/  STL [R1+0x25d8], R2 ;  /* 0x0025d80201007387 */ /* 0x000fe80000100800 */
[----:B------:R1:W-:Y:S01]  /*16cd0*/  STL [R1+0x25d4], R3 ;  /* 0x0025d40301007387 */ /* 0x0003e20000100800 */
[----:B0-----:R-:W-:-:S03]  /*16ce0*/  IMAD.WIDE R4, R0, 0x2, R28 ;  /* 0x0000000200047825 */ /* 0x001fc600078e021c */
[----:B------:R-:W-:Y:S04]  /*16cf0*/  STL [R1+0x25e0], R6 ;  /* 0x0025e00601007387 */ /* 0x000fe80000100800 */
[----:B------:R0:W-:Y:S01]  /*16d00*/  STL [R1+0x25dc], R7 ;  /* 0x0025dc0701007387 */ /* 0x0001e20000100800 */
[----:B-1----:R-:W-:-:S03]  /*16d10*/  IMAD.WIDE R2, R0, 0x2, R26 ;  /* 0x0000000200027825 */ /* 0x002fc600078e021a */
[----:B------:R-:W-:Y:S01]  /*16d20*/  STL [R1+0x25e8], R4 ;  /* 0x0025e80401007387 */ /* 0x000fe20000100800 */
[----:B------:R-:W-:-:S03]  /*16d30*/  UIMAD UR8, UR6, 0x1d, URZ ;  /* 0x0000001d060878a4 */ /* 0x000fc6000f8e023f */
[----:B------:R1:W-:Y:S01]  /*16d40*/  STL [R1+0x25e4], R5 ;  /* 0x0025e40501007387 */ /* 0x0003e20000100800 */
[----:B0-----:R-:W-:-:S03]  /*16d50*/  IMAD.WIDE R6, R0, 0x2, R22 ;  /* 0x0000000200067825 */ /* 0x001fc600078e0216 */
[----:B------:R-:W-:Y:S01]  /*16d60*/  STL [R1+0x25f0], R2 ;  /* 0x0025f00201007387 */ /* 0x000fe20000100800 */
[----:B-1----:R-:W-:-:S03]  /*16d70*/  IMAD.WIDE R4, R0, 0x2, R24 ;  /* 0x0000000200047825 */ /* 0x002fc600078e0218 */
[----:B------:R0:W-:Y:S04]  /*16d80*/  STL [R1+0x25ec], R3 ;  /* 0x0025ec0301007387 */ /* 0x0001e80000100800 */
[----:B------:R-:W-:Y:S01]  /*16d90*/  STL [R1+0x25f8], R4 ;  /* 0x0025f80401007387 */ /* 0x000fe20000100800 */
[----:B------:R-:W-:-:S03]  /*16da0*/  IMAD.U32 R10, RZ, RZ, UR8 ;  /* 0x00000008ff0a7e24 */ /* 0x000fc6000f8e00ff */
[----:B------:R1:W-:Y:S01]  /*16db0*/  STL [R1+0x25f4], R5 ;  /* 0x0025f40501007387 */ /* 0x0003e20000100800 */
[----:B0-----:R-:W-:-:S03]  /*16dc0*/  IMAD.WIDE R2, R0, 0x2, R20 ;  /* 0x0000000200027825 */ /* 0x001fc600078e0214 */
[----:B------:R-:W-:Y:S04]  /*16dd0*/  STL [R1+0x2600], R6 ;  /* 0x0026000601007387 */ /* 0x000fe80000100800 */
[----:B------:R0:W-:Y:S01]  /*16de0*/  STL [R1+0x25fc], R7 ;  /* 0x0025fc0701007387 */ /* 0x0001e20000100800 */
[----:B-1----:R-:W-:-:S03]  /*16df0*/  IMAD.WIDE R4, R0, 0x2, R18 ;  /* 0x0000000200047825 */ /* 0x002fc600078e0212 */
[----:B------:R-:W-:Y:S01]  /*16e00*/  STL [R1+0x2608], R2 ;  /* 0x0026080201007387 */ /* 0x000fe20000100800 */
[----:B------:R-:W-:-:S03]  /*16e10*/  IMAD.WIDE R8, R10, 0x2, R30 ;  /* 0x000000020a087825 */ /* 0x000fc600078e021e */
[----:B------:R1:W-:Y:S01]  /*16e20*/  STL [R1+0x2604], R3 ;  /* 0x0026040301007387 */ /* 0x0003e20000100800 */
[----:B0-----:R-:W-:-:S03]  /*16e30*/  IMAD.WIDE R6, R0, 0x2, R16 ;  /* 0x0000000200067825 */ /* 0x001fc600078e0210 */
[----:B------:R-:W-:Y:S04]  /*16e40*/  STL [R1+0x2610], R4 ;  /* 0x0026100401007387 */ /* 0x000fe80000100800 */
[----:B------:R0:W-:Y:S01]  /*16e50*/  STL [R1+0x260c], R5 ;  /* 0x00260c0501007387 */ /* 0x0001e20000100800 */
[----:B-1----:R-:W-:-:S03]  /*16e60*/  IMAD.WIDE R2, R10, 0x2, R28 ;  /* 0x000000020a027825 */ /* 0x002fc600078e021c */
[----:B------:R-:W-:Y:S04]  /*16e70*/  STL [R1+0x2618], R6 ;  /* 0x0026180601007387 */ /* 0x000fe80000100800 */
[----:B------:R1:W-:Y:S01]  /*16e80*/  STL [R1+0x2614], R7 ;  /* 0x0026140701007387 */ /* 0x0003e20000100800 */
[----:B0-----:R-:W-:-:S03]  /*16e90*/  IMAD.WIDE R4, R10, 0x2, R26 ;  /* 0x000000020a047825 */ /* 0x001fc600078e021a */
[----:B------:R-:W-:Y:S04]  /*16ea0*/  STL [R1+0x2620], R8 ;  /* 0x0026200801007387 */ /* 0x000fe80000100800 */
[----:B------:R-:W-:Y:S01]  /*16eb0*/  STL [R1+0x261c], R9 ;  /* 0x00261c0901007387 */ /* 0x000fe20000100800 */
[----:B-1----:R-:W-:-:S03]  /*16ec0*/  IMAD.WIDE R6, R10, 0x2, R24 ;  /* 0x000000020a067825 */ /* 0x002fc600078e0218 */
[----:B------:R-:W-:Y:S04]  /*16ed0*/  STL [R1+0x2628], R2 ;  /* 0x0026280201007387 */ /* 0x000fe80000100800 */
[----:B------:R0:W-:Y:S04]  /*16ee0*/  STL [R1+0x2624], R3 ;  /* 0x0026240301007387 */ /* 0x0001e80000100800 */
[----:B------:R-:W-:Y:S04]  /*16ef0*/  STL [R1+0x2630], R4 ;  /* 0x0026300401007387 */ /* 0x000fe80000100800 */
[----:B------:R1:W-:Y:S01]  /*16f00*/  STL [R1+0x262c], R5 ;  /* 0x00262c0501007387 */ /* 0x0003e20000100800 */
[----:B0-----:R-:W-:-:S03]  /*16f10*/  IMAD.WIDE R2, R10, 0x2, R22 ;  /* 0x000000020a027825 */ /* 0x001fc600078e0216 */
[----:B------:R-:W-:Y:S04]  /*16f20*/  STL [R1+0x2638], R6 ;  /* 0x0026380601007387 */ /* 0x000fe80000100800 */
[----:B------:R0:W-:Y:S04]  /*16f30*/  STL [R1+0x2634], R7 ;  /* 0x0026340701007387 */ /* 0x0001e80000100800 */
[----:B------:R-:W-:Y:S01]  /*16f40*/  STL [R1+0x2640], R2 ;  /* 0x0026400201007387 */ /* 0x000fe20000100800 */
[----:B------:R-:W-:Y:S02]  /*16f50*/  IMAD R0, R11, 0x1c, RZ ;  /* 0x0000001c0b007824 */ /* 0x000fe400078e02ff */
[C---:B-1----:R-:W-:Y:S01]  /*16f60*/  IMAD.WIDE R4, R10.reuse, 0x2, R18 ;  /* 0x000000020a047825 */ /* 0x042fe200078e0212 */
[----:B------:R1:W-:Y:S01]  /*16f70*/  STL [R1+0x263c], R3 ;  /* 0x00263c0301007387 */ /* 0x0003e20000100800 */
[----:B------:R-:W2:Y:S02]  /*16f80*/  LDC R11, c[0x0][0x238] ;  /* 0x00008e00ff0b7b82 */ /* 0x000ea40000000800 */
[----:B0-----:R-:W-:-:S04]  /*16f90*/  IMAD.WIDE R6, R10, 0x2, R16 ;  /* 0x000000020a067825 */ /* 0x001fc800078e0210 */
[----:B-1----:R-:W-:-:S04]  /*16fa0*/  IMAD.WIDE R2, R10, 0x2, R20 ;  /* 0x000000020a027825 */ /* 0x002fc800078e0214 */
[C---:B------:R-:W-:Y:S01]  /*16fb0*/  IMAD.WIDE R8, R0.reuse, 0x2, R30 ;  /* 0x0000000200087825 */ /* 0x040fe200078e021e */
[----:B------:R-:W-:Y:S04]  /*16fc0*/  STL [R1+0x2648], R2 ;  /* 0x0026480201007387 */ /* 0x000fe80000100800 */
[----:B------:R0:W-:Y:S04]  /*16fd0*/  STL [R1+0x2644], R3 ;  /* 0x0026440301007387 */ /* 0x0001e80000100800 */
[----:B------:R-:W-:Y:S04]  /*16fe0*/  STL [R1+0x2650], R4 ;  /* 0x0026500401007387 */ /* 0x000fe80000100800 */
[----:B------:R1:W-:Y:S01]  /*16ff0*/  STL [R1+0x264c], R5 ;  /* 0x00264c0501007387 */ /* 0x0003e20000100800 */
[----:B0-----:R-:W-:-:S03]  /*17000*/  IMAD.WIDE R2, R0, 0x2, R28 ;  /* 0x0000000200027825 */ /* 0x001fc600078e021c */
[----:B------:R-:W-:Y:S04]  /*17010*/  STL [R1+0x2658], R6 ;  /* 0x0026580601007387 */ /* 0x000fe80000100800 */
[----:B------:R0:W-:Y:S01]  /*17020*/  STL [R1+0x2654], R7 ;  /* 0x0026540701007387 */ /* 0x0001e20000100800 */
[----:B-1----:R-:W-:-:S03]  /*17030*/  IMAD.WIDE R4, R0, 0x2, R26 ;  /* 0x0000000200047825 */ /* 0x002fc600078e021a */
[----:B------:R-:W-:Y:S04]  /*17040*/  STL [R1+0x2660], R8 ;  /* 0x0026600801007387 */ /* 0x000fe80000100800 */
[----:B------:R-:W-:Y:S01]  /*17050*/  STL [R1+0x265c], R9 ;  /* 0x00265c0901007387 */ /* 0x000fe20000100800 */
[----:B0-----:R-:W-:-:S03]  /*17060*/  IMAD.WIDE R6, R0, 0x2, R24 ;  /* 0x0000000200067825 */ /* 0x001fc600078e0218 */
        /* <DEDUP_REMOVED lines=11> */
[----:B------:R-:W4:Y:S02]  /*17120*/  LDC R12, c[0x0][0x238] ;  /* 0x00008e00ff0c7b82 */ /* 0x000f240000000800 */
        /* <DEDUP_REMOVED lines=22> */
[----:B--2---:R-:W-:Y:S02]  /*17290*/  IMAD R0, R11, 0x1a, RZ ;  /* 0x0000001a0b007824 */ /* 0x004fe400078e02ff */
        /* <DEDUP_REMOVED lines=25> */
[----:B----4-:R-:W-:Y:S02]  /*17430*/  IMAD R10, R12, 0x19, RZ ;  /* 0x000000190c0a7824 */ /* 0x010fe400078e02ff */
        /* <DEDUP_REMOVED lines=233> */
[----:B--2---:R-:W-:Y:S02]  /*182d0*/  IMAD.SHL.U32 R0, R11, 0x10, RZ ;  /* 0x000000100b007824 */ /* 0x004fe400078e00ff */
        /* <DEDUP_REMOVED lines=363> */
[----:B--2---:R-:W-:Y:S02]  /*19990*/  IMAD.SHL.U32 R0, R11, 0x2, RZ ;  /* 0x000000020b007824 */ /* 0x004fe400078e00ff */
[----:B-1----:R-:W-:Y:S01]  /*199a0*/  IMAD.WIDE R4, R10, 0x2, R18 ;  /* 0x000000020a047825 */ /* 0x002fe200078e0212 */
[----:B------:R1:W-:Y:S01]  /*199b0*/  STL [R1+0x2cc0], R8 ;  /* 0x002cc00801007387 */ /* 0x0003e20000100800 */
[----:B------:R-:W2:Y:S03]  /*199c0*/  LDC R11, c[0x0][0x238] ;  /* 0x00008e00ff0b7b82 */ /* 0x000ea60000000800 */
[----:B------:R3:W-:Y:S04]  /*199d0*/  STL [R1+0x2cbc], R9 ;  /* 0x002cbc0901007387 */ /* 0x0007e80000100800 */
[----:B------:R-:W-:Y:S01]  /*199e0*/  STL [R1+0x2cc8], R2 ;  /* 0x002cc80201007387 */ /* 0x000fe20000100800 */
[----:B0-----:R-:W-:-:S03]  /*199f0*/  IMAD.WIDE R6, R0, 0x2, R30 ;  /* 0x0000000200067825 */ /* 0x001fc600078e021e */
[----:B------:R0:W-:Y:S01]  /*19a00*/  STL [R1+0x2cc4], R3 ;  /* 0x002cc40301007387 */ /* 0x0001e20000100800 */
[----:B-1----:R-:W1:Y:S03]  /*19a10*/  LDC R8, c[0x0][0x238] ;  /* 0x00008e00ff087b82 */ /* 0x002e660000000800 */
[----:B------:R-:W-:Y:S05]  /*19a20*/  STL [R1+0x2cd0], R4 ;  /* 0x002cd00401007387 */ /* 0x000fea0000100800 */
[----:B---3--:R-:W3:Y:S01]  /*19a30*/  LDC R9, c[0x0][0x238] ;  /* 0x00008e00ff097b82 */ /* 0x008ee20000000800 */
[----:B0-----:R-:W-:Y:S01]  /*19a40*/  IMAD.WIDE R2, R10, 0x2, R16 ;  /* 0x000000020a027825 */ /* 0x001fe200078e0210 */
[----:B------:R0:W-:Y:S04]  /*19a50*/  STL [R1+0x2ccc], R5 ;  /* 0x002ccc0501007387 */ /* 0x0001e80000100800 */
[----:B------:R-:W-:Y:S02]  /*19a60*/  STL [R1+0x2cd8], R2 ;  /* 0x002cd80201007387 */ /* 0x000fe40000100800 */
[----:B------:R-:W4:Y:S02]  /*19a70*/  LDC R10, c[0x0][0x238] ;  /* 0x00008e00ff0a7b82 */ /* 0x000f240000000800 */
[----:B------:R0:W-:Y:S02]  /*19a80*/  STL [R1+0x2cd4], R3 ;  /* 0x002cd40301007387 */ /* 0x0001e40000100800 */
[----:B0-----:R-:W-:-:S02]  /*19a90*/  IMAD.WIDE R4, R0, 0x2, R28 ;  /* 0x0000000200047825 */ /* 0x001fc400078e021c */
[----:B------:R-:W-:Y:S04]  /*19aa0*/  STL [R1+0x2ce0], R6 ;  /* 0x002ce00601007387 */ /* 0x000fe80000100800 */
[----:B------:R0:W-:Y:S01]  /*19ab0*/  STL [R1+0x2cdc], R7 ;  /* 0x002cdc0701007387 */ /* 0x0001e20000100800 */
[----:B------:R-:W-:-:S03]  /*19ac0*/  IMAD.WIDE R2, R0, 0x2, R26 ;  /* 0x0000000200027825 */ /* 0x000fc600078e021a */
[----:B------:R-:W-:Y:S04]  /*19ad0*/  STL [R1+0x2ce8], R4 ;  /* 0x002ce80401007387 */ /* 0x000fe80000100800 */
[----:B------:R2:W-:Y:S01]  /*19ae0*/  STL [R1+0x2ce4], R5 ;  /* 0x002ce40501007387 */ /* 0x0005e20000100800 */
[----:B0-----:R-:W-:-:S03]  /*19af0*/  IMAD.WIDE R6, R0, 0x2, R22 ;  /* 0x0000000200067825 */ /* 0x001fc600078e0216 */
[----:B------:R-:W-:Y:S01]  /*19b00*/  STL [R1+0x2cf0], R2 ;  /* 0x002cf00201007387 */ /* 0x000fe20000100800 */
[----:B--2---:R-:W-:-:S03]  /*19b10*/  IMAD.WIDE R4, R0, 0x2, R24 ;  /* 0x0000000200047825 */ /* 0x004fc600078e0218 */
[----:B------:R0:W-:Y:S04]  /*19b20*/  STL [R1+0x2cec], R3 ;  /* 0x002cec0301007387 */ /* 0x0001e80000100800 */
[----:B------:R-:W-:Y:S04]  /*19b30*/  STL [R1+0x2cf8], R4 ;  /* 0x002cf80401007387 */ /* 0x000fe80000100800 */
[----:B------:R2:W-:Y:S01]  /*19b40*/  STL [R1+0x2cf4], R5 ;  /* 0x002cf40501007387 */ /* 0x0005e20000100800 */
[----:B0-----:R-:W-:-:S03]  /*19b50*/  IMAD.WIDE R2, R0, 0x2, R20 ;  /* 0x0000000200027825 */ /* 0x001fc600078e0214 */
[----:B------:R-:W-:Y:S04]  /*19b60*/  STL [R1+0x2d00], R6 ;  /* 0x002d000601007387 */ /* 0x000fe80000100800 */
[----:B------:R0:W-:Y:S01]  /*19b70*/  STL [R1+0x2cfc], R7 ;  /* 0x002cfc0701007387 */ /* 0x0001e20000100800 */
[----:B--2---:R-:W-:-:S03]  /*19b80*/  IMAD.WIDE R4, R0, 0x2, R18 ;  /* 0x0000000200047825 */ /* 0x004fc600078e0212 */
        /* <DEDUP_REMOVED lines=8> */
[----:B---3--:R-:W-:-:S03]  /*19c10*/  IMAD.WIDE R4, R9, 0x2, R28 ;  /* 0x0000000209047825 */ /* 0x008fc600078e021c */
[----:B------:R-:W-:Y:S01]  /*19c20*/  STL [R1+0x2d20], R2 ;  /* 0x002d200201007387 */ /* 0x000fe20000100800 */
[----:B------:R-:W-:-:S03]  /*19c30*/  IMAD.WIDE R8, R11, 0x2, R24 ;  /* 0x000000020b087825 */ /* 0x000fc600078e0218 */
[----:B------:R0:W-:Y:S01]  /*19c40*/  STL [R1+0x2d1c], R3 ;  /* 0x002d1c0301007387 */ /* 0x0001e20000100800 */
[----:B----4-:R-:W-:-:S03]  /*19c50*/  IMAD.WIDE R6, R10, 0x2, R26 ;  /* 0x000000020a067825 */ /* 0x010fc600078e021a */
        /* <DEDUP_REMOVED lines=12> */
[----:B------:R-:W-:Y:S01]  /*19d20*/  STL [R1+0x2d44], R5 ;  /* 0x002d440501007387 */ /* 0x000fe20000100800 */
[----:B0-----:R-:W-:-:S03]  /*19d30*/  IMAD.WIDE R2, R15, 0x2, R16 ;  /* 0x000000020f027825 */ /* 0x001fc600078e0210 */
[----:B------:R-:W-:Y:S04]  /*19d40*/  STL [R1+0x2d50], R6 ;  /* 0x002d500601007387 */ /* 0x000fe80000100800 */
[----:B------:R-:W-:Y:S04]  /*19d50*/  STL [R1+0x2d4c], R7 ;  /* 0x002d4c0701007387 */ /* 0x000fe80000100800 */
[----:B------:R0:W-:Y:S04]  /*19d60*/  STL [R1+0x2d58], R2 ;  /* 0x002d580201007387 */ /* 0x0001e80000100800 */
[----:B------:R1:W-:Y:S04]  /*19d70*/  STL [R1+0x2d54], R3 ;  /* 0x002d540301007387 */ /* 0x0003e80000100800 */
[----:B------:R2:W-:Y:S04]  /*19d80*/  STL [R1+0x1904], RZ ;  /* 0x001904ff01007387 */ /* 0x0005e80000100800 */
        /* <DEDUP_REMOVED lines=856> */
[----:B------:R2:W-:Y:S01]  /*1d310*/  STL [R1+0x800], RZ ;  /* 0x000800ff01007387 */ /* 0x0005e20000100800 */
[----:B------:R-:W3:Y:S03]  /*1d320*/  S2R R61, SR_TID.X ;  /* 0x00000000003d7919 */ /* 0x000ee60000002100 */
        /* <DEDUP_REMOVED lines=18> */
[----:B------:R-:W-:Y:S01]  /*1d450*/  USHF.R.S32.HI UR8, URZ, 0x1f, UR4 ;  /* 0x0000001f3f087899 */ /* 0x000fe20008011404 */
[----:B---3--:R-:W-:Y:S01]  /*1d460*/  LOP3.LUT R61, R61, 0x1f, RZ, 0xc0, !PT ;  /* 0x0000001f3d3d7812 */ /* 0x008fe200078ec0ff */
[----:B------:R-:W-:-:S02]  /*1d470*/  USHF.L.U32 UR6, UR6, 0x6, URZ ;  /* 0x0000000606067899 */ /* 0x000fc4000800063f */
[----:B------:R-:W-:Y:S02]  /*1d480*/  ULEA.HI UR8, UR8, UR4, URZ, 0x6 ;  /* 0x0000000408087291 */ /* 0x000fe4000f8f303f */
[----:B------:R-:W-:Y:S01]  /*1d490*/  USHF.L.U32 UR7, UR7, 0x6, URZ ;  /* 0x0000000607077899 */ /* 0x000fe2000800063f */
[----:B------:R-:W-:Y:S01]  /*1d4a0*/  IMAD.SHL.U32 R0, R61, 0x2, RZ ;  /* 0x000000023d007824 */ /* 0x000fe200078e00ff */
[----:B------:R-:W-:Y:S02]  /*1d4b0*/  USHF.R.S32.HI UR4, URZ, 0x1f, UR6 ;  /* 0x0000001f3f047899 */ /* 0x000fe40008011406 */
[----:B------:R-:W-:Y:S02]  /*1d4c0*/  USHF.R.S32.HI UR9, URZ, 0x1f, UR7 ;  /* 0x0000001f3f097899 */ /* 0x000fe40008011407 */
[----:B------:R-:W-:Y:S02]  /*1d4d0*/  USHF.L.U32 UR11, UR6, 0x1, URZ ;  /* 0x00000001060b7899 */ /* 0x000fe4000800063f */
[----:B------:R-:W-:-:S02]  /*1d4e0*/  USHF.L.U32 UR10, UR7, 0x1, URZ ;  /* 0x00000001070a7899 */ /* 0x000fc4000800063f */
[----:B------:R-:W-:Y:S02]  /*1d4f0*/  USHF.R.S32.HI UR8, URZ, 0x6, UR8 ;  /* 0x000000063f087899 */ /* 0x000fe40008011408 */
[----:B------:R-:W-:Y:S01]  /*1d500*/  USHF.L.U64.HI UR4, UR6, 0x1, UR4 ;  /* 0x0000000106047899 */ /* 0x000fe20008010204 */
[----:B------:R2:W-:Y:S01]  /*1d510*/  STL [R1+0x7cc], RZ ;  /* 0x0007ccff01007387 */ /* 0x0005e20000100800 */
[----:B------:R-:W-:-:S03]  /*1d520*/  USHF.L.U64.HI UR9, UR7, 0x1, UR9 ;  /* 0x0000000107097899 */ /* 0x000fc60008010209 */
        /* <DEDUP_REMOVED lines=120> */
[----:B------:R-:W3:Y:S01]  /*1dcb0*/  LDL R61, [R1+0x1890] ;  /* 0x00189000013d7983 */ /* 0x000ee20000100800 */
[----:B0-----:R-:W-:-:S02]  /*1dcc0*/  LOP3.LUT R2, R0, 0x10, RZ, 0x3c, !PT ;  /* 0x0000001000027812 */ /* 0x001fc400078e3cff */
[----:B-1----:R-:W-:Y:S01]  /*1dcd0*/  LOP3.LUT R3, R0, 0x30, RZ, 0x3c, !PT ;  /* 0x0000003000037812 */ /* 0x002fe200078e3cff */
[----:B------:R2:W-:Y:S01]  /*1dce0*/  STL [R1+0xfe0], RZ ;  /* 0x000fe0ff01007387 */ /* 0x0005e20000100800 */
[----:B------:R-:W-:Y:S02]  /*1dcf0*/  LOP3.LUT R3, R60, 0x40, RZ, 0x3c, !PT ;  /* 0x000000403c037812 */ /* 0x000fe400078e3cff */
[----:B------:R-:W-:Y:S01]  /*1dd00*/  LOP3.LUT R4, R0, 0x20, RZ, 0x3c, !PT ;  /* 0x0000002000047812 */ /* 0x000fe200078e3cff */
[----:B------:R2:W-:Y:S01]  /*1dd10*/  STL [R1+0xfe4], RZ ;  /* 0x000fe4ff01007387 */ /* 0x0005e20000100800 */
[----:B------:R-:W-:-:S03]  /*1dd20*/  LOP3.LUT R4, R60, 0x20, RZ, 0x3c, !PT ;  /* 0x000000203c047812 */ /* 0x000fc600078e3cff */
        /* <DEDUP_REMOVED lines=26> */
[----:B---3--:R-:W-:-:S02]  /*1ded0*/  LOP3.LUT R2, R61, 0x40, RZ, 0x3c, !PT ;  /* 0x000000403d027812 */ /* 0x008fc400078e3cff */
[----:B------:R-:W-:-:S05]  /*1dee0*/  LOP3.LUT R2, R60, 0x60, RZ, 0x3c, !PT ;  /* 0x000000603c027812 */ /* 0x000fca00078e3cff */
[----:B------:R2:W-:Y:S04]  /*1def0*/  STL [R1+0x30cc], R2 ;  /* 0x0030cc0201007387 */ /* 0x0005e80000100800 */
[----:B------:R2:W-:Y:S02]  /*1df00*/  STL [R1+0x30d0], R3 ;  /* 0x0030d00301007387 */ /* 0x0005e40000100800 */
.L_x_1:
[----:B------:R-:W3:Y:S01]  /*1df10*/  LDL.64 R4, [R1+0x18d0] ;  /* 0x0018d00001047983 */ /* 0x000ee20000100a00 */
[----:B0-2---:R-:W0:Y:S03]  /*1df20*/  LDC R2, c[0x0][0x230] ;  /* 0x00008c00ff027b82 */ /* 0x005e260000000800 */
[----:B---3--:R1:W-:Y:S04]  /*1df30*/  STL [R1+0x5b7c], R5 ;  /* 0x005b7c0501007387 */ /* 0x0083e80000100800 */
[----:B-1----:R-:W0:Y:S04]  /*1df40*/  LDL R5, [R1+0x1904] ;  /* 0x0019040001057983 */ /* 0x002e280000100800 */
[----:B-----5:R-:W-:Y:S04]  /*1df50*/  STL [R1+0x5598], R23 ;  /* 0x0055981701007387 */ /* 0x020fe80000100800 */
[----:B------:R-:W-:Y:S04]  /*1df60*/  STL [R1+0x559c], R23 ;  /* 0x00559c1701007387 */ /* 0x000fe80000100800 */
        /* <DEDUP_REMOVED lines=72> */
[----:B------:R-:W-:Y:S01]  /*1e3f0*/  STL [R1+0x571c], R23 ;  /* 0x00571c1701007387 */ /* 0x000fe20000100800 */
[----:B0-----:R-:W-:-:S03]  /*1e400*/  IMAD R2, R5, -0x40, R2 ;  /* 0xffffffc005027824 */ /* 0x001fc600078e0202 */
        /* <DEDUP_REMOVED lines=303> */
[----:B------:R0:W-:Y:S04]  /*1f700*/  STL [R1+0x5b78], R61 ;  /* 0x005b783d01007387 */ /* 0x0001e80000100800 */
        /* <DEDUP_REMOVED lines=105> */
[----:B------:R-:W2:Y:S01]  /*1fda0*/  LDL.LU R5, [R1+0x5b7c] ;  /* 0x005b7c0001057983 */ /* 0x000ea20000300800 */
[----:B------:R-:W-:-:S02]  /*1fdb0*/  ISETP.GT.AND P0, PT, R2, RZ, PT ;  /* 0x000000ff0200720c */ /* 0x000fc40003f04270 */
[----:B0-----:R-:W-:Y:S02]  /*1fdc0*/  PRMT R61, RZ, 0x7610, R61 ;  /* 0x00007610ff3d7816 */ /* 0x001fe4000000003d */
[----:B------:R-:W-:Y:S02]  /*1fdd0*/  PRMT R23, RZ, 0x7610, R23 ;  /* 0x00007610ff177816 */ /* 0x000fe40000000017 */
[----:B------:R-:W-:-:S07]  /*1fde0*/  PRMT R22, RZ, 0x7610, R22 ;  /* 0x00007610ff167816 */ /* 0x000fce0000000016 */
[----:B--2---:R-:W2:Y:S04]  /*1fdf0*/  @P0 LDG.E.U16 R61, desc[UR50][R4.64] ;  /* 0x00000032043d0981 */ /* 0x004ea8000c1e1500 */
[----:B--2---:R0:W-:Y:S04]  /*1fe00*/  STL [R1+0xed0], R61 ;  /* 0x000ed03d01007387 */ /* 0x0041e80000100800 */
[----:B0-----:R-:W2:Y:S04]  /*1fe10*/  LDL.LU R61, [R1+0x5b78] ;  /* 0x005b7800013d7983 */ /* 0x001ea80000300800 */
[----:B------:R-:W3:Y:S04]  /*1fe20*/  LDL.64 R4, [R1+0x18c8] ;  /* 0x0018c80001047983 */ /* 0x000ee80000100a00 */
[----:B---3--:R-:W3:Y:S04]  /*1fe30*/  @P0 LDG.E.U16 R23, desc[UR50][R4.64] ;  /* 0x0000003204170981 */ /* 0x008ee8000c1e1500 */
[----:B---3--:R0:W-:Y:S04]  /*1fe40*/  STL [R1+0xecc], R23 ;  /* 0x000ecc1701007387 */ /* 0x0081e80000100800 */
[----:B0-----:R-:W3:Y:S04]  /*1fe50*/  LDL.LU R23, [R1+0x5b74] ;  /* 0x005b740001177983 */ /* 0x001ee80000300800 */
[----:B------:R-:W4:Y:S01]  /*1fe60*/  LDL.64 R4, [R1+0x18c0] ;  /* 0x0018c00001047983 */ /* 0x000f220000100a00 */
[----:B---3--:R-:W-:-:S03]  /*1fe70*/  PRMT R23, RZ, 0x7610, R23 ;  /* 0x00007610ff177816 */ /* 0x008fc60000000017 */
[----:B----4-:R-:W3:Y:S04]  /*1fe80*/  @P0 LDG.E.U16 R22, desc[UR50][R4.64] ;  /* 0x0000003204160981 */ /* 0x010ee8000c1e1500 */
        /* <DEDUP_REMOVED lines=8> */
[----:B------:R-:W-:-:S02]  /*1ff10*/  ISETP.GT.AND P1, PT, R2, 0x1, PT ;  /* 0x000000010200780c */ /* 0x000fc40003f24270 */
[----:B---3--:R-:W-:Y:S01]  /*1ff20*/  PRMT R23, RZ, 0x7610, R23 ;  /* 0x00007610ff177816 */ /* 0x008fe20000000017 */
        /* <DEDUP_REMOVED lines=18> */
[----:B------:R-:W4:Y:S04]  /*20050*/  LDL R4, [R1+0x2d54] ;  /* 0x002d540001047983 */ /* 0x000f280000100800 */
[----:B------:R-:W4:Y:S01]  /*20060*/  LDL R5, [R1+0x2d58] ;  /* 0x002d580001057983 */ /* 0x000f220000100800 */
[----:B---3--:R-:W-:-:S02]  /*20070*/  PRMT R23, RZ, 0x7610, R23 ;  /* 0x00007610ff177816 */ /* 0x008fc40000000017 */
[----:B----4-:R-:W-:-:S04]  /*20080*/  @P1 LOP3.LUT R5, R5, R4, RZ, 0x3c, !PT ;  /* 0x0000000405051212 */ /* 0x010fc800078e3cff */
[----:B------:R-:W-:-:S04]  /*20090*/  @P1 LOP3.LUT R4, R5, R4, RZ, 0x3c, !PT ;  /* 0x0000000405041212 */ /* 0x000fc800078e3cff */
[----:B------:R-:W-:-:S05]  /*200a0*/  @P1 LOP3.LUT R5, R5, R4, RZ, 0x3c, !PT ;  /* 0x0000000405051212 */ /* 0x000fca00078e3cff */
[----:B------:R-:W3:Y:S04]  /*200b0*/  @P1 LDG.E.U16 R22, desc[UR50][R4.64] ;  /* 0x0000003204161981 */ /* 0x000ee8000c1e1500 */
        /* <DEDUP_REMOVED lines=31> */
[----:B------:R-:W-:-:S02]  /*202b0*/  ISETP.GT.AND P0, PT, R2, 0x2, PT ;  /* 0x000000020200780c */ /* 0x000fc40003f04270 */
[----:B---3--:R-:W-:Y:S02]  /*202c0*/  PRMT R23, RZ, 0x7610, R23 ;  /* 0x00007610ff177816 */ /* 0x008fe40000000017 */
        /* <DEDUP_REMOVED lines=2853> */
[----:B------:R-:W4:Y:S02]  /*2b520*/  LDL R5, [R1+0x2370] ;  /* 0x0023700001057983 */ /* 0x000f240000100800 */
[----:B----4-:R-:W-:-:S04]  /*2b530*/  @P0 LOP3.LUT R5, R5, R4, RZ, 0x3c, !PT ;  /* 0x0000000405050212 */ /* 0x010fc800078e3cff */
[----:B------:R-:W-:-:S04]  /*2b540*/  @P0 LOP3.LUT R4, R5, R4, RZ, 0x3c, !PT ;  /* 0x0000000405040212 */ /* 0x000fc800078e3cff */
[----:B------:R-:W-:-:S05]  /*2b550*/  @P0 LOP3.LUT R5, R5, R4, RZ, 0x3c, !PT ;  /* 0x0000000405050212 */ /* 0x000fca00078e3cff */
[----:B------:R-:W4:Y:S04]  /*2b560*/  @P0 LDG.E.U16 R23, desc[UR50][R4.64] ;  /* 0x0000003204170981 */ /* 0x000f28000c1e1500 */
[----:B----4-:R0:W-:Y:S04]  /*2b570*/  STL [R1+0x258], R23 ;  /* 0x0002581701007387 */ /* 0x0101e80000100800 */
[----:B0-----:R-:W4:Y:S04]  /*2b580*/  LDL.LU R23, [R1+0x5664] ;  /* 0x0056640001177983 */ /* 0x001f280000300800 */
[----:B------:R-:W2:Y:S04]  /*2b590*/  LDL R4, [R1+0x2364] ;  /* 0x0023640001047983 */ /* 0x000ea80000100800 */
[----:B------:R-:W2:Y:S01]  /*2b5a0*/  LDL R5, [R1+0x2368] ;  /* 0x0023680001057983 */ /* 0x000ea20000100800 */
[----:B----4-:R-:W-:-:S02]  /*2b5b0*/  PRMT R23, RZ, 0x7610, R23 ;  /* 0x00007610ff177816 */ /* 0x010fc40000000017 */
[----:B--2---:R-:W-:-:S04]  /*2b5c0*/  @P0 LOP3.LUT R5, R5, R4, RZ, 0x3c, !PT ;  /* 0x0000000405050212 */ /* 0x004fc800078e3cff */
[----:B------:R-:W-:-:S04]  /*2b5d0*/  @P0 LOP3.LUT R4, R5, R4, RZ, 0x3c, !PT ;  /* 0x0000000405040212 */ /* 0x000fc800078e3cff */
[----:B------:R-:W-:-:S05]  /*2b5e0*/  @P0 LOP3.LUT R5, R5, R4, RZ, 0x3c, !PT ;  /* 0x0000000405050212 */ /* 0x000fca00078e3cff */
[----:B------:R-:W2:Y:S04]  /*2b5f0*/  @P0 LDG.E.U16 R23, desc[UR50][R4.64] ;  /* 0x0000003204170981 */ /* 0x000ea8000c1e1500 */
[----:B--2---:R0:W-:Y:S04]  /*2b600*/  STL [R1+0x254], R23 ;  /* 0x0002541701007387 */ /* 0x0041e80000100800 */
[----:B0-----:R-:W2:Y:S04]  /*2b610*/  LDL.LU R23, [R1+0x5660] ;  /* 0x0056600001177983 */ /* 0x001ea80000300800 */
[----:B------:R-:W4:Y:S04]  /*2b620*/  LDL R4, [R1+0x235c] ;  /* 0x00235c0001047983 */ /* 0x000f280000100800 */
[----:B------:R-:W4:Y:S01]  /*2b630*/  LDL R5, [R1+0x2360] ;  /* 0x0023600001057983 */ /* 0x000f220000100800 */
[----:B------:R-:W-:-:S02]  /*2b640*/  ISETP.GT.AND P1, PT, R2, 0x29, PT ;  /* 0x000000290200780c */ /* 0x000fc40003f24270 */
[----:B--2---:R-:W-:Y:S02]  /*2b650*/  PRMT R23, RZ, 0x7610, R23 ;  /* 0x00007610ff177816 */ /* 0x004fe40000000017 */
[----:B----4-:R-:W-:-:S04]  /*2b660*/  @P0 LOP3.LUT R5, R5, R4, RZ, 0x3c, !PT ;  /* 0x0000000405050212 */ /* 0x010fc800078e3cff */
[----:B------:R-:W-:-:S04]  /*2b670*/  @P0 LOP3.LUT R4, R5, R4, RZ, 0x3c, !PT ;  /* 0x0000000405040212 */ /* 0x000fc800078e3cff */
[----:B------:R-:W-:-:S05]  /*2b680*/  @P0 LOP3.LUT R5, R5, R4, RZ, 0x3c, !PT ;  /* 0x0000000405050212 */ /* 0x000fca00078e3cff */
[----:B------:R-:W2:Y:S04]  /*2b690*/  @P0 LDG.E.U16 R23, desc[UR50][R4.64] ;  /* 0x0000003204170981 */ /* 0x000ea8000c1e1500 */
[----:B--2---:R0:W-:Y:S04]  /*2b6a0*/  STL [R1+0x250], R23 ;  /* 0x0002501701007387 */ /* 0x0041e80000100800 */
[----:B0-----:R-:W2:Y:S04]  /*2b6b0*/  LDL.LU R23, [R1+0x565c] ;  /* 0x00565c0001177983 */ /* 0x001ea80000300800 */
[----:B------:R-:W4:Y:S04]  /*2b6c0*/  LDL R4, [R1+0x2354] ;  /* 0x0023540001047983 */ /* 0x000f280000100800 */
[----:B------:R-:W4:Y:S01]  /*2b6d0*/  LDL R5, [R1+0x2358] ;  /* 0x0023580001057983 */ /* 0x000f220000100800 */
[----:B--2---:R-:W-:-:S02]  /*2b6e0*/  PRMT R23, RZ, 0x7610, R23 ;  /* 0x00007610ff177816 */ /* 0x004fc40000000017 */
        /* <DEDUP_REMOVED lines=455> */
[----:B------:R-:W-:-:S02]  /*2d360*/  PRMT R61, RZ, 0x7610, R61 ;  /* 0x00007610ff3d7816 */ /* 0x000fc4000000003d */
        /* <DEDUP_REMOVED lines=8> */
[----:B------:R-:W-:-:S02]  /*2d3f0*/  PRMT R59, RZ, 0x7610, R59 ;  /* 0x00007610ff3b7816 */ /* 0x000fc4000000003b */
[----:B--2---:R-:W-:-:S04]  /*2d400*/  @P1 LOP3.LUT R5, R5, R4, RZ, 0x3c, !PT ;  /* 0x0000000405051212 */ /* 0x004fc800078e3cff */
[----:B------:R-:W-:-:S04]  /*2d410*/  @P1 LOP3.LUT R4, R5, R4, RZ, 0x3c, !PT ;  /* 0x0000000405041212 */ /* 0x000fc800078e3cff */
[----:B------:R-:W-:-:S05]  /*2d420*/  @P1 LOP3.LUT R5, R5, R4, RZ, 0x3c, !PT ;  /* 0x0000000405051212 */ /* 0x000fca00078e3cff */
[----:B------:R-:W2:Y:S04]  /*2d430*/  @P1 LDG.E.U16 R59, desc[UR50][R4.64] ;  /* 0x00000032043b1981 */ /* 0x000ea8000c1e1500 */
[----:B--2---:R0:W-:Y:S04]  /*2d440*/  STL [R1+0x4a8], R59 ;  /* 0x0004a83b01007387 */ /* 0x0041e80000100800 */
[----:B0-----:R-:W2:Y:S04]  /*2d450*/  LDL.LU R59, [R1+0x558c] ;  /* 0x00558c00013b7983 */ /* 0x001ea80000300800 */
[----:B------:R-:W3:Y:S04]  /*2d460*/  LDL R4, [R1+0x21b4] ;  /* 0x0021b40001047983 */ /* 0x000ee80000100800 */
[----:B------:R-:W3:Y:S01]  /*2d470*/  LDL R5, [R1+0x21b8] ;  /* 0x0021b80001057983 */ /* 0x000ee20000100800 */
[----:B------:R-:W-:-:S02]  /*2d480*/  PRMT R58, RZ, 0x7610, R58 ;  /* 0x00007610ff3a7816 */ /* 0x000fc4000000003a */
[----:B---3--:R-:W-:-:S04]  /*2d490*/  @P1 LOP3.LUT R5, R5, R4, RZ, 0x3c, !PT ;  /* 0x0000000405051212 */ /* 0x008fc800078e3cff */
        /* <DEDUP_REMOVED lines=26> */
[----:B------:R-:W-:Y:S02]  /*2d640*/  ISETP.GT.AND P0, PT, R2, 0x30, PT ;  /* 0x000000300200780c */ /* 0x000fe40003f04270 */
        /* <DEDUP_REMOVED lines=72> */
[----:B------:R-:W-:Y:S02]  /*2dad0*/  ISETP.GT.AND P1, PT, R2, 0x31, PT ;  /* 0x000000310200780c */ /* 0x000fe40003f24270 */
        /* <DEDUP_REMOVED lines=72> */
[----:B------:R-:W-:Y:S02]  /*2df60*/  ISETP.GT.AND P0, PT, R2, 0x32, PT ;  /* 0x000000320200780c */ /* 0x000fe40003f04270 */
        /* <DEDUP_REMOVED lines=140> */
[----:B------:R-:W2:Y:S04]  /*2e830*/  LDL R4, [R1+0x209c] ;  /* 0x00209c0001047983 */ /* 0x000ea80000100800 */
[----:B------:R-:W2:Y:S01]  /*2e840*/  LDL R5, [R1+0x20a0] ;  /* 0x0020a00001057983 */ /* 0x000ea20000100800 */
[----:B------:R-:W-:-:S03]  /*2e850*/  PRMT R21, RZ, 0x7610, R21 ;  /* 0x00007610ff157816 */ /* 0x000fc60000000015 */
[----:B----4-:R0:W-:Y:S04]  /*2e860*/  STL [R1+0x3f4], R23 ;  /* 0x0003f41701007387 */ /* 0x0101e80000100800 */
[----:B0-----:R-:W4:Y:S01]  /*2e870*/  LDL R23, [R1+0x2078] ;  /* 0x0020780001177983 */ /* 0x001f220000100800 */
[-C--:B--2---:R-:W-:Y:S02]  /*2e880*/  @P1 LOP3.LUT R5, R5, R4.reuse, RZ, 0x3c, !PT ;  /* 0x0000000405051212 */ /* 0x084fe400078e3cff */
[----:B------:R-:W-:Y:S02]  /*2e890*/  ISETP.GT.AND P0, PT, R2, 0x34, PT ;  /* 0x000000340200780c */ /* 0x000fe40003f04270 */
        /* <DEDUP_REMOVED lines=38> */
[----:B------:R-:W3:Y:S01]  /*2eb00*/  @P0 LDG.E.U16 R17, desc[UR50][R4.64] ;  /* 0x0000003204110981 */ /* 0x000ee2000c1e1500 */
[----:B------:R-:W-:-:S03]  /*2eb10*/  PRMT R16, RZ, 0x7610, R16 ;  /* 0x00007610ff107816 */ /* 0x000fc60000000010 */
[----:B---3--:R0:W-:Y:S04]  /*2eb20*/  STL [R1+0x30], R17 ;  /* 0x0000301101007387 */ /* 0x0081e80000100800 */
[----:B0-----:R-:W3:Y:S04]  /*2eb30*/  LDL.LU R17, [R1+0x54f0] ;  /* 0x0054f00001117983 */ /* 0x001ee80000300800 */
[----:B------:R-:W4:Y:S01]  /*2eb40*/  LDL R5, [R1+0x2074] ;  /* 0x0020740001057983 */ /* 0x000f220000100800 */
[----:B------:R-:W-:-:S03]  /*2eb50*/  @P0 IMAD.MOV.U32 R4, RZ, RZ, R23 ;  /* 0x000000ffff040224 */ /* 0x000fc600078e0017 */
[----:B------:R-:W2:Y:S04]  /*2eb60*/  LDL R23, [R1+0x2050] ;  /* 0x0020500001177983 */ /* 0x000ea80000100800 */
[----:B----4-:R-:W4:Y:S04]  /*2eb70*/  @P0 LDG.E.U16 R16, desc[UR50][R4.64] ;  /* 0x0000003204100981 */ /* 0x010f28000c1e1500 */
[----:B----4-:R0:W-:Y:S04]  /*2eb80*/  STL [R1+0x2c], R16 ;  /* 0x00002c1001007387 */ /* 0x0101e80000100800 */
[----:B0-----:R-:W4:Y:S04]  /*2eb90*/  LDL.LU R16, [R1+0x54ec] ;  /* 0x0054ec0001107983 */ /* 0x001f280000300800 */
        /* <DEDUP_REMOVED lines=26> */
[----:B------:R-:W3:Y:S04]  /*2ed40*/  LDL R4, [R1+0x2054] ;  /* 0x0020540001047983 */ /* 0x000ee80000100800 */
[----:B------:R-:W3:Y:S01]  /*2ed50*/  LDL R5, [R1+0x2058] ;  /* 0x0020580001057983 */ /* 0x000ee20000100800 */
[----:B------:R-:W-:-:S03]  /*2ed60*/  PRMT R13, RZ, 0x7610, R13 ;  /* 0x00007610ff0d7816 */ /* 0x000fc6000000000d */
[----:B----4-:R-:W-:Y:S01]  /*2ed70*/  STL [R1+0x5484], R60 ;  /* 0x0054843c01007387 */ /* 0x010fe20000100800 */
        /* <DEDUP_REMOVED lines=8> */
[----:B------:R-:W-:Y:S01]  /*2ee00*/  @P1 IMAD.MOV.U32 R4, RZ, RZ, R23 ;  /* 0x000000ffff041224 */ /* 0x000fe200078e0017 */
[----:B------:R-:W-:-:S02]  /*2ee10*/  PRMT R12, RZ, 0x7610, R12 ;  /* 0x00007610ff0c7816 */ /* 0x000fc4000000000c */
[----:B------:R-:W2:Y:S04]  /*2ee20*/  LDL R23, [R1+0x201c] ;  /* 0x00201c0001177983 */ /* 0x000ea80000100800 */
[----:B----4-:R0:W4:Y:S04]  /*2ee30*/  @P1 LDG.E.U16 R22, desc[UR50][R4.64] ;  /* 0x0000003204161981 */ /* 0x010128000c1e1500 */
[----:B------:R-:W0:Y:S04]  /*2ee40*/  LDL R4, [R1+0x2044] ;  /* 0x0020440001047983 */ /* 0x000e280000100800 */
[----:B------:R-:W0:Y:S02]  /*2ee50*/  LDL R5, [R1+0x2048] ;  /* 0x0020480001057983 */ /* 0x000e240000100800 */
[----:B0-----:R-:W-:-:S04]  /*2ee60*/  @P1 LOP3.LUT R5, R5, R4, RZ, 0x3c, !PT ;  /* 0x0000000405051212 */ /* 0x001fc800078e3cff */
[----:B------:R-:W-:-:S04]  /*2ee70*/  @P1 LOP3.LUT R4, R5, R4, RZ, 0x3c, !PT ;  /* 0x0000000405041212 */ /* 0x000fc800078e3cff */
[----:B------:R-:W-:-:S05]  /*2ee80*/  @P1 LOP3.LUT R5, R5, R4, RZ, 0x3c, !PT ;  /* 0x0000000405051212 */ /* 0x000fca00078e3cff */
[----:B------:R-:W3:Y:S04]  /*2ee90*/  @P1 LDG.E.U16 R12, desc[UR50][R4.64] ;  /* 0x00000032040c1981 */ /* 0x000ee8000c1e1500 */
[----:B----4-:R0:W-:Y:S04]  /*2eea0*/  STL [R1+0x18], R22 ;  /* 0x0000181601007387 */ /* 0x0101e80000100800 */
[----:B0-----:R-:W4:Y:S04]  /*2eeb0*/  LDL R22, [R1+0x2020] ;  /* 0x0020200001167983 */ /* 0x001f280000100800 */
        /* <DEDUP_REMOVED lines=32> */
[----:B------:R-:W-:Y:S02]  /*2f0c0*/  PRMT R7, RZ, 0x7610, R7 ;  /* 0x00007610ff077816 */ /* 0x000fe40000000007 */
[----:B--2---:R-:W-:-:S04]  /*2f0d0*/  @P1 LOP3.LUT R5, R5, R4, RZ, 0x3c, !PT ;  /* 0x0000000405051212 */ /* 0x004fc800078e3cff */
[----:B------:R-:W-:-:S04]  /*2f0e0*/  @P1 LOP3.LUT R4, R5, R4, RZ, 0x3c, !PT ;  /* 0x0000000405041212 */ /* 0x000fc800078e3cff */
[----:B------:R-:W-:-:S05]  /*2f0f0*/  @P1 LOP3.LUT R5, R5, R4, RZ, 0x3c, !PT ;  /* 0x0000000405051212 */ /* 0x000fca00078e3cff */
[----:B------:R0:W2:Y:S02]  /*2f100*/  @P1 LDG.E.U16 R8, desc[UR50][R4.64] ;  /* 0x0000003204081981 */ /* 0x0000a4000c1e1500 */
[----:B0-----:R-:W-:Y:S02]  /*2f110*/  @P1 IMAD.MOV.U32 R4, RZ, RZ, R22 ;  /* 0x000000ffff041224 */ /* 0x001fe400078e0016 */
[----:B------:R-:W-:-:S05]  /*2f120*/  @P1 IMAD.MOV.U32 R5, RZ, RZ, R23 ;  /* 0x000000ffff051224 */ /* 0x000fca00078e0017 */
[----:B------:R-:W4:Y:S04]  /*2f130*/  @P1 LDG.E.U16 R7, desc[UR50][R4.64] ;  /* 0x0000003204071981 */ /* 0x000f28000c1e1500 */
[----:B--2---:R0:W-:Y:S04]  /*2f140*/  STL [R1+0x4], R8 ;  /* 0x0000040801007387 */ /* 0x0041e80000100800 */
[----:B0-----:R-:W2:Y:S04]  /*2f150*/  LDL.LU R8, [R1+0x54cc] ;  /* 0x0054cc0001087983 */ /* 0x001ea80000300800 */
[----:B------:R-:W3:Y:S04]  /*2f160*/  LDL R23, [R1+0x1ffc] ;  /* 0x001ffc0001177983 */ /* 0x000ee80000100800 */
[----:B------:R-:W2:Y:S04]  /*2f170*/  LDL R22, [R1+0x2000] ;  /* 0x0020000001167983 */ /* 0x000ea80000100800 */
[----:B----4-:R0:W-:Y:S04]  /*2f180*/  STL [R1], R7 ;  /* 0x0000000701007387 */ /* 0x0101e80000100800 */
[----:B0-----:R-:W4:Y:S04]  /*2f190*/  LDL.LU R7, [R1+0x54c8] ;  /* 0x0054c80001077983 */ /* 0x001f280000300800 */
[----:B------:R-:W3:Y:S04]  /*2f1a0*/  LDL R4, [R1+0x2014] ;  /* 0x0020140001047983 */ /* 0x000ee80000100800 */
[----:B------:R-:W3:Y:S01]  /*2f1b0*/  LDL R5, [R1+0x2018] ;  /* 0x0020180001057983 */ /* 0x000ee20000100800 */
[----:B------:R-:W-:-:S02]  /*2f1c0*/  ISETP.GT.AND P0, PT, R2, 0x36, PT ;  /* 0x000000360200780c */ /* 0x000fc40003f04270 */
[----:B------:R-:W-:-:S11]  /*2f1d0*/  PRMT R61, RZ, 0x7610, R61 ;  /* 0x00007610ff3d7816 */ /* 0x000fd6000000003d */
[----:B---3--:R-:W-:-:S04]  /*2f1e0*/  @P0 LOP3.LUT R5, R5, R4, RZ, 0x3c, !PT ;  /* 0x0000000405050212 */ /* 0x008fc800078e3cff */
[----:B------:R-:W-:-:S04]  /*2f1f0*/  @P0 LOP3.LUT R4, R5, R4, RZ, 0x3c, !PT ;  /* 0x0000000405040212 */ /* 0x000fc800078e3cff */
[----:B------:R-:W-:-:S05]  /*2f200*/  @P0 LOP3.LUT R5, R5, R4, RZ, 0x3c, !PT ;  /* 0x0000000405050212 */ /* 0x000fca00078e3cff */
[----:B------:R0:W3:Y:S04]  /*2f210*/  @P0 LDG.E.U16 R61, desc[UR50][R4.64] ;  /* 0x00000032043d0981 */ /* 0x0000e8000c1e1500 */
[----:B------:R-:W0:Y:S04]  /*2f220*/  LDL R4, [R1+0x200c] ;  /* 0x00200c0001047983 */ /* 0x000e280000100800 */
[----:B------:R-:W0:Y:S01]  /*2f230*/  LDL R5, [R1+0x2010] ;  /* 0x0020100001057983 */ /* 0x000e220000100800 */
[----:B------:R-:W-:Y:S02]  /*2f240*/  PRMT R59, RZ, 0x7610, R59 ;  /* 0x00007610ff3b7816 */ /* 0x000fe4000000003b */
[----:B0-----:R-:W-:-:S04]  /*2f250*/  @P0 LOP3.LUT R5, R5, R4, RZ, 0x3c, !PT ;  /* 0x0000000405050212 */ /* 0x001fc800078e3cff */
[----:B------:R-:W-:-:S04]  /*2f260*/  @P0 LOP3.LUT R4, R5, R4, RZ, 0x3c, !PT ;  /* 0x0000000405040212 */ /* 0x000fc800078e3cff */
[----:B------:R-:W-:Y:S01]  /*2f270*/  @P0 LOP3.LUT R5, R5, R4, RZ, 0x3c, !PT ;  /* 0x0000000405050212 */ /* 0x000fe200078e3cff */
[----:B---3--:R-:W-:Y:S04]  /*2f280*/  STL [R1+0x5448], R61 ;  /* 0x0054483d01007387 */ /* 0x008fe80000100800 */
[----:B------:R0:W3:Y:S04]  /*2f290*/  @P0 LDG.E.U16 R59, desc[UR50][R4.64] ;  /* 0x00000032043b0981 */ /* 0x0000e8000c1e1500 */
[----:B------:R-:W0:Y:S04]  /*2f2a0*/  LDL R4, [R1+0x2004] ;  /* 0x0020040001047983 */ /* 0x000e280000100800 */
[----:B------:R-:W0:Y:S01]  /*2f2b0*/  LDL R5, [R1+0x2008] ;  /* 0x0020080001057983 */ /* 0x000e220000100800 */
[----:B------:R-:W-:-:S02]  /*2f2c0*/  PRMT R58, RZ, 0x7610, R58 ;  /* 0x00007610ff3a7816 */ /* 0x000fc4000000003a */
[----:B0-----:R-:W-:-:S04]  /*2f2d0*/  @P0 LOP3.LUT R5, R5, R4, RZ, 0x3c, !PT ;  /* 0x0000000405050212 */ /* 0x001fc800078e3cff */
[----:B------:R-:W-:-:S04]  /*2f2e0*/  @P0 LOP3.LUT R4, R5, R4, RZ, 0x3c, !PT ;  /* 0x0000000405040212 */ /* 0x000fc800078e3cff */
[----:B------:R-:W-:-:S05]  /*2f2f0*/  @P0 LOP3.LUT R5, R5, R4, RZ, 0x3c, !PT ;  /* 0x0000000405050212 */ /* 0x000fca00078e3cff */
[----:B------:R2:W4:Y:S01]  /*2f300*/  @P0 LDG.E.U16 R58, desc[UR50][R4.64] ;  /* 0x00000032043a0981 */ /* 0x000522000c1e1500 */
[----:B------:R-:W-:-:S03]  /*2f310*/  PRMT R57, RZ, 0x7610, R57 ;  /* 0x00007610ff397816 */ /* 0x000fc60000000039 */
[----:B---3--:R0:W-:Y:S01]  /*2f320*/  STL [R1+0x544c], R59 ;  /* 0x00544c3b01007387 */ /* 0x0081e20000100800 */
[----:B--2---:R-:W-:Y:S02]  /*2f330*/  @P0 IMAD.MOV.U32 R4, RZ, RZ, R22 ;  /* 0x000000ffff040224 */ /* 0x004fe400078e0016 */
[----:B------:R-:W-:Y:S01]  /*2f340*/  @P0 IMAD.MOV.U32 R5, RZ, RZ, R23 ;  /* 0x000000ffff050224 */ /* 0x000fe200078e0017 */
[----:B0-----:R-:W2:Y:S04]  /*2f350*/  LDL R59, [R1+0x1fe8] ;  /* 0x001fe800013b7983 */ /* 0x001ea80000100800 */
[----:B------:R-:W3:Y:S04]  /*2f360*/  @P0 LDG.E.U16 R57, desc[UR50][R4.64] ;  /* 0x0000003204390981 */ /* 0x000ee8000c1e1500 */
[----:B----4-:R0:W-:Y:S04]  /*2f370*/  STL [R1+0x5450], R58 ;  /* 0x0054503a01007387 */ /* 0x0101e80000100800 */
[----:B------:R-:W4:Y:S04]  /*2f380*/  LDL R4, [R1+0x1ff4] ;  /* 0x001ff40001047983 */ /* 0x000f280000100800 */
[----:B------:R-:W4:Y:S04]  /*2f390*/  LDL R5, [R1+0x1ff8] ;  /* 0x001ff80001057983 */ /* 0x000f280000100800 */
[----:B------:R-:W2:Y:S04]  /*2f3a0*/  LDL R23, [R1+0x1fdc] ;  /* 0x001fdc0001177983 */ /* 0x000ea80000100800 */
[----:B------:R-:W2:Y:S01]  /*2f3b0*/  LDL R22, [R1+0x1fe0] ;  /* 0x001fe00001167983 */ /* 0x000ea20000100800 */
[----:B------:R-:W-:-:S03]  /*2f3c0*/  PRMT R56, RZ, 0x7610, R56 ;  /* 0x00007610ff387816 */ /* 0x000fc60000000038 */
[----:B0-----:R-:W2:Y:S04]  /*2f3d0*/  LDL R58, [R1+0x1fe4] ;  /* 0x001fe400013a7983 */ /* 0x001ea80000100800 */
[----:B---3--:R0:W-:Y:S04]  /*2f3e0*/  STL [R1+0x5454], R57 ;  /* 0x0054543901007387 */ /* 0x0081e80000100800 */
[----:B0-----:R-:W3:Y:S01]  /*2f3f0*/  LDL R57, [R1+0x1ff0] ;  /* 0x001ff00001397983 */ /* 0x001ee20000100800 */
[----:B----4-:R-:W-:-:S04]  /*2f400*/  @P0 LOP3.LUT R5, R5, R4, RZ, 0x3c, !PT ;  /* 0x0000000405050212 */ /* 0x010fc800078e3cff */
[----:B------:R-:W-:-:S04]  /*2f410*/  @P0 LOP3.LUT R4, R5, R4, RZ, 0x3c, !PT ;  /* 0x0000000405040212 */ /* 0x000fc800078e3cff */
[----:B------:R-:W-:-:S05]  /*2f420*/  @P0 LOP3.LUT R5, R5, R4, RZ, 0x3c, !PT ;  /* 0x0000000405050212 */ /* 0x000fca00078e3cff */
[----:B------:R3:W4:Y:S04]  /*2f430*/  @P0 LDG.E.U16 R56, desc[UR50][R4.64] ;  /* 0x0000003204380981 */ /* 0x000728000c1e1500 */
[----:B------:R-:W2:Y:S01]  /*2f440*/  LDL R5, [R1+0x1fec] ;  /* 0x001fec0001057983 */ /* 0x000ea20000100800 */
[----:B------:R-:W-:Y:S01]  /*2f450*/  PRMT R55, RZ, 0x7610, R55 ;  /* 0x00007610ff377816 */ /* 0x000fe20000000037 */
[----:B---3--:R-:W-:Y:S01]  /*2f460*/  @P0 IMAD.MOV.U32 R4, RZ, RZ, R57 ;  /* 0x000000ffff040224 */ /* 0x008fe200078e0039 */
[----:B------:R-:W-:-:S04]  /*2f470*/  PRMT R54, RZ, 0x7610, R54 ;  /* 0x00007610ff367816 */ /* 0x000fc80000000036 */
[----:B--2---:R0:W2:Y:S02]  /*2f480*/  @P0 LDG.E.U16 R55, desc[UR50][R4.64] ;  /* 0x0000003204370981 */ /* 0x0040a4000c1e1500 */
[----:B0-----:R-:W-:Y:S02]  /*2f490*/  @P0 IMAD.MOV.U32 R4, RZ, RZ, R59 ;  /* 0x000000ffff040224 */ /* 0x001fe400078e003b */
[----:B------:R-:W-:-:S05]  /*2f4a0*/  @P0 IMAD.MOV.U32 R5, RZ, RZ, R58 ;  /* 0x000000ffff050224 */ /* 0x000fca00078e003a */
[----:B------:R0:W3:Y:S01]  /*2f4b0*/  @P0 LDG.E.U16 R54, desc[UR50][R4.64] ;  /* 0x0000003204360981 */ /* 0x0000e2000c1e1500 */
[----:B------:R-:W-:-:S03]  /*2f4c0*/  PRMT R53, RZ, 0x7610, R53 ;  /* 0x00007610ff357816 */ /* 0x000fc60000000035 */
[----:B----4-:R1:W-:Y:S04]  /*2f4d0*/  STL [R1+0x5458], R56 ;  /* 0x0054583801007387 */ /* 0x0103e80000100800 */
[----:B------:R-:W4:Y:S01]  /*2f4e0*/  LDL R57, [R1+0x1fd0] ;  /* 0x001fd00001397983 */ /* 0x000f220000100800 */
[----:B0-----:R-:W-:Y:S02]  /*2f4f0*/  @P0 IMAD.MOV.U32 R4, RZ, RZ, R22 ;  /* 0x000000ffff040224 */ /* 0x001fe400078e0016 */
[----:B------:R-:W-:-:S05]  /*2f500*/  @P0 IMAD.MOV.U32 R5, RZ, RZ, R23 ;  /* 0x000000ffff050224 */ /* 0x000fca00078e0017 */
[----:B------:R0:W4:Y:S04]  /*2f510*/  @P0 LDG.E.U16 R53, desc[UR50][R4.64] ;  /* 0x0000003204350981 */ /* 0x000128000c1e1500 */
[----:B--2---:R-:W-:Y:S04]  /*2f520*/  STL [R1+0x545c], R55 ;  /* 0x00545c3701007387 */ /* 0x004fe80000100800 */
[----:B---3--:R-:W-:Y:S04]  /*2f530*/  STL [R1+0x5460], R54 ;  /* 0x0054603601007387 */ /* 0x008fe80000100800 */
[----:B------:R-:W0:Y:S04]  /*2f540*/  LDL R4, [R1+0x1fd4] ;  /* 0x001fd40001047983 */ /* 0x000e280000100800 */
[----:B------:R-:W0:Y:S01]  /*2f550*/  LDL R5, [R1+0x1fd8] ;  /* 0x001fd80001057983 */ /* 0x000e220000100800 */
[----:B------:R-:W-:-:S02]  /*2f560*/  ISETP.GT.AND P1, PT, R2, 0x37, PT ;  /* 0x000000370200780c */ /* 0x000fc40003f24270 */
[----:B------:R-:W-:Y:S01]  /*2f570*/  PRMT R6, RZ, 0x7610, R6 ;  /* 0x00007610ff067816 */ /* 0x000fe20000000006 */
[----:B------:R-:W2:Y:S04]  /*2f580*/  LDL R23, [R1+0x1fbc] ;  /* 0x001fbc0001177983 */ /* 0x000ea80000100800 */
[----:B------:R-:W3:Y:S04]  /*2f590*/  LDL R22, [R1+0x1fc0] ;  /* 0x001fc00001167983 */ /* 0x000ee80000100800 */
[----:B------:R-:W2:Y:S04]  /*2f5a0*/  LDL R59, [R1+0x1fb4] ;  /* 0x001fb400013b7983 */ /* 0x000ea80000100800 */
[----:B------:R-:W2:Y:S01]  /*2f5b0*/  LDL R58, [R1+0x1fb8] ;  /* 0x001fb800013a7983 */ /* 0x000ea20000100800 */
[----:B0-----:R-:W-:-:S04]  /*2f5c0*/  @P1 LOP3.LUT R5, R5, R4, RZ, 0x3c, !PT ;  /* 0x0000000405051212 */ /* 0x001fc800078e3cff */
[----:B------:R-:W-:-:S04]  /*2f5d0*/  @P1 LOP3.LUT R4, R5, R4, RZ, 0x3c, !PT ;  /* 0x0000000405041212 */ /* 0x000fc800078e3cff */
[----:B------:R-:W-:-:S05]  /*2f5e0*/  @P1 LOP3.LUT R5, R5, R4, RZ, 0x3c, !PT ;  /* 0x0000000405051212 */ /* 0x000fca00078e3cff */
[----:B------:R-:W3:Y:S04]  /*2f5f0*/  @P1 LDG.E.U16 R6, desc[UR50][R4.64] ;  /* 0x0000003204061981 */ /* 0x000ee8000c1e1500 */
[----:B----4-:R-:W-:Y:S01]  /*2f600*/  STL [R1+0x5464], R53 ;  /* 0x0054643501007387 */ /* 0x010fe20000100800 */
[----:B-1----:R-:W-:-:S03]  /*2f610*/  PRMT R56, RZ, 0x7610, R56 ;  /* 0x00007610ff387816 */ /* 0x002fc60000000038 */
[----:B---3--:R0:W-:Y:S04]  /*2f620*/  STL [R1+0x3a0], R6 ;  /* 0x0003a00601007387 */ /* 0x0081e80000100800 */
[----:B0-----:R-:W3:Y:S04]  /*2f630*/  LDL.LU R6, [R1+0x54c4] ;  /* 0x0054c40001067983 */ /* 0x001ee80000300800 */
[----:B------:R-:W4:Y:S01]  /*2f640*/  LDL R5, [R1+0x1fcc] ;  /* 0x001fcc0001057983 */ /* 0x000f220000100800 */
[----:B------:R-:W-:Y:S01]  /*2f650*/  @P1 IMAD.MOV.U32 R4, RZ, RZ, R57 ;  /* 0x000000ffff041224 */ /* 0x000fe200078e0039 */
[----:B------:R-:W-:-:S02]  /*2f660*/  PRMT R3, RZ, 0x7610, R3 ;  /* 0x00007610ff037816 */ /* 0x000fc40000000003 */
[----:B------:R-:W-:Y:S02]  /*2f670*/  PRMT R25, RZ, 0x7610, R25 ;  /* 0x00007610ff197816 */ /* 0x000fe40000000019 */
[----:B------:R-:W-:Y:S01]  /*2f680*/  PRMT R26, RZ, 0x7610, R26 ;  /* 0x00007610ff1a7816 */ /* 0x000fe2000000001a */
[----:B------:R-:W3:Y:S04]  /*2f690*/  LDL R57, [R1+0x1fa4] ;  /* 0x001fa40001397983 */ /* 0x000ee80000100800 */
[----:B----4-:R0:W4:Y:S04]  /*2f6a0*/  @P1 LDG.E.U16 R56, desc[UR50][R4.64] ;  /* 0x0000003204381981 */ /* 0x010128000c1e1500 */
[----:B------:R-:W0:Y:S04]  /*2f6b0*/  LDL R4, [R1+0x1fc4] ;  /* 0x001fc40001047983 */ /* 0x000e280000100800 */
[----:B------:R-:W0:Y:S02]  /*2f6c0*/  LDL R5, [R1+0x1fc8] ;  /* 0x001fc80001057983 */ /* 0x000e240000100800 */
[----:B0-----:R-:W-:-:S04]  /*2f6d0*/  @P1 LOP3.LUT R5, R5, R4, RZ, 0x3c, !PT ;  /* 0x0000000405051212 */ /* 0x001fc800078e3cff */
[----:B------:R-:W-:-:S04]  /*2f6e0*/  @P1 LOP3.LUT R4, R5, R4, RZ, 0x3c, !PT ;  /* 0x0000000405041212 */ /* 0x000fc800078e3cff */
[----:B------:R-:W-:-:S05]  /*2f6f0*/  @P1 LOP3.LUT R5, R5, R4, RZ, 0x3c, !PT ;  /* 0x0000000405051212 */ /* 0x000fca00078e3cff */
[----:B------:R0:W3:Y:S02]  /*2f700*/  @P1 LDG.E.U16 R3, desc[UR50][R4.64] ;  /* 0x0000003204031981 */ /* 0x0000e4000c1e1500 */
[----:B0-----:R-:W-:Y:S02]  /*2f710*/  @P1 IMAD.MOV.U32 R4, RZ, RZ, R22 ;  /* 0x000000ffff041224 */ /* 0x001fe400078e0016 */
[----:B--2---:R-:W-:-:S05]  /*2f720*/  @P1 IMAD.MOV.U32 R5, RZ, RZ, R23 ;  /* 0x000000ffff051224 */ /* 0x004fca00078e0017 */
[----:B------:R0:W2:Y:S02]  /*2f730*/  @P1 LDG.E.U16 R25, desc[UR50][R4.64] ;  /* 0x0000003204191981 */ /* 0x0000a4000c1e1500 */
[----:B0-----:R-:W-:Y:S02]  /*2f740*/  @P1 IMAD.MOV.U32 R4, RZ, RZ, R58 ;  /* 0x000000ffff041224 */ /* 0x001fe400078e003a */
[----:B------:R-:W-:-:S05]  /*2f750*/  @P1 IMAD.MOV.U32 R5, RZ, RZ, R59 ;  /* 0x000000ffff051224 */ /* 0x000fca00078e003b */
[----:B------:R-:W2:Y:S04]  /*2f760*/  @P1 LDG.E.U16 R26, desc[UR50][R4.64] ;  /* 0x00000032041a1981 */ /* 0x000ea8000c1e1500 */
[----:B----4-:R0:W-:Y:S04]  /*2f770*/  STL [R1+0x398], R56 ;  /* 0x0003983801007387 */ /* 0x0101e80000100800 */
[----:B0-----:R-:W4:Y:S04]  /*2f780*/  LDL R56, [R1+0x1fa8] ;  /* 0x001fa80001387983 */ /* 0x001f280000100800 */
[----:B---3--:R0:W-:Y:S04]  /*2f790*/  STL [R1+0x390], R3 ;  /* 0x0003900301007387 */ /* 0x0081e80000100800 */
[----:B0-----:R-:W3:Y:S04]  /*2f7a0*/  LDL.LU R3, [R1+0x54c0] ;  /* 0x0054c00001037983 */ /* 0x001ee80000300800 */
[----:B------:R-:W3:Y:S04]  /*2f7b0*/  LDL R23, [R1+0x1f9c] ;  /* 0x001f9c0001177983 */ /* 0x000ee80000100800 */
[----:B------:R-:W3:Y:S04]  /*2f7c0*/  LDL R22, [R1+0x1fa0] ;  /* 0x001fa00001167983 */ /* 0x000ee80000100800 */
[----:B--2---:R0:W-:Y:S04]  /*2f7d0*/  STL [R1+0x388], R25 ;  /* 0x0003881901007387 */ /* 0x0041e80000100800 */
[----:B0-----:R-:W2:Y:S04]  /*2f7e0*/  LDL.LU R25, [R1+0x54bc] ;  /* 0x0054bc0001197983 */ /* 0x001ea80000300800 */
[----:B------:R-:W2:Y:S04]  /*2f7f0*/  LDL R59, [R1+0x1f94] ;  /* 0x001f9400013b7983 */ /* 0x000ea80000100800 */
[----:B------:R-:W2:Y:S04]  /*2f800*/  LDL R58, [R1+0x1f98] ;  /* 0x001f9800013a7983 */ /* 0x000ea80000100800 */
[----:B------:R0:W-:Y:S04]  /*2f810*/  STL [R1+0x380], R26 ;  /* 0x0003801a01007387 */ /* 0x0001e80000100800 */
[----:B0-----:R-:W2:Y:S04]  /*2f820*/  LDL.LU R26, [R1+0x54b8] ;  /* 0x0054b800011a7983 */ /* 0x001ea80000300800 */
[----:B------:R-:W4:Y:S04]  /*2f830*/  LDL R4, [R1+0x1fac] ;  /* 0x001fac0001047983 */ /* 0x000f280000100800 */
[----:B------:R-:W4:Y:S01]  /*2f840*/  LDL R5, [R1+0x1fb0] ;  /* 0x001fb00001057983 */ /* 0x000f220000100800 */
[----:B------:R-:W-:-:S02]  /*2f850*/  PRMT R0, RZ, 0x7610, R0 ;  /* 0x00007610ff007816 */ /* 0x000fc40000000000 */
[----:B------:R-:W-:Y:S02]  /*2f860*/  PRMT R61, RZ, 0x7610, R61 ;  /* 0x00007610ff3d7816 */ /* 0x000fe4000000003d */
[----:B------:R-:W-:Y:S02]  /*2f870*/  PRMT R60, RZ, 0x7610, R60 ;  /* 0x00007610ff3c7816 */ /* 0x000fe4000000003c */
[----:B----4-:R-:W-:-:S04]  /*2f880*/  @P1 LOP3.LUT R5, R5, R4, RZ, 0x3c, !PT ;  /* 0x0000000405051212 */ /* 0x010fc800078e3cff */
[----:B------:R-:W-:-:S04]  /*2f890*/  @P1 LOP3.LUT R4, R5, R4, RZ, 0x3c, !PT ;  /* 0x0000000405041212 */ /* 0x000fc800078e3cff */
[----:B------:R-:W-:-:S05]  /*2f8a0*/  @P1 LOP3.LUT R5, R5, R4, RZ, 0x3c, !PT ;  /* 0x0000000405051212 */ /* 0x000fca00078e3cff */
[----:B------:R0:W4:Y:S02]  /*2f8b0*/  @P1 LDG.E.U16 R0, desc[UR50][R4.64] ;  /* 0x0000003204001981 */ /* 0x000124000c1e1500 */
[----:B0-----:R-:W-:Y:S02]  /*2f8c0*/  @P1 IMAD.MOV.U32 R4, RZ, RZ, R56 ;  /* 0x000000ffff041224 */ /* 0x001fe400078e0038 */
[----:B------:R-:W-:-:S05]  /*2f8d0*/  @P1 IMAD.MOV.U32 R5, RZ, RZ, R57 ;  /* 0x000000ffff051224 */ /* 0x000fca00078e0039 */
[----:B------:R3:W4:Y:S02]  /*2f8e0*/  @P1 LDG.E.U16 R61, desc[UR50][R4.64] ;  /* 0x00000032043d1981 */ /* 0x000724000c1e1500 */
[----:B---3--:R-:W-:Y:S02]  /*2f8f0*/  @P1 IMAD.MOV.U32 R4, RZ, RZ, R22 ;  /* 0x000000ffff041224 */ /* 0x008fe400078e0016 */
[----:B------:R-:W-:-:S05]  /*2f900*/  @P1 IMAD.MOV.U32 R5, RZ, RZ, R23 ;  /* 0x000000ffff051224 */ /* 0x000fca00078e0017 */
[----:B------:R2:W3:Y:S01]  /*2f910*/  @P1 LDG.E.U16 R60, desc[UR50][R4.64] ;  /* 0x00000032043c1981 */ /* 0x0004e2000c1e1500 */
[----:B------:R-:W-:Y:S02]  /*2f920*/  ISETP.GT.AND P0, PT, R2, 0x38, PT ;  /* 0x000000380200780c */ /* 0x000fe40003f04270 */
[----:B------:R-:W-:-:S11]  /*2f930*/  PRMT R52, RZ, 0x7610, R52 ;  /* 0x00007610ff347816 */ /* 0x000fd60000000034 */
[----:B--2---:R-:W-:Y:S02]  /*2f940*/  @P0 IMAD.MOV.U32 R4, RZ, RZ, R58 ;  /* 0x000000ffff040224 */ /* 0x004fe400078e003a */
[----:B------:R-:W-:-:S05]  /*2f950*/  @P0 IMAD.MOV.U32 R5, RZ, RZ, R59 ;  /* 0x000000ffff050224 */ /* 0x000fca00078e003b */
[----:B------:R-:W2:Y:S04]  /*2f960*/  @P0 LDG.E.U16 R52, desc[UR50][R4.64] ;  /* 0x0000003204340981 */ /* 0x000ea8000c1e1500 */
[----:B----4-:R-:W-:Y:S04]  /*2f970*/  STL [R1+0x378], R0 ;  /* 0x0003780001007387 */ /* 0x010fe80000100800 */
[----:B------:R-:W4:Y:S04]  /*2f980*/  LDL R57, [R1+0x1f8c] ;  /* 0x001f8c0001397983 */ /* 0x000f280000100800 */
[----:B------:R-:W4:Y:S04]  /*2f990*/  LDL R56, [R1+0x1f90] ;  /* 0x001f900001387983 */ /* 0x000f280000100800 */
[----:B------:R-:W4:Y:S04]  /*2f9a0*/  LDL R23, [R1+0x1f84] ;  /* 0x001f840001177983 */ /* 0x000f280000100800 */
[----:B------:R-:W4:Y:S04]  /*2f9b0*/  LDL R22, [R1+0x1f88] ;  /* 0x001f880001167983 */ /* 0x000f280000100800 */
[----:B------:R0:W-:Y:S04]  /*2f9c0*/  STL [R1+0x374], R61 ;  /* 0x0003743d01007387 */ /* 0x0001e80000100800 */
[----:B0-----:R-:W4:Y:S04]  /*2f9d0*/  LDL R61, [R1+0x1f7c] ;  /* 0x001f7c00013d7983 */ /* 0x001f280000100800 */
[----:B---3--:R0:W-:Y:S01]  /*2f9e0*/  STL [R1+0x370], R60 ;  /* 0x0003703c01007387 */ /* 0x0081e20000100800 */
[----:B------:R-:W-:-:S02]  /*2f9f0*/  PRMT R51, RZ, 0x7610, R51 ;  /* 0x00007610ff337816 */ /* 0x000fc40000000033 */
[----:B------:R-:W-:Y:S02]  /*2fa00*/  PRMT R50, RZ, 0x7610, R50 ;  /* 0x00007610ff327816 */ /* 0x000fe40000000032 */
[----:B------:R-:W-:Y:S01]  /*2fa10*/  PRMT R49, RZ, 0x7610, R49 ;  /* 0x00007610ff317816 */ /* 0x000fe20000000031 */
[----:B------:R-:W3:Y:S04]  /*2fa20*/  LDL R59, [R1+0x1f74] ;  /* 0x001f7400013b7983 */ /* 0x000ee80000100800 */
[----:B------:R-:W3:Y:S04]  /*2fa30*/  LDL R58, [R1+0x1f78] ;  /* 0x001f7800013a7983 */ /* 0x000ee80000100800 */
[----:B0-----:R-:W3:Y:S04]  /*2fa40*/  LDL R60, [R1+0x1f80] ;  /* 0x001f8000013c7983 */ /* 0x001ee80000100800 */
[----:B--2---:R-:W-:Y:S01]  /*2fa50*/  STL [R1+0x5488], R52 ;  /* 0x0054883401007387 */ /* 0x004fe20000100800 */
[----:B----4-:R-:W-:-:S02]  /*2fa60*/  @P0 IMAD.MOV.U32 R5, RZ, RZ, R57 ;  /* 0x000000ffff050224 */ /* 0x010fc400078e0039 */
[----:B------:R-:W-:Y:S01]  /*2fa70*/  @P0 IMAD.MOV.U32 R4, RZ, RZ, R56 ;  /* 0x000000ffff040224 */ /* 0x000fe200078e0038 */
[----:B------:R-:W2:Y:S04]  /*2fa80*/  LDL R57, [R1+0x1f6c] ;  /* 0x001f6c0001397983 */ /* 0x000ea80000100800 */
[----:B------:R-:W4:Y:S04]  /*2fa90*/  LDL R56, [R1+0x1f70] ;  /* 0x001f700001387983 */ /* 0x000f280000100800 */
[----:B------:R0:W2:Y:S02]  /*2faa0*/  @P0 LDG.E.U16 R51, desc[UR50][R4.64] ;  /* 0x0000003204330981 */ /* 0x0000a4000c1e1500 */
[----:B0-----:R-:W-:-:S02]  /*2fab0*/  @P0 IMAD.MOV.U32 R4, RZ, RZ, R22 ;  /* 0x000000ffff040224 */ /* 0x001fc400078e0016 */
[----:B------:R-:W-:-:S05]  /*2fac0*/  @P0 IMAD.MOV.U32 R5, RZ, RZ, R23 ;  /* 0x000000ffff050224 */ /* 0x000fca00078e0017 */
[----:B------:R0:W4:Y:S02]  /*2fad0*/  @P0 LDG.E.U16 R50, desc[UR50][R4.64] ;  /* 0x0000003204320981 */ /* 0x000124000c1e1500 */
[----:B0-----:R-:W-:Y:S02]  /*2fae0*/  @P0 IMAD.MOV.U32 R5, RZ, RZ, R61 ;  /* 0x000000ffff050224 */ /* 0x001fe400078e003d */
[----:B---3--:R-:W-:-:S05]  /*2faf0*/  @P0 IMAD.MOV.U32 R4, RZ, RZ, R60 ;  /* 0x000000ffff040224 */ /* 0x008fca00078e003c */
[----:B------:R0:W3:Y:S01]  /*2fb00*/  @P0 LDG.E.U16 R49, desc[UR50][R4.64] ;  /* 0x0000003204310981 */ /* 0x0000e2000c1e1500 */
[----:B------:R-:W-:Y:S02]  /*2fb10*/  PRMT R48, RZ, 0x7610, R48 ;  /* 0x00007610ff307816 */ /* 0x000fe40000000030 */
[----:B------:R-:W-:Y:S01]  /*2fb20*/  PRMT R47, RZ, 0x7610, R47 ;  /* 0x00007610ff2f7816 */ /* 0x000fe2000000002f */
[----:B0-----:R-:W-:Y:S02]  /*2fb30*/  @P0 IMAD.MOV.U32 R4, RZ, RZ, R58 ;  /* 0x000000ffff040224 */ /* 0x001fe400078e003a */
[----:B------:R-:W-:-:S05]  /*2fb40*/  @P0 IMAD.MOV.U32 R5, RZ, RZ, R59 ;  /* 0x000000ffff050224 */ /* 0x000fca00078e003b */
[----:B------:R4:W3:Y:S04]  /*2fb50*/  @P0 LDG.E.U16 R48, desc[UR50][R4.64] ;  /* 0x0000003204300981 */ /* 0x0008e8000c1e1500 */
[----:B--2---:R-:W-:Y:S04]  /*2fb60*/  STL [R1+0x548c], R51 ;  /* 0x00548c3301007387 */ /* 0x004fe80000100800 */
[----:B------:R-:W2:Y:S04]  /*2fb70*/  LDL R23, [R1+0x1f64] ;  /* 0x001f640001177983 */ /* 0x000ea80000100800 */
[----:B------:R-:W2:Y:S01]  /*2fb80*/  LDL R22, [R1+0x1f68] ;  /* 0x001f680001167983 */ /* 0x000ea20000100800 */
[----:B----4-:R-:W-:-:S02]  /*2fb90*/  @P0 IMAD.MOV.U32 R4, RZ, RZ, R56 ;  /* 0x000000ffff040224 */ /* 0x010fc400078e0038 */
[----:B------:R-:W-:-:S05]  /*2fba0*/  @P0 IMAD.MOV.U32 R5, RZ, RZ, R57 ;  /* 0x000000ffff050224 */ /* 0x000fca00078e0039 */
[----:B------:R2:W4:Y:S04]  /*2fbb0*/  @P0 LDG.E.U16 R47, desc[UR50][R4.64] ;  /* 0x00000032042f0981 */ /* 0x000528000c1e1500 */
[----:B------:R-:W-:Y:S04]  /*2fbc0*/  STL [R1+0x5490], R50 ;  /* 0x0054903201007387 */ /* 0x000fe80000100800 */
[----:B---3--:R-:W-:Y:S04]  /*2fbd0*/  STL [R1+0x5494], R49 ;  /* 0x0054943101007387 */ /* 0x008fe80000100800 */
[----:B------:R-:W3:Y:S04]  /*2fbe0*/  LDL R61, [R1+0x1f5c] ;  /* 0x001f5c00013d7983 */ /* 0x000ee80000100800 */
[----:B------:R-:W3:Y:S01]  /*2fbf0*/  LDL R60, [R1+0x1f60] ;  /* 0x001f6000013c7983 */ /* 0x000ee20000100800 */
[----:B------:R-:W-:-:S02]  /*2fc00*/  PRMT R46, RZ, 0x7610, R46 ;  /* 0x00007610ff2e7816 */ /* 0x000fc4000000002e */
[----:B------:R-:W-:Y:S01]  /*2fc10*/  PRMT R45, RZ, 0x7610, R45 ;  /* 0x00007610ff2d7816 */ /* 0x000fe2000000002d */
[----:B------:R-:W-:Y:S04]  /*2fc20*/  STL [R1+0x5498], R48 ;  /* 0x0054983001007387 */ /* 0x000fe80000100800 */
[----:B------:R-:W3:Y:S04]  /*2fc30*/  LDL R59, [R1+0x1f54] ;  /* 0x001f5400013b7983 */ /* 0x000ee80000100800 */
[----:B------:R-:W3:Y:S01]  /*2fc40*/  LDL R58, [R1+0x1f58] ;  /* 0x001f5800013a7983 */ /* 0x000ee20000100800 */
[----:B--2---:R-:W-:-:S02]  /*2fc50*/  @P0 IMAD.MOV.U32 R5, RZ, RZ, R23 ;  /* 0x000000ffff050224 */ /* 0x004fc400078e0017 */
[----:B------:R-:W-:-:S05]  /*2fc60*/  @P0 IMAD.MOV.U32 R4, RZ, RZ, R22 ;  /* 0x000000ffff040224 */ /* 0x000fca00078e0016 */
[----:B------:R3:W2:Y:S04]  /*2fc70*/  @P0 LDG.E.U16 R46, desc[UR50][R4.64] ;  /* 0x00000032042e0981 */ /* 0x0006a8000c1e1500 */
[----:B----4-:R-:W-:Y:S04]  /*2fc80*/  STL [R1+0x549c], R47 ;  /* 0x00549c2f01007387 */ /* 0x010fe80000100800 */
[----:B------:R-:W4:Y:S04]  /*2fc90*/  LDL R23, [R1+0x1f4c] ;  /* 0x001f4c0001177983 */ /* 0x000f280000100800 */
[----:B------:R-:W4:Y:S01]  /*2fca0*/  LDL R22, [R1+0x1f50] ;  /* 0x001f500001167983 */ /* 0x000f220000100800 */
[----:B------:R-:W-:-:S03]  /*2fcb0*/  ISETP.GT.AND P1, PT, R2, 0x39, PT ;  /* 0x000000390200780c */ /* 0x000fc60003f24270 */
[----:B------:R-:W4:Y:S04]  /*2fcc0*/  LDL R57, [R1+0x1f44] ;  /* 0x001f440001397983 */ /* 0x000f280000100800 */
[----:B------:R-:W4:Y:S01]  /*2fcd0*/  LDL R56, [R1+0x1f48] ;  /* 0x001f480001387983 */ /* 0x000f220000100800 */
[----:B---3--:R-:W-:Y:S02]  /*2fce0*/  @P0 IMAD.MOV.U32 R5, RZ, RZ, R61 ;  /* 0x000000ffff050224 */ /* 0x008fe400078e003d */
[----:B------:R-:W-:-:S05]  /*2fcf0*/  @P0 IMAD.MOV.U32 R4, RZ, RZ, R60 ;  /* 0x000000ffff040224 */ /* 0x000fca00078e003c */
[----:B------:R0:W3:Y:S01]  /*2fd00*/  @P0 LDG.E.U16 R45, desc[UR50][R4.64] ;  /* 0x00000032042d0981 */ /* 0x0000e2000c1e1500 */
[----:B------:R-:W-:Y:S02]  /*2fd10*/  PRMT R44, RZ, 0x7610, R44 ;  /* 0x00007610ff2c7816 */ /* 0x000fe4000000002c */
[----:B------:R-:W-:Y:S01]  /*2fd20*/  PRMT R43, RZ, 0x7610, R43 ;  /* 0x00007610ff2b7816 */ /* 0x000fe2000000002b */
[----:B0-----:R-:W-:Y:S02]  /*2fd30*/  @P1 IMAD.MOV.U32 R5, RZ, RZ, R59 ;  /* 0x000000ffff051224 */ /* 0x001fe400078e003b */
[----:B------:R-:W-:-:S05]  /*2fd40*/  @P1 IMAD.MOV.U32 R4, RZ, RZ, R58 ;  /* 0x000000ffff041224 */ /* 0x000fca00078e003a */
[----:B------:R4:W3:Y:S04]  /*2fd50*/  @P1 LDG.E.U16 R44, desc[UR50][R4.64] ;  /* 0x00000032042c1981 */ /* 0x0008e8000c1e1500 */
[----:B--2---:R-:W-:Y:S01]  /*2fd60*/  STL [R1+0x54a0], R46 ;  /* 0x0054a02e01007387 */ /* 0x004fe20000100800 */
[----:B----4-:R-:W-:Y:S02]  /*2fd70*/  @P1 IMAD.MOV.U32 R5, RZ, RZ, R23 ;  /* 0x000000ffff051224 */ /* 0x010fe400078e0017 */
[----:B------:R-:W-:-:S05]  /*2fd80*/  @P1 IMAD.MOV.U32 R4, RZ, RZ, R22 ;  /* 0x000000ffff041224 */ /* 0x000fca00078e0016 */
[----:B------:R0:W2:Y:S04]  /*2fd90*/  @P1 LDG.E.U16 R43, desc[UR50][R4.64] ;  /* 0x00000032042b1981 */ /* 0x0000a8000c1e1500 */
[----:B---3--:R-:W-:Y:S04]  /*2fda0*/  STL [R1+0x54a4], R45 ;  /* 0x0054a42d01007387 */ /* 0x008fe80000100800 */
[----:B------:R-:W3:Y:S04]  /*2fdb0*/  LDL R61, [R1+0x1f3c] ;  /* 0x001f3c00013d7983 */ /* 0x000ee80000100800 */
[----:B------:R-:W4:Y:S01]  /*2fdc0*/  LDL R60, [R1+0x1f40] ;  /* 0x001f4000013c7983 */ /* 0x000f220000100800 */
[----:B------:R-:W-:Y:S01]  /*2fdd0*/  PRMT R42, RZ, 0x7610, R42 ;  /* 0x00007610ff2a7816 */ /* 0x000fe2000000002a */
[----:B0-----:R-:W-:-:S02]  /*2fde0*/  @P1 IMAD.MOV.U32 R4, RZ, RZ, R56 ;  /* 0x000000ffff041224 */ /* 0x001fc400078e0038 */
[----:B------:R-:W-:Y:S01]  /*2fdf0*/  @P1 IMAD.MOV.U32 R5, RZ, RZ, R57 ;  /* 0x000000ffff051224 */ /* 0x000fe200078e0039 */
[----:B------:R-:W-:-:S04]  /*2fe00*/  PRMT R41, RZ, 0x7610, R41 ;  /* 0x00007610ff297816 */ /* 0x000fc80000000029 */
[----:B------:R3:W4:Y:S04]  /*2fe10*/  @P1 LDG.E.U16 R42, desc[UR50][R4.64] ;  /* 0x00000032042a1981 */ /* 0x000728000c1e1500 */
[----:B------:R0:W-:Y:S04]  /*2fe20*/  STL [R1+0x54a8], R44 ;  /* 0x0054a82c01007387 */ /* 0x0001e80000100800 */
[----:B------:R-:W4:Y:S04]  /*2fe30*/  LDL R23, [R1+0x1f34] ;  /* 0x001f340001177983 */ /* 0x000f280000100800 */
[----:B------:R-:W4:Y:S04]  /*2fe40*/  LDL R22, [R1+0x1f38] ;  /* 0x001f380001167983 */ /* 0x000f280000100800 */
[----:B--2---:R-:W-:Y:S04]  /*2fe50*/  STL [R1+0x54ac], R43 ;  /* 0x0054ac2b01007387 */ /* 0x004fe80000100800 */
[----:B------:R-:W2:Y:S04]  /*2fe60*/  LDL R59, [R1+0x1f2c] ;  /* 0x001f2c00013b7983 */ /* 0x000ea80000100800 */
[----:B------:R-:W2:Y:S04]  /*2fe70*/  LDL R58, [R1+0x1f30] ;  /* 0x001f3000013a7983 */ /* 0x000ea80000100800 */
[----:B------:R-:W2:Y:S04]  /*2fe80*/  LDL R56, [R1+0x1f28] ;  /* 0x001f280001387983 */ /* 0x000ea80000100800 */
[----:B------:R-:W2:Y:S01]  /*2fe90*/  LDL R57, [R1+0x1f24] ;  /* 0x001f240001397983 */ /* 0x000ea20000100800 */
[----:B---3--:R-:W-:-:S02]  /*2fea0*/  @P1 IMAD.MOV.U32 R5, RZ, RZ, R61 ;  /* 0x000000ffff051224 */ /* 0x008fc400078e003d */
[----:B----4-:R-:W-:-:S05]  /*2feb0*/  @P1 IMAD.MOV.U32 R4, RZ, RZ, R60 ;  /* 0x000000ffff041224 */ /* 0x010fca00078e003c */
[----:B------:R1:W3:Y:S04]  /*2fec0*/  @P1 LDG.E.U16 R41, desc[UR50][R4.64] ;  /* 0x0000003204291981 */ /* 0x0002e8000c1e1500 */
[----:B------:R4:W-:Y:S04]  /*2fed0*/  STL [R1+0x54b0], R42 ;  /* 0x0054b02a01007387 */ /* 0x0009e80000100800 */
[----:B0-----:R-:W3:Y:S01]  /*2fee0*/  LDL R44, [R1+0x1f1c] ;  /* 0x001f1c00012c7983 */ /* 0x001ee20000100800 */
[----:B------:R-:W-:-:S03]  /*2fef0*/  PRMT R40, RZ, 0x7610, R40 ;  /* 0x00007610ff287816 */ /* 0x000fc60000000028 */
[----:B----4-:R-:W4:Y:S01]  /*2ff00*/  LDL R42, [R1+0x1f20] ;  /* 0x001f2000012a7983 */ /* 0x010f220000100800 */
[----:B-1----:R-:W-:Y:S02]  /*2ff10*/  @P1 IMAD.MOV.U32 R4, RZ, RZ, R22 ;  /* 0x000000ffff041224 */ /* 0x002fe400078e0016 */
[----:B------:R-:W-:Y:S01]  /*2ff20*/  @P1 IMAD.MOV.U32 R5, RZ, RZ, R23 ;  /* 0x000000ffff051224 */ /* 0x000fe200078e0017 */
[----:B------:R-:W-:-:S04]  /*2ff30*/  PRMT R39, RZ, 0x7610, R39 ;  /* 0x00007610ff277816 */ /* 0x000fc80000000027 */
[----:B------:R2:W4:Y:S02]  /*2ff40*/  @P1 LDG.E.U16 R40, desc[UR50][R4.64] ;  /* 0x0000003204281981 */ /* 0x000524000c1e1500 */
[----:B--2---:R-:W-:Y:S02]  /*2ff50*/  @P1 IMAD.MOV.U32 R5, RZ, RZ, R59 ;  /* 0x000000ffff051224 */ /* 0x004fe400078e003b */
[----:B------:R-:W-:-:S05]  /*2ff60*/  @P1 IMAD.MOV.U32 R4, RZ, RZ, R58 ;  /* 0x000000ffff041224 */ /* 0x000fca00078e003a */
[----:B------:R0:W2:Y:S02]  /*2ff70*/  @P1 LDG.E.U16 R39, desc[UR50][R4.64] ;  /* 0x0000003204271981 */ /* 0x0000a4000c1e1500 */
[----:B0-----:R-:W-:Y:S02]  /*2ff80*/  @P1 IMAD.MOV.U32 R4, RZ, RZ, R56 ;  /* 0x000000ffff041224 */ /* 0x001fe400078e0038 */
[----:B---3--:R0:W-:Y:S04]  /*2ff90*/  STL [R1+0x54b4], R41 ;  /* 0x0054b42901007387 */ /* 0x0081e80000100800 */
[----:B------:R-:W3:Y:S04]  /*2ffa0*/  LDL R23, [R1+0x1f14] ;  /* 0x001f140001177983 */ /* 0x000ee80000100800 */
[----:B------:R-:W2:Y:S04]  /*2ffb0*/  LDL R22, [R1+0x1f18] ;  /* 0x001f180001167983 */ /* 0x000ea80000100800 */
[----:B------:R-:W2:Y:S01]  /*2ffc0*/  LDL R56, [R1+0x1f0c] ;  /* 0x001f0c0001387983 */ /* 0x000ea20000100800 */
[----:B------:R-:W-:-:S02]  /*2ffd0*/  PRMT R38, RZ, 0x7610, R38 ;  /* 0x00007610ff267816 */ /* 0x000fc40000000026 */
[----:B------:R-:W-:Y:S01]  /*2ffe0*/  ISETP.GT.AND P0, PT, R2, 0x3a, PT ;  /* 0x0000003a0200780c */ /* 0x000fe20003f04270 */
[----:B------:R-:W-:Y:S01]  /*2fff0*/  @P1 IMAD.MOV.U32 R5, RZ, RZ, R57 ;  /* 0x000000ffff051224 */ /* 0x000fe200078e0039 */
[----:B------:R-:W-:Y:S02]  /*30000*/  PRMT R37, RZ, 0x7610, R37 ;  /* 0x00007610ff257816 */ /* 0x000fe40000000025 */
[----:B------:R-:W-:Y:S02]  /*30010*/  PRMT R36, RZ, 0x7610, R36 ;  /* 0x00007610ff247816 */ /* 0x000fe40000000024 */
[----:B------:R-:W-:Y:S01]  /*30020*/  PRMT R35, RZ, 0x7610, R35 ;  /* 0x00007610ff237816 */ /* 0x000fe20000000023 */
[----:B0-----:R-:W2:Y:S04]  /*30030*/  LDL R41, [R1+0x1f10] ;  /* 0x001f100001297983 */ /* 0x001ea80000100800 */
[----:B------:R4:W2:Y:S04]  /*30040*/  @P1 LDG.E.U16 R38, desc[UR50][R4.64] ;  /* 0x0000003204261981 */ /* 0x0008a8000c1e1500 */
[----:B------:R-:W2:Y:S04]  /*30050*/  LDL R58, [R1+0x1efc] ;  /* 0x001efc00013a7983 */ /* 0x000ea80000100800 */
[----:B------:R-:W2:Y:S01]  /*30060*/  LDL R57, [R1+0x1f00] ;  /* 0x001f000001397983 */ /* 0x000ea20000100800 */
[----:B----4-:R-:W-:-:S02]  /*30070*/  @P1 IMAD.MOV.U32 R4, RZ, RZ, R42 ;  /* 0x000000ffff041224 */ /* 0x010fc400078e002a */
[----:B------:R-:W-:Y:S01]  /*30080*/  @P1 IMAD.MOV.U32 R5, RZ, RZ, R44 ;  /* 0x000000ffff051224 */ /* 0x000fe200078e002c */
[----:B------:R-:W4:Y:S04]  /*30090*/  LDL R42, [R1+0x1f08] ;  /* 0x001f0800012a7983 */ /* 0x000f280000100800 */
[----:B------:R-:W4:Y:S04]  /*300a0*/  LDL R44, [R1+0x1f04] ;  /* 0x001f0400012c7983 */ /* 0x000f280000100800 */
[----:B------:R3:W4:Y:S02]  /*300b0*/  @P1 LDG.E.U16 R37, desc[UR50][R4.64] ;  /* 0x0000003204251981 */ /* 0x000724000c1e1500 */
[----:B---3--:R-:W-:-:S02]  /*300c0*/  @P0 IMAD.MOV.U32 R5, RZ, RZ, R23 ;  /* 0x000000ffff050224 */ /* 0x008fc400078e0017 */
[----:B--2---:R-:W-:Y:S01]  /*300d0*/  @P0 IMAD.MOV.U32 R4, RZ, RZ, R22 ;  /* 0x000000ffff040224 */ /* 0x004fe200078e0016 */
[----:B------:R-:W2:Y:S04]  /*300e0*/  LDL R23, [R1+0x1ef4] ;  /* 0x001ef40001177983 */ /* 0x000ea80000100800 */
[----:B------:R-:W3:Y:S04]  /*300f0*/  LDL R22, [R1+0x1ef8] ;  /* 0x001ef80001167983 */ /* 0x000ee80000100800 */
[----:B------:R0:W2:Y:S02]  /*30100*/  @P0 LDG.E.U16 R36, desc[UR50][R4.64] ;  /* 0x0000003204240981 */ /* 0x0000a4000c1e1500 */
[----:B0-----:R-:W-:-:S02]  /*30110*/  @P0 IMAD.MOV.U32 R4, RZ, RZ, R41 ;  /* 0x000000ffff040224 */ /* 0x001fc400078e0029 */
[----:B------:R-:W-:-:S05]  /*30120*/  @P0 IMAD.MOV.U32 R5, RZ, RZ, R56 ;  /* 0x000000ffff050224 */ /* 0x000fca00078e0038 */
[----:B------:R4:W3:Y:S01]  /*30130*/  @P0 LDG.E.U16 R35, desc[UR50][R4.64] ;  /* 0x0000003204230981 */ /* 0x0008e2000c1e1500 */
[----:B------:R-:W-:Y:S02]  /*30140*/  PRMT R34, RZ, 0x7610, R34 ;  /* 0x00007610ff227816 */ /* 0x000fe40000000022 */
[----:B------:R-:W-:Y:S01]  /*30150*/  PRMT R33, RZ, 0x7610, R33 ;  /* 0x00007610ff217816 */ /* 0x000fe20000000021 */
[----:B----4-:R-:W-:Y:S02]  /*30160*/  @P0 IMAD.MOV.U32 R4, RZ, RZ, R42 ;  /* 0x000000ffff040224 */ /* 0x010fe400078e002a */
[----:B------:R-:W-:-:S05]  /*30170*/  @P0 IMAD.MOV.U32 R5, RZ, RZ, R44 ;  /* 0x000000ffff050224 */ /* 0x000fca00078e002c */
[----:B------:R0:W4:Y:S01]  /*30180*/  @P0 LDG.E.U16 R34, desc[UR50][R4.64] ;  /* 0x0000003204220981 */ /* 0x000122000c1e1500 */
[----:B------:R-:W-:Y:S01]  /*30190*/  PRMT R32, RZ, 0x7610, R32 ;  /* 0x00007610ff207816 */ /* 0x000fe20000000020 */
[----:B0-----:R-:W-:Y:S02]  /*301a0*/  @P0 IMAD.MOV.U32 R4, RZ, RZ, R57 ;  /* 0x000000ffff040224 */ /* 0x001fe400078e0039 */
[----:B------:R-:W-:-:S05]  /*301b0*/  @P0 IMAD.MOV.U32 R5, RZ, RZ, R58 ;  /* 0x000000ffff050224 */ /* 0x000fca00078e003a */
[----:B------:R3:W4:Y:S04]  /*301c0*/  @P0 LDG.E.U16 R33, desc[UR50][R4.64] ;  /* 0x0000003204210981 */ /* 0x000728000c1e1500 */
[----:B--2---:R-:W-:Y:S04]  /*301d0*/  STL [R1+0x5468], R36 ;  /* 0x0054682401007387 */ /* 0x004fe80000100800 */
[----:B------:R-:W2:Y:S04]  /*301e0*/  LDL R56, [R1+0x1eec] ;  /* 0x001eec0001387983 */ /* 0x000ea80000100800 */
[----:B------:R-:W2:Y:S01]  /*301f0*/  LDL R41, [R1+0x1ef0] ;  /* 0x001ef00001297983 */ /* 0x000ea20000100800 */
[----:B---3--:R-:W-:-:S02]  /*30200*/  @P0 IMAD.MOV.U32 R4, RZ, RZ, R22 ;  /* 0x000000ffff040224 */ /* 0x008fc400078e0016 */
[----:B------:R-:W-:-:S05]  /*30210*/  @P0 IMAD.MOV.U32 R5, RZ, RZ, R23 ;  /* 0x000000ffff050224 */ /* 0x000fca00078e0017 */
[----:B------:R2:W3:Y:S04]  /*30220*/  @P0 LDG.E.U16 R32, desc[UR50][R4.64] ;  /* 0x0000003204200981 */ /* 0x0004e8000c1e1500 */
[----:B------:R0:W-:Y:S04]  /*30230*/  STL [R1+0x546c], R35 ;  /* 0x00546c2301007387 */ /* 0x0001e80000100800 */
[----:B------:R-:W3:Y:S04]  /*30240*/  LDL R44, [R1+0x1ee4] ;  /* 0x001ee400012c7983 */ /* 0x000ee80000100800 */
[----:B------:R-:W3:Y:S01]  /*30250*/  LDL R42, [R1+0x1ee8] ;  /* 0x001ee800012a7983 */ /* 0x000ee20000100800 */
[----:B------:R-:W-:-:S02]  /*30260*/  PRMT R31, RZ, 0x7610, R31 ;  /* 0x00007610ff1f7816 */ /* 0x000fc4000000001f */
[----:B------:R-:W-:Y:S01]  /*30270*/  PRMT R30, RZ, 0x7610, R30 ;  /* 0x00007610ff1e7816 */ /* 0x000fe2000000001e */
[----:B----4-:R-:W-:Y:S04]  /*30280*/  STL [R1+0x5470], R34 ;  /* 0x0054702201007387 */ /* 0x010fe80000100800 */
[----:B------:R-:W-:Y:S04]  /*30290*/  STL [R1+0x5474], R33 ;  /* 0x0054742101007387 */ /* 0x000fe80000100800 */
[----:B------:R-:W4:Y:S04]  /*302a0*/  LDL R23, [R1+0x1edc] ;  /* 0x001edc0001177983 */ /* 0x000f280000100800 */
[----:B------:R-:W4:Y:S01]  /*302b0*/  LDL R22, [R1+0x1ee0] ;  /* 0x001ee00001167983 */ /* 0x000f220000100800 */
[----:B--2---:R-:W-:-:S02]  /*302c0*/  @P0 IMAD.MOV.U32 R5, RZ, RZ, R56 ;  /* 0x000000ffff050224 */ /* 0x004fc400078e0038 */
[----:B------:R-:W-:-:S05]  /*302d0*/  @P0 IMAD.MOV.U32 R4, RZ, RZ, R41 ;  /* 0x000000ffff040224 */ /* 0x000fca00078e0029 */
[----:B------:R3:W2:Y:S02]  /*302e0*/  @P0 LDG.E.U16 R31, desc[UR50][R4.64] ;  /* 0x00000032041f0981 */ /* 0x0006a4000c1e1500 */
[----:B---3--:R-:W-:Y:S02]  /*302f0*/  @P0 IMAD.MOV.U32 R5, RZ, RZ, R44 ;  /* 0x000000ffff050224 */ /* 0x008fe400078e002c */
[----:B------:R-:W-:-:S05]  /*30300*/  @P0 IMAD.MOV.U32 R4, RZ, RZ, R42 ;  /* 0x000000ffff040224 */ /* 0x000fca00078e002a */
[----:B------:R4:W3:Y:S04]  /*30310*/  @P0 LDG.E.U16 R30, desc[UR50][R4.64] ;  /* 0x00000032041e0981 */ /* 0x0008e8000c1e1500 */
[----:B------:R1:W-:Y:S04]  /*30320*/  STL [R1+0x5478], R32 ;  /* 0x0054782001007387 */ /* 0x0003e80000100800 */
[----:B------:R-:W3:Y:S04]  /*30330*/  LDL R41, [R1+0x1ed4] ;  /* 0x001ed40001297983 */ /* 0x000ee80000100800 */
[----:B0-----:R-:W3:Y:S01]  /*30340*/  LDL R35, [R1+0x1ed8] ;  /* 0x001ed80001237983 */ /* 0x001ee20000100800 */
[----:B------:R-:W-:-:S02]  /*30350*/  ISETP.GT.AND P1, PT, R2, 0x3b, PT ;  /* 0x0000003b0200780c */ /* 0x000fc40003f24270 */
[----:B------:R-:W-:Y:S01]  /*30360*/  PRMT R29, RZ, 0x7610, R29 ;  /* 0x00007610ff1d7816 */ /* 0x000fe2000000001d */
[----:B----4-:R-:W-:Y:S02]  /*30370*/  @P0 IMAD.MOV.U32 R5, RZ, RZ, R23 ;  /* 0x000000ffff050224 */ /* 0x010fe400078e0017 */
[----:B------:R-:W-:-:S05]  /*30380*/  @P0 IMAD.MOV.U32 R4, RZ, RZ, R22 ;  /* 0x000000ffff040224 */ /* 0x000fca00078e0016 */
[----:B------:R0:W4:Y:S04]  /*30390*/  @P0 LDG.E.U16 R29, desc[UR50][R4.64] ;  /* 0x00000032041d0981 */ /* 0x000128000c1e1500 */
[----:B--2---:R2:W-:Y:S04]  /*303a0*/  STL [R1+0x547c], R31 ;  /* 0x00547c1f01007387 */ /* 0x0045e80000100800 */
[----:B-1----:R-:W4:Y:S04]  /*303b0*/  LDL R32, [R1+0x1ecc] ;  /* 0x001ecc0001207983 */ /* 0x002f280000100800 */
[----:B------:R-:W4:Y:S04]  /*303c0*/  LDL R44, [R1+0x1ec4] ;  /* 0x001ec400012c7983 */ /* 0x000f280000100800 */
[----:B------:R-:W4:Y:S04]  /*303d0*/  LDL R42, [R1+0x1ec8] ;  /* 0x001ec800012a7983 */ /* 0x000f280000100800 */
[----:B--2---:R-:W2:Y:S04]  /*303e0*/  LDL R31, [R1+0x1ed0] ;  /* 0x001ed000011f7983 */ /* 0x004ea80000100800 */
[----:B---3--:R-:W-:Y:S04]  /*303f0*/  STL [R1+0x5480], R30 ;  /* 0x0054801e01007387 */ /* 0x008fe80000100800 */
[----:B------:R-:W3:Y:S04]  /*30400*/  LDL R23, [R1+0x1ebc] ;  /* 0x001ebc0001177983 */ /* 0x000ee80000100800 */
[----:B------:R-:W3:Y:S01]  /*30410*/  LDL R22, [R1+0x1ec0] ;  /* 0x001ec00001167983 */ /* 0x000ee20000100800 */
[----:B0-----:R-:W-:-:S02]  /*30420*/  @P1 IMAD.MOV.U32 R4, RZ, RZ, R35 ;  /* 0x000000ffff041224 */ /* 0x001fc400078e0023 */
[----:B------:R-:W-:Y:S01]  /*30430*/  @P1 IMAD.MOV.U32 R5, RZ, RZ, R41 ;  /* 0x000000ffff051224 */ /* 0x000fe200078e0029 */
[----:B------:R-:W3:Y:S04]  /*30440*/  LDL R35, [R1+0x1eb8] ;  /* 0x001eb80001237983 */ /* 0x000ee80000100800 */
[----:B------:R-:W3:Y:S01]  /*30450*/  LDL R41, [R1+0x1eb4] ;  /* 0x001eb40001297983 */ /* 0x000ee20000100800 */
[----:B------:R-:W-:Y:S02]  /*30460*/  PRMT R55, RZ, 0x7610, R55 ;  /* 0x00007610ff377816 */ /* 0x000fe40000000037 */
[----:B------:R-:W-:-:S04]  /*30470*/  PRMT R54, RZ, 0x7610, R54 ;  /* 0x00007610ff367816 */ /* 0x000fc80000000036 */
[----:B------:R4:W3:Y:S01]  /*30480*/  @P1 LDG.E.U16 R55, desc[UR50][R4.64] ;  /* 0x0000003204371981 */ /* 0x0008e2000c1e1500 */
[----:B------:R-:W-:Y:S02]  /*30490*/  PRMT R53, RZ, 0x7610, R53 ;  /* 0x00007610ff357816 */ /* 0x000fe40000000035 */
[----:B------:R-:W-:Y:S01]  /*304a0*/  PRMT R51, RZ, 0x7610, R51 ;  /* 0x00007610ff337816 */ /* 0x000fe20000000033 */
[----:B----4-:R-:W-:Y:S02]  /*304b0*/  @P1 IMAD.MOV.U32 R5, RZ, RZ, R32 ;  /* 0x000000ffff051224 */ /* 0x010fe400078e0020 */
[----:B------:R-:W4:Y:S01]  /*304c0*/  LDL R32, [R1+0x1e94] ;  /* 0x001e940001207983 */ /* 0x000f220000100800 */
[----:B--2---:R-:W-:-:S03]  /*304d0*/  @P1 IMAD.MOV.U32 R4, RZ, RZ, R31 ;  /* 0x000000ffff041224 */ /* 0x004fc600078e001f */
[----:B------:R-:W2:Y:S04]  /*304e0*/  LDL R31, [R1+0x1e98] ;  /* 0x001e9800011f7983 */ /* 0x000ea80000100800 */
[----:B------:R0:W2:Y:S02]  /*304f0*/  @P1 LDG.E.U16 R54, desc[UR50][R4.64] ;  /* 0x0000003204361981 */ /* 0x0000a4000c1e1500 */
[----:B0-----:R-:W-:Y:S02]  /*30500*/  @P1 IMAD.MOV.U32 R4, RZ, RZ, R42 ;  /* 0x000000ffff041224 */ /* 0x001fe400078e002a */
[----:B------:R-:W-:Y:S01]  /*30510*/  @P1 IMAD.MOV.U32 R5, RZ, RZ, R44 ;  /* 0x000000ffff051224 */ /* 0x000fe200078e002c */
[----:B------:R-:W2:Y:S04]  /*30520*/  LDL R42, [R1+0x1e90] ;  /* 0x001e9000012a7983 */ /* 0x000ea80000100800 */
[----:B------:R-:W2:Y:S04]  /*30530*/  LDL R44, [R1+0x1e8c] ;  /* 0x001e8c00012c7983 */ /* 0x000ea80000100800 */
[----:B------:R3:W2:Y:S02]  /*30540*/  @P1 LDG.E.U16 R53, desc[UR50][R4.64] ;  /* 0x0000003204351981 */ /* 0x0006a4000c1e1500 */
[----:B---3--:R-:W-:-:S02]  /*30550*/  @P1 IMAD.MOV.U32 R4, RZ, RZ, R22 ;  /* 0x000000ffff041224 */ /* 0x008fc400078e0016 */
[----:B------:R-:W-:Y:S01]  /*30560*/  @P1 IMAD.MOV.U32 R5, RZ, RZ, R23 ;  /* 0x000000ffff051224 */ /* 0x000fe200078e0017 */
[----:B------:R-:W3:Y:S04]  /*30570*/  LDL R22, [R1+0x1e88] ;  /* 0x001e880001167983 */ /* 0x000ee80000100800 */
[----:B------:R-:W3:Y:S04]  /*30580*/  LDL R23, [R1+0x1e84] ;  /* 0x001e840001177983 */ /* 0x000ee80000100800 */
[----:B------:R0:W3:Y:S02]  /*30590*/  @P1 LDG.E.U16 R51, desc[UR50][R4.64] ;  /* 0x0000003204331981 */ /* 0x0000e4000c1e1500 */
[----:B0-----:R-:W-:-:S02]  /*305a0*/  @P1 IMAD.MOV.U32 R4, RZ, RZ, R35 ;  /* 0x000000ffff041224 */ /* 0x001fc400078e0023 */
[----:B------:R-:W-:Y:S01]  /*305b0*/  @P1 IMAD.MOV.U32 R5, RZ, RZ, R41 ;  /* 0x000000ffff051224 */ /* 0x000fe200078e0029 */
[----:B------:R-:W3:Y:S04]  /*305c0*/  LDL R35, [R1+0x1e80] ;  /* 0x001e800001237983 */ /* 0x000ee80000100800 */
[----:B------:R-:W3:Y:S01]  /*305d0*/  LDL R41, [R1+0x1e7c] ;  /* 0x001e7c0001297983 */ /* 0x000ee20000100800 */
[----:B------:R-:W-:Y:S02]  /*305e0*/  ISETP.GT.AND P0, PT, R2, 0x3c, PT ;  /* 0x0000003c0200780c */ /* 0x000fe40003f04270 */
[----:B------:R-:W-:Y:S02]  /*305f0*/  PRMT R50, RZ, 0x7610, R50 ;  /* 0x00007610ff327816 */ /* 0x000fe40000000032 */
[----:B------:R-:W-:-:S04]  /*30600*/  PRMT R28, RZ, 0x7610, R28 ;  /* 0x00007610ff1c7816 */ /* 0x000fc8000000001c */
[----:B------:R4:W3:Y:S01]  /*30610*/  @P1 LDG.E.U16 R50, desc[UR50][R4.64] ;  /* 0x0000003204321981 */ /* 0x0008e2000c1e1500 */
[----:B------:R-:W-:Y:S02]  /*30620*/  PRMT R27, RZ, 0x7610, R27 ;  /* 0x00007610ff1b7816 */ /* 0x000fe4000000001b */
[----:B------:R-:W-:Y:S02]  /*30630*/  PRMT R24, RZ, 0x7610, R24 ;  /* 0x00007610ff187816 */ /* 0x000fe40000000018 */
        /* <DEDUP_REMOVED lines=9> */
[----:B------:R3:W2:Y:S04]  /*306d0*/  @P0 LDG.E.U16 R27, desc[UR50][R4.64] ;  /* 0x00000032041b0981 */ /* 0x0006a8000c1e1500 */
[----:B------:R-:W-:Y:S01]  /*306e0*/  STL [R1+0x224], R55 ;  /* 0x0002243701007387 */ /* 0x000fe20000100800 */
[----:B---3--:R-:W-:-:S02]  /*306f0*/  @P0 IMAD.MOV.U32 R4, RZ, RZ, R22 ;  /* 0x000000ffff040224 */ /* 0x008fc400078e0016 */
[----:B------:R-:W-:Y:S01]  /*30700*/  @P0 IMAD.MOV.U32 R5, RZ, RZ, R23 ;  /* 0x000000ffff050224 */ /* 0x000fe200078e0017 */
[----:B------:R-:W3:Y:S04]  /*30710*/  LDL R22, [R1+0x1e68] ;  /* 0x001e680001167983 */ /* 0x000ee80000100800 */
[----:B------:R-:W3:Y:S04]  /*30720*/  LDL R23, [R1+0x1e64] ;  /* 0x001e640001177983 */ /* 0x000ee80000100800 */
[----:B------:R0:W3:Y:S04]  /*30730*/  @P0 LDG.E.U16 R24, desc[UR50][R4.64] ;  /* 0x0000003204180981 */ /* 0x0000e8000c1e1500 */
[----:B------:R-:W-:Y:S01]  /*30740*/  STL [R1+0x21c], R54 ;  /* 0x00021c3601007387 */ /* 0x000fe20000100800 */
[----:B0-----:R-:W-:-:S02]  /*30750*/  @P0 IMAD.MOV.U32 R4, RZ, RZ, R35 ;  /* 0x000000ffff040224 */ /* 0x001fc400078e0023 */
[----:B------:R-:W-:Y:S01]  /*30760*/  @P0 IMAD.MOV.U32 R5, RZ, RZ, R41 ;  /* 0x000000ffff050224 */ /* 0x000fe200078e0029 */
[----:B------:R-:W3:Y:S04]  /*30770*/  LDL R35, [R1+0x1e60] ;  /* 0x001e600001237983 */ /* 0x000ee80000100800 */
[----:B------:R-:W3:Y:S01]  /*30780*/  LDL R41, [R1+0x1e5c] ;  /* 0x001e5c0001297983 */ /* 0x000ee20000100800 */
[----:B------:R-:W-:Y:S02]  /*30790*/  PRMT R21, RZ, 0x7610, R21 ;  /* 0x00007610ff157816 */ /* 0x000fe40000000015 */
[----:B------:R-:W-:Y:S01]  /*307a0*/  PRMT R20, RZ, 0x7610, R20 ;  /* 0x00007610ff147816 */ /* 0x000fe20000000014 */
[----:B------:R-:W-:Y:S04]  /*307b0*/  STL [R1+0x214], R53 ;  /* 0x0002143501007387 */ /* 0x000fe80000100800 */
[----:B------:R4:W3:Y:S01]  /*307c0*/  @P0 LDG.E.U16 R21, desc[UR50][R4.64] ;  /* 0x0000003204150981 */ /* 0x0008e2000c1e1500 */
[----:B------:R-:W-:-:S02]  /*307d0*/  PRMT R19, RZ, 0x7610, R19 ;  /* 0x00007610ff137816 */ /* 0x000fc40000000013 */
[----:B------:R-:W-:Y:S01]  /*307e0*/  PRMT R18, RZ, 0x7610, R18 ;  /* 0x00007610ff127816 */ /* 0x000fe20000000012 */
[----:B----4-:R-:W-:Y:S02]  /*307f0*/  @P0 IMAD.MOV.U32 R5, RZ, RZ, R32 ;  /* 0x000000ffff050224 */ /* 0x010fe400078e0020 */
[----:B------:R-:W4:Y:S01]  /*30800*/  LDL R32, [R1+0x1eac] ;  /* 0x001eac0001207983 */ /* 0x000f220000100800 */
[----:B--2---:R-:W-:-:S03]  /*30810*/  @P0 IMAD.MOV.U32 R4, RZ, RZ, R31 ;  /* 0x000000ffff040224 */ /* 0x004fc600078e001f */
[----:B------:R-:W2:Y:S04]  /*30820*/  LDL R31, [R1+0x1eb0] ;  /* 0x001eb000011f7983 */ /* 0x000ea80000100800 */
[----:B------:R0:W2:Y:S04]  /*30830*/  @P0 LDG.E.U16 R20, desc[UR50][R4.64] ;  /* 0x0000003204140981 */ /* 0x0000a8000c1e1500 */
[----:B------:R-:W-:Y:S01]  /*30840*/  STL [R1+0x20c], R51 ;  /* 0x00020c3301007387 */ /* 0x000fe20000100800 */
        /* <DEDUP_REMOVED lines=19> */
[----:B------:R-:W-:Y:S02]  /*30980*/  ISETP.GT.AND P0, PT, R2, 0x3d, PT ;  /* 0x0000003d0200780c */ /* 0x000fe40003f04270 */
        /* <DEDUP_REMOVED lines=47> */
[----:B------:R0:W-:Y:S04]  /*30c80*/  STL [R1+0x1f4], R47 ;  /* 0x0001f42f01007387 */ /* 0x0001e80000100800 */
[----:B------:R4:W3:Y:S01]  /*30c90*/  @P0 LDG.E.U16 R12, desc[UR50][R4.64] ;  /* 0x00000032040c0981 */ /* 0x0008e2000c1e1500 */
[----:B------:R-:W-:-:S02]  /*30ca0*/  PRMT R10, RZ, 0x7610, R10 ;  /* 0x00007610ff0a7816 */ /* 0x000fc4000000000a */
[----:B------:R-:W-:Y:S02]  /*30cb0*/  ISETP.GT.AND P1, PT, R2, 0x3e, PT ;  /* 0x0000003e0200780c */ /* 0x000fe40003f24270 */
[----:B------:R-:W-:Y:S01]  /*30cc0*/  PRMT R9, RZ, 0x7610, R9 ;  /* 0x00007610ff097816 */ /* 0x000fe20000000009 */
[----:B----4-:R-:W-:Y:S02]  /*30cd0*/  @P0 IMAD.MOV.U32 R5, RZ, RZ, R32 ;  /* 0x000000ffff050224 */ /* 0x010fe400078e0020 */
[----:B------:R-:W4:Y:S01]  /*30ce0*/  LDL R32, [R1+0x1e0c] ;  /* 0x001e0c0001207983 */ /* 0x000f220000100800 */
[----:B--2---:R-:W-:-:S03]  /*30cf0*/  @P0 IMAD.MOV.U32 R4, RZ, RZ, R31 ;  /* 0x000000ffff040224 */ /* 0x004fc600078e001f */
[----:B------:R-:W2:Y:S04]  /*30d00*/  LDL R31, [R1+0x1e10] ;  /* 0x001e1000011f7983 */ /* 0x000ea80000100800 */
[----:B------:R1:W2:Y:S04]  /*30d10*/  @P0 LDG.E.U16 R11, desc[UR50][R4.64] ;  /* 0x00000032040b0981 */ /* 0x0002a8000c1e1500 */
[----:B------:R1:W-:Y:S01]  /*30d20*/  STL [R1+0x11c], R45 ;  /* 0x00011c2d01007387 */ /* 0x0003e20000100800 */
[----:B------:R-:W-:Y:S02]  /*30d30*/  PRMT R8, RZ, 0x7610, R8 ;  /* 0x00007610ff087816 */ /* 0x000fe40000000008 */
[----:B------:R-:W-:Y:S01]  /*30d40*/  PRMT R7, RZ, 0x7610, R7 ;  /* 0x00007610ff077816 */ /* 0x000fe20000000007 */
[----:B0-----:R-:W2:Y:S01]  /*30d50*/  LDL R47, [R1+0x1dec] ;  /* 0x001dec00012f7983 */ /* 0x001ea20000100800 */
[----:B------:R-:W-:-:S02]  /*30d60*/  PRMT R6, RZ, 0x7610, R6 ;  /* 0x00007610ff067816 */ /* 0x000fc40000000006 */
[----:B------:R-:W-:Y:S02]  /*30d70*/  PRMT R3, RZ, 0x7610, R3 ;  /* 0x00007610ff037816 */ /* 0x000fe40000000003 */
[----:B------:R-:W-:Y:S02]  /*30d80*/  PRMT R25, RZ, 0x7610, R25 ;  /* 0x00007610ff197816 */ /* 0x000fe40000000019 */
[----:B------:R-:W-:Y:S02]  /*30d90*/  PRMT R26, RZ, 0x7610, R26 ;  /* 0x00007610ff1a7816 */ /* 0x000fe4000000001a */
[----:B------:R-:W-:Y:S01]  /*30da0*/  PRMT R34, RZ, 0x7610, R34 ;  /* 0x00007610ff227816 */ /* 0x000fe20000000022 */
[----:B-1----:R-:W-:Y:S02]  /*30db0*/  @P0 IMAD.MOV.U32 R4, RZ, RZ, R42 ;  /* 0x000000ffff040224 */ /* 0x002fe400078e002a */
[----:B------:R-:W-:Y:S01]  /*30dc0*/  @P0 IMAD.MOV.U32 R5, RZ, RZ, R44 ;  /* 0x000000ffff050224 */ /* 0x000fe200078e002c */
[----:B------:R-:W2:Y:S04]  /*30dd0*/  LDL R42, [R1+0x1e08] ;  /* 0x001e0800012a7983 */ /* 0x000ea80000100800 */
[----:B------:R-:W2:Y:S04]  /*30de0*/  LDL R44, [R1+0x1e04] ;  /* 0x001e0400012c7983 */ /* 0x000ea80000100800 */
[----:B------:R3:W2:Y:S04]  /*30df0*/  @P0 LDG.E.U16 R10, desc[UR50][R4.64] ;  /* 0x00000032040a0981 */ /* 0x0006a8000c1e1500 */
[----:B------:R-:W2:Y:S04]  /*30e00*/  LDL R45, [R1+0x1df0] ;  /* 0x001df000012d7983 */ /* 0x000ea80000100800 */
[----:B------:R-:W2:Y:S04]  /*30e10*/  LDL R51, [R1+0x1dc4] ;  /* 0x001dc40001337983 */ /* 0x000ea80000100800 */
[----:B------:R-:W2:Y:S04]  /*30e20*/  LDL R50, [R1+0x1dc8] ;  /* 0x001dc80001327983 */ /* 0x000ea80000100800 */
[----:B------:R-:W2:Y:S01]  /*30e30*/  LDL R48, [R1+0x1dbc] ;  /* 0x001dbc0001307983 */ /* 0x000ea20000100800 */
        /* <DEDUP_REMOVED lines=8> */
[----:B------:R-:W3:Y:S04]  /*30ec0*/  LDL R41, [R1+0x1df4] ;  /* 0x001df40001297983 */ /* 0x000ee80000100800 */
[----:B------:R4:W3:Y:S02]  /*30ed0*/  @P1 LDG.E.U16 R8, desc[UR50][R4.64] ;  /* 0x0000003204081981 */ /* 0x0008e4000c1e1500 */
[----:B----4-:R-:W-:-:S02]  /*30ee0*/  @P1 IMAD.MOV.U32 R5, RZ, RZ, R32 ;  /* 0x000000ffff051224 */ /* 0x010fc400078e0020 */
        /* <DEDUP_REMOVED lines=9> */
[----:B0-----:R-:W-:-:S06]  /*30f80*/  PRMT R5, RZ, 0x7610, R5 ;  /* 0x00007610ff057816 */ /* 0x001fcc0000000005 */
[----:B---3--:R0:W3:Y:S02]  /*30f90*/  @P1 LDG.E.U16 R5, desc[UR50][R22.64] ;  /* 0x0000003216051981 */ /* 0x0080e4000c1e1500 */
[----:B0-----:R-:W-:Y:S02]  /*30fa0*/  @P1 IMAD.MOV.U32 R22, RZ, RZ, R35 ;  /* 0x000000ffff161224 */ /* 0x001fe400078e0023 */
[----:B------:R-:W-:Y:S01]  /*30fb0*/  @P1 IMAD.MOV.U32 R23, RZ, RZ, R41 ;  /* 0x000000ffff171224 */ /* 0x000fe200078e0029 */
[----:B------:R-:W3:Y:S04]  /*30fc0*/  LDL R35, [R1+0x1dd8] ;  /* 0x001dd80001237983 */ /* 0x000ee80000100800 */
[----:B------:R-:W3:Y:S01]  /*30fd0*/  LDL R41, [R1+0x1dd4] ;  /* 0x001dd40001297983 */ /* 0x000ee20000100800 */
[----:B------:R-:W-:-:S06]  /*30fe0*/  PRMT R4, RZ, 0x7610, R4 ;  /* 0x00007610ff047816 */ /* 0x000fcc0000000004 */
[----:B------:R0:W3:Y:S01]  /*30ff0*/  @P1 LDG.E.U16 R4, desc[UR50][R22.64] ;  /* 0x0000003216041981 */ /* 0x0000e2000c1e1500 */
[----:B------:R-:W-:Y:S01]  /*31000*/  ISETP.GT.AND P0, PT, R2, 0x3f, PT ;  /* 0x0000003f0200780c */ /* 0x000fe20003f04270 */
[----:B0-----:R-:W-:Y:S02]  /*31010*/  @P1 IMAD.MOV.U32 R22, RZ, RZ, R45 ;  /* 0x000000ffff161224 */ /* 0x001fe400078e002d */
        /* <DEDUP_REMOVED lines=18> */
[----:B------:R4:W3:Y:S01]  /*31140*/  @P0 LDG.E.U16 R34, desc[UR50][R22.64] ;  /* 0x0000003216220981 */ /* 0x0008e2000c1e1500 */
[----:B------:R-:W-:-:S02]  /*31150*/  PRMT R52, RZ, 0x7610, R52 ;  /* 0x00007610ff347816 */ /* 0x000fc40000000034 */
[----:B------:R-:W-:Y:S02]  /*31160*/  PRMT R49, RZ, 0x7610, R49 ;  /* 0x00007610ff317816 */ /* 0x000fe40000000031 */
[----:B------:R-:W-:Y:S01]  /*31170*/  PRMT R46, RZ, 0x7610, R46 ;  /* 0x00007610ff2e7816 */ /* 0x000fe2000000002e */
[----:B----4-:R-:W-:Y:S02]  /*31180*/  @P0 IMAD.MOV.U32 R23, RZ, RZ, R32 ;  /* 0x000000ffff170224 */ /* 0x010fe400078e0020 */
[----:B--2---:R-:W-:-:S05]  /*31190*/  @P0 IMAD.MOV.U32 R22, RZ, RZ, R31 ;  /* 0x000000ffff160224 */ /* 0x004fca00078e001f */
[----:B------:R0:W2:Y:S02]  /*311a0*/  @P0 LDG.E.U16 R52, desc[UR50][R22.64] ;  /* 0x0000003216340981 */ /* 0x0000a4000c1e1500 */
[----:B0-----:R-:W-:Y:S02]  /*311b0*/  @P0 IMAD.MOV.U32 R22, RZ, RZ, R50 ;  /* 0x000000ffff160224 */ /* 0x001fe400078e0032 */
[----:B------:R-:W-:-:S05]  /*311c0*/  @P0 IMAD.MOV.U32 R23, RZ, RZ, R51 ;  /* 0x000000ffff170224 */ /* 0x000fca00078e0033 */
[----:B------:R0:W4:Y:S04]  /*311d0*/  @P0 LDG.E.U16 R49, desc[UR50][R22.64] ;  /* 0x0000003216310981 */ /* 0x000128000c1e1500 */
[----:B---3--:R1:W-:Y:S04]  /*311e0*/  STL [R1+0xd4], R34 ;  /* 0x0000d42201007387 */ /* 0x0083e80000100800 */
[----:B------:R-:W3:Y:S04]  /*311f0*/  LDL R32, [R1+0x1d9c] ;  /* 0x001d9c0001207983 */ /* 0x000ee80000100800 */
[----:B------:R-:W2:Y:S04]  /*31200*/  LDL R31, [R1+0x1da0] ;  /* 0x001da000011f7983 */ /* 0x000ea80000100800 */
[----:B-1----:R-:W4:Y:S01]  /*31210*/  LDL R34, [R1+0x1da8] ;  /* 0x001da80001227983 */ /* 0x002f220000100800 */
[----:B0-----:R-:W-:-:S02]  /*31220*/  @P0 IMAD.MOV.U32 R22, RZ, RZ, R47 ;  /* 0x000000ffff160224 */ /* 0x001fc400078e002f */
[----:B------:R-:W-:-:S05]  /*31230*/  @P0 IMAD.MOV.U32 R23, RZ, RZ, R48 ;  /* 0x000000ffff170224 */ /* 0x000fca00078e0030 */
[----:B------:R0:W3:Y:S01]  /*31240*/  @P0 LDG.E.U16 R46, desc[UR50][R22.64] ;  /* 0x00000032162e0981 */ /* 0x0000e2000c1e1500 */
[----:B------:R-:W-:Y:S01]  /*31250*/  PRMT R43, RZ, 0x7610, R43 ;  /* 0x00007610ff2b7816 */ /* 0x000fe2000000002b */
[----:B0-----:R-:W-:Y:S02]  /*31260*/  @P0 IMAD.MOV.U32 R22, RZ, RZ, R44 ;  /* 0x000000ffff160224 */ /* 0x001fe400078e002c */
[----:B------:R-:W-:Y:S01]  /*31270*/  @P0 IMAD.MOV.U32 R23, RZ, RZ, R45 ;  /* 0x000000ffff170224 */ /* 0x000fe200078e002d */
[----:B------:R-:W-:Y:S02]  /*31280*/  PRMT R36, RZ, 0x7610, R36 ;  /* 0x00007610ff247816 */ /* 0x000fe40000000024 */
[----:B------:R-:W-:Y:S02]  /*31290*/  PRMT R33, RZ, 0x7610, R33 ;  /* 0x00007610ff217816 */ /* 0x000fe40000000021 */
[----:B------:R-:W-:Y:S01]  /*312a0*/  PRMT R30, RZ, 0x7610, R30 ;  /* 0x00007610ff1e7816 */ /* 0x000fe2000000001e */
[----:B------:R-:W3:Y:S04]  /*312b0*/  LDL.LU R44, [R1+0xed0] ;  /* 0x000ed000012c7983 */ /* 0x000ee80000300800 */
[----:B------:R0:W3:Y:S04]  /*312c0*/  @P0 LDG.E.U16 R43, desc[UR50][R22.64] ;  /* 0x00000032162b0981 */ /* 0x0000e8000c1e1500 */
[----:B------:R-:W3:Y:S01]  /*312d0*/  LDL.LU R45, [R1+0xecc] ;  /* 0x000ecc00012d7983 */ /* 0x000ee20000300800 */
[----:B0-----:R-:W-:-:S02]  /*312e0*/  @P0 IMAD.MOV.U32 R22, RZ, RZ, R41 ;  /* 0x000000ffff160224 */ /* 0x001fc400078e0029 */
[----:B------:R-:W-:-:S05]  /*312f0*/  @P0 IMAD.MOV.U32 R23, RZ, RZ, R42 ;  /* 0x000000ffff170224 */ /* 0x000fca00078e002a */
[----:B------:R0:W3:Y:S02]  /*31300*/  @P0 LDG.E.U16 R36, desc[UR50][R22.64] ;  /* 0x0000003216240981 */ /* 0x0000e4000c1e1500 */
[----:B0-----:R-:W-:Y:S02]  /*31310*/  @P0 IMAD.MOV.U32 R23, RZ, RZ, R35 ;  /* 0x000000ffff170224 */ /* 0x001fe400078e0023 */
[----:B----4-:R-:W-:-:S05]  /*31320*/  @P0 IMAD.MOV.U32 R22, RZ, RZ, R34 ;  /* 0x000000ffff160224 */ /* 0x010fca00078e0022 */
[----:B------:R2:W4:Y:S02]  /*31330*/  @P0 LDG.E.U16 R33, desc[UR50][R22.64] ;  /* 0x0000003216210981 */ /* 0x000524000c1e1500 */
[----:B--2---:R-:W-:Y:S02]  /*31340*/  @P0 IMAD.MOV.U32 R22, RZ, RZ, R31 ;  /* 0x000000ffff160224 */ /* 0x004fe400078e001f */
[----:B---3--:R-:W-:-:S05]  /*31350*/  @P0 IMAD.MOV.U32 R23, RZ, RZ, R32 ;  /* 0x000000ffff170224 */ /* 0x008fca00078e0020 */
[----:B------:R-:W2:Y:S04]  /*31360*/  @P0 LDG.E.U16 R30, desc[UR50][R22.64] ;  /* 0x00000032161e0981 */ /* 0x000ea8000c1e1500 */
[----:B------:R0:W-:Y:S01]  /*31370*/  STL [R1+0xbc], R46 ;  /* 0x0000bc2e01007387 */ /* 0x0001e20000100800 */
[----:B------:R-:W1:Y:S01]  /*31380*/  S2R R0, SR_TID.X ;  /* 0x0000000000007919 */ /* 0x000e620000002100 */
[----:B------:R-:W-:Y:S06]  /*31390*/  BAR.SYNC.DEFER_BLOCKING 0x0 ;  /* 0x0000000000007b1d */ /* 0x000fec0000010000 */
[----:B0-----:R-:W3:Y:S04]  /*313a0*/  LDL.LU R46, [R1+0xec8] ;  /* 0x000ec800012e7983 */ /* 0x001ee80000300800 */
[----:B------:R-:W3:Y:S04]  /*313b0*/  LDL.LU R47, [R1+0xec4] ;  /* 0x000ec400012f7983 */ /* 0x000ee80000300800 */
[----:B------:R-:W3:Y:S04]  /*313c0*/  LDL.LU R48, [R1+0xec0] ;  /* 0x000ec00001307983 */ /* 0x000ee80000300800 */
[----:B------:R0:W-:Y:S04]  /*313d0*/  STL [R1+0xc4], R49 ;  /* 0x0000c43101007387 */ /* 0x0001e80000100800 */
[----:B0-----:R-:W3:Y:S04]  /*313e0*/  LDL.LU R49, [R1+0xebc] ;  /* 0x000ebc0001317983 */ /* 0x001ee80000300800 */
[----:B------:R-:W3:Y:S04]  /*313f0*/  LDL.LU R50, [R1+0xeb8] ;  /* 0x000eb80001327983 */ /* 0x000ee80000300800 */
[----:B------:R-:W3:Y:S04]  /*31400*/  LDL.LU R51, [R1+0xeb4] ;  /* 0x000eb40001337983 */ /* 0x000ee80000300800 */
[----:B------:R0:W-:Y:S04]  /*31410*/  STL [R1+0xcc], R52 ;  /* 0x0000cc3401007387 */ /* 0x0001e80000100800 */
[----:B0-----:R-:W3:Y:S04]  /*31420*/  LDL.LU R52, [R1+0xe20] ;  /* 0x000e200001347983 */ /* 0x001ee80000300800 */
[----:B------:R-:W3:Y:S04]  /*31430*/  LDL.LU R53, [R1+0xe1c] ;  /* 0x000e1c0001357983 */ /* 0x000ee80000300800 */
        /* <DEDUP_REMOVED lines=8> */
[----:B------:R-:W-:Y:S04]  /*314c0*/  STL [R1+0x53a4], R22 ;  /* 0x0053a41601007387 */ /* 0x000fe80000100800 */
[----:B------:R-:W-:Y:S04]  /*314d0*/  STL [R1+0x53ac], R22 ;  /* 0x0053ac1601007387 */ /* 0x000fe80000100800 */
[----:B------:R-:W-:Y:S04]  /*314e0*/  STL [R1+0x53b4], R22 ;  /* 0x0053b41601007387 */ /* 0x000fe80000100800 */
[----:B------:R-:W-:Y:S04]  /*314f0*/  STL [R1+0x53bc], R22 ;  /* 0x0053bc1601007387 */ /* 0x000fe80000100800 */
[----:B------:R0:W-:Y:S02]  /*31500*/  STL [R1+0xb4], R43 ;  /* 0x0000b42b01007387 */ /* 0x0001e40000100800 */
[----:B0-----:R-:W0:Y:S02]  /*31510*/  S2R R43, SR_TID.X ;  /* 0x00000000002b7919 */ /* 0x001e240000002100 */
[----:B------:R-:W-:Y:S04]  /*31520*/  STL [R1+0x53c4], R22 ;  /* 0x0053c41601007387 */ /* 0x000fe80000100800 */
[----:B------:R-:W-:Y:S04]  /*31530*/  STL [R1+0x53cc], R22 ;  /* 0x0053cc1601007387 */ /* 0x000fe80000100800 */
[----:B------:R-:W-:Y:S04]  /*31540*/  STL [R1+0x53d4], R22 ;  /* 0x0053d41601007387 */ /* 0x000fe80000100800 */
[----:B------:R-:W-:Y:S04]  /*31550*/  STL [R1+0xac], R36 ;  /* 0x0000ac2401007387 */ /* 0x000fe80000100800 */
[----:B------:R-:W-:Y:S04]  /*31560*/  STL [R1+0x53dc], R22 ;  /* 0x0053dc1601007387 */ /* 0x000fe80000100800 */
[----:B------:R-:W-:Y:S04]  /*31570*/  STL [R1+0x53e4], R22 ;  /* 0x0053e41601007387 */ /* 0x000fe80000100800 */
[----:B------:R-:W-:Y:S01]  /*31580*/  STL [R1+0x53ec], R22 ;  /* 0x0053ec1601007387 */ /* 0x000fe20000100800 */
[----:B-1----:R-:W-:-:S05]  /*31590*/  LOP3.LUT R0, R0, 0x1f, RZ, 0xc0, !PT ;  /* 0x0000001f00007812 */ /* 0x002fca00078ec0ff */
[----:B------:R-:W-:Y:S01]  /*315a0*/  IMAD.SHL.U32 R0, R0, 0x2, RZ ;  /* 0x0000000200007824 */ /* 0x000fe200078e00ff */
[----:B0-----:R-:W-:-:S04]  /*315b0*/  LOP3.LUT R42, R43, 0x1f, RZ, 0xc0, !PT ;  /* 0x0000001f2b2a7812 */ /* 0x001fc800078ec0ff */
[----:B------:R-:W-:-:S04]  /*315c0*/  LOP3.LUT R31, R42, 0x20, RZ, 0xfc, !PT ;  /* 0x000000202a1f7812 */ /* 0x000fc800078efcff */
[----:B------:R-:W-:Y:S01]  /*315d0*/  ISETP.GE.AND P1, PT, R31, R2, PT ;  /* 0x000000021f00720c */ /* 0x000fe20003f26270 */
[----:B------:R-:W-:Y:S04]  /*315e0*/  STS.U16 [R0+UR5], R44 ;  /* 0x0000002c00007988 */ /* 0x000fe80008000405 */
[----:B------:R-:W-:Y:S04]  /*315f0*/  STS.U16 [R0+UR5+0x40], R45 ;  /* 0x0000402d00007988 */ /* 0x000fe80008000405 */
[----:B----4-:R-:W-:Y:S04]  /*31600*/  STL [R1+0xa4], R33 ;  /* 0x0000a42101007387 */ /* 0x010fe80000100800 */
[----:B------:R-:W-:Y:S04]  /*31610*/  STL [R1+0x53f4], R22 ;  /* 0x0053f41601007387 */ /* 0x000fe80000100800 */
[----:B------:R-:W-:Y:S04]  /*31620*/  STL [R1+0x53fc], R22 ;  /* 0x0053fc1601007387 */ /* 0x000fe80000100800 */
[----:B------:R-:W-:Y:S04]  /*31630*/  STL [R1+0x5404], R22 ;  /* 0x0054041601007387 */ /* 0x000fe80000100800 */
[----:B--2---:R0:W-:Y:S04]  /*31640*/  STL [R1+0xa0], R30 ;  /* 0x0000a01e01007387 */ /* 0x0041e80000100800 */
        /* <DEDUP_REMOVED lines=11> */
[----:B0-----:R-:W-:-:S03]  /*31700*/  LOP3.LUT R30, R43, 0x1f, RZ, 0xc0, !PT ;  /* 0x0000001f2b1e7812 */ /* 0x001fc600078ec0ff */
[----:B------:R-:W-:Y:S04]  /*31710*/  STL [R1+0x53f0], R23 ;  /* 0x0053f01701007387 */ /* 0x000fe80000100800 */
[----:B------:R-:W-:Y:S04]  /*31720*/  STL [R1+0x53f8], R23 ;  /* 0x0053f81701007387 */ /* 0x000fe80000100800 */
[----:B------:R-:W-:Y:S04]  /*31730*/  STL [R1+0x5400], R23 ;  /* 0x0054001701007387 */ /* 0x000fe80000100800 */
[----:B------:R0:W-:Y:S01]  /*31740*/  STL [R1+0x5410], R23 ;  /* 0x0054101701007387 */ /* 0x0001e20000100800 */
[----:B------:R-:W-:-:S03]  /*31750*/  ISETP.GE.AND P0, PT, R30, R2, PT ;  /* 0x000000021e00720c */ /* 0x000fc60003f06270 */
[----:B------:R-:W2:Y:S04]  /*31760*/  LDL.LU R2, [R1+0xcf8] ;  /* 0x000cf80001027983 */ /* 0x000ea80000300800 */
        /* <DEDUP_REMOVED lines=13> */
[----:B---3--:R0:W-:Y:S04]  /*31840*/  STS.U16 [R0+UR5+0x80], R46 ;  /* 0x0000802e00007988 */ /* 0x0081e80008000405 */
[----:B------:R-:W3:Y:S04]  /*31850*/  LDL.LU R45, [R1+0x69c] ;  /* 0x00069c00012d7983 */ /* 0x000ee80000300800 */
[----:B------:R1:W-:Y:S04]  /*31860*/  STS.U16 [R0+UR5+0xc0], R47 ;  /* 0x0000c02f00007988 */ /* 0x0003e80008000405 */
[----:B------:R1:W-:Y:S04]  /*31870*/  STS.U16 [R0+UR5+0x100], R48 ;  /* 0x0001003000007988 */ /* 0x0003e80008000405 */
[----:B------:R1:W-:Y:S04]  /*31880*/  STS.U16 [R0+UR5+0x140], R49 ;  /* 0x0001403100007988 */ /* 0x0003e80008000405 */
[----:B------:R1:W-:Y:S04]  /*31890*/  STS.U16 [R0+UR5+0x180], R50 ;  /* 0x0001803200007988 */ /* 0x0003e80008000405 */
[----:B------:R1:W-:Y:S04]  /*318a0*/  STS.U16 [R0+UR5+0x1c0], R51 ;  /* 0x0001c03300007988 */ /* 0x0003e80008000405 */
[----:B0-----:R-:W3:Y:S04]  /*318b0*/  LDL.LU R46, [R1+0x698] ;  /* 0x00069800012e7983 */ /* 0x001ee80000300800 */
[----:B-1----:R-:W3:Y:S04]  /*318c0*/  LDL.LU R47, [R1+0x694] ;  /* 0x00069400012f7983 */ /* 0x002ee80000300800 */
[----:B------:R-:W3:Y:S04]  /*318d0*/  LDL.LU R48, [R1+0x690] ;  /* 0x0006900001307983 */ /* 0x000ee80000300800 */
[----:B------:R-:W3:Y:S04]  /*318e0*/  LDL.LU R49, [R1+0x68c] ;  /* 0x00068c0001317983 */ /* 0x000ee80000300800 */
[----:B------:R-:W3:Y:S04]  /*318f0*/  LDL.LU R50, [R1+0x688] ;  /* 0x0006880001327983 */ /* 0x000ee80000300800 */
[----:B------:R0:W-:Y:S04]  /*31900*/  STS.U16 [R0+UR5+0x840], R52 ;  /* 0x0008403400007988 */ /* 0x0001e80008000405 */
[----:B------:R-:W3:Y:S04]  /*31910*/  LDL.LU R51, [R1+0x684] ;  /* 0x0006840001337983 */ /* 0x000ee80000300800 */
[----:B0-----:R-:W3:Y:S04]  /*31920*/  LDL.LU R52, [R1+0x680] ;  /* 0x0006800001347983 */ /* 0x001ee80000300800 */
[----:B------:R0:W-:Y:S04]  /*31930*/  STS.U16 [R0+UR5+0x800], R53 ;  /* 0x0008003500007988 */ /* 0x0001e80008000405 */
        /* <DEDUP_REMOVED lines=12> */
[----:B------:R1:W-:Y:S04]  /*31a00*/  STS.U16 [R0+UR5+0x1000], R61 ;  /* 0x0010003d00007988 */ /* 0x0003e80008000405 */
[----:B------:R1:W-:Y:S04]  /*31a10*/  STS.U16 [R0+UR5+0x1040], R60 ;  /* 0x0010403c00007988 */ /* 0x0003e80008000405 */
[----:B0-----:R-:W3:Y:S04]  /*31a20*/  LDL.LU R59, [R1+0x604] ;  /* 0x00060400013b7983 */ /* 0x001ee80000300800 */
[----:B-1----:R-:W3:Y:S04]  /*31a30*/  LDL.LU R61, [R1+0x600] ;  /* 0x00060000013d7983 */ /* 0x002ee80000300800 */
[----:B------:R-:W3:Y:S04]  /*31a40*/  LDL.LU R60, [R1+0x59c] ;  /* 0x00059c00013c7983 */ /* 0x000ee80000300800 */
[----:B--2---:R0:W-:Y:S04]  /*31a50*/  STS.U16 [R0+UR5+0x1080], R2 ;  /* 0x0010800200007988 */ /* 0x0041e80008000405 */
[----:B----4-:R1:W-:Y:S04]  /*31a60*/  STS.U16 [R0+UR5+0x10c0], R23 ;  /* 0x0010c01700007988 */ /* 0x0103e80008000405 */
[----:B0-----:R-:W2:Y:S04]  /*31a70*/  LDL.LU R2, [R1+0x598] ;  /* 0x0005980001027983 */ /* 0x001ea80000300800 */
[----:B------:R0:W-:Y:S04]  /*31a80*/  STS.U16 [R0+UR5+0x1100], R22 ;  /* 0x0011001600007988 */ /* 0x0001e80008000405 */
[----:B------:R4:W-:Y:S04]  /*31a90*/  STS.U16 [R0+UR5+0x1140], R30 ;  /* 0x0011401e00007988 */ /* 0x0009e80008000405 */
[----:B------:R4:W-:Y:S04]  /*31aa0*/  STS.U16 [R0+UR5+0x1180], R31 ;  /* 0x0011801f00007988 */ /* 0x0009e80008000405 */
[----:B------:R4:W-:Y:S04]  /*31ab0*/  STS.U16 [R0+UR5+0x11c0], R32 ;  /* 0x0011c02000007988 */ /* 0x0009e80008000405 */
[----:B------:R4:W-:Y:S04]  /*31ac0*/  STS.U16 [R0+UR5+0x1840], R33 ;  /* 0x0018402100007988 */ /* 0x0009e80008000405 */
[----:B-1----:R-:W2:Y:S04]  /*31ad0*/  LDL.LU R23, [R1+0x594] ;  /* 0x0005940001177983 */ /* 0x002ea80000300800 */
[----:B0-----:R-:W2:Y:S04]  /*31ae0*/  LDL.LU R22, [R1+0x590] ;  /* 0x0005900001167983 */ /* 0x001ea80000300800 */
[----:B----4-:R-:W4:Y:S04]  /*31af0*/  LDL.LU R30, [R1+0x58c] ;  /* 0x00058c00011e7983 */ /* 0x010f280000300800 */
[----:B------:R-:W4:Y:S04]  /*31b00*/  LDL.LU R31, [R1+0x588] ;  /* 0x00058800011f7983 */ /* 0x000f280000300800 */
[----:B------:R-:W4:Y:S04]  /*31b10*/  LDL.LU R32, [R1+0x584] ;  /* 0x0005840001207983 */ /* 0x000f280000300800 */
[----:B------:R0:W-:Y:S04]  /*31b20*/  STS.U16 [R0+UR5+0x1800], R34 ;  /* 0x0018002200007988 */ /* 0x0001e80008000405 */
[----:B------:R-:W4:Y:S04]  /*31b30*/  LDL.LU R33, [R1+0x580] ;  /* 0x0005800001217983 */ /* 0x000f280000300800 */
[----:B------:R1:W-:Y:S04]  /*31b40*/  STS.U16 [R0+UR5+0x18c0], R35 ;  /* 0x0018c02300007988 */ /* 0x0003e80008000405 */
[----:B------:R1:W-:Y:S04]  /*31b50*/  STS.U16 [R0+UR5+0x1880], R36 ;  /* 0x0018802400007988 */ /* 0x0003e80008000405 */
[----:B------:R1:W-:Y:S04]  /*31b60*/  STS.U16 [R0+UR5+0x1940], R41 ;  /* 0x0019402900007988 */ /* 0x0003e80008000405 */
[----:B------:R1:W-:Y:S04]  /*31b70*/  STS.U16 [R0+UR5+0x1900], R42 ;  /* 0x0019002a00007988 */ /* 0x0003e80008000405 */
[----:B------:R1:W-:Y:S04]  /*31b80*/  STS.U16 [R0+UR5+0x19c0], R43 ;  /* 0x0019c02b00007988 */ /* 0x0003e80008000405 */
[----:B0-----:R-:W4:Y:S04]  /*31b90*/  LDL.LU R34, [R1+0x51c] ;  /* 0x00051c0001227983 */ /* 0x001f280000300800 */
[----:B-1----:R-:W4:Y:S04]  /*31ba0*/  LDL.LU R35, [R1+0x518] ;  /* 0x0005180001237983 */ /* 0x002f280000300800 */
[----:B------:R-:W4:Y:S04]  /*31bb0*/  LDL.LU R36, [R1+0x514] ;  /* 0x0005140001247983 */ /* 0x000f280000300800 */
[----:B------:R-:W2:Y:S04]  /*31bc0*/  LDL.LU R41, [R1+0x510] ;  /* 0x0005100001297983 */ /* 0x000ea80000300800 */
[----:B------:R-:W4:Y:S04]  /*31bd0*/  LDL.LU R42, [R1+0x50c] ;  /* 0x00050c00012a7983 */ /* 0x000f280000300800 */
[----:B------:R0:W-:Y:S04]  /*31be0*/  STS.U16 [R0+UR5+0x1980], R44 ;  /* 0x0019802c00007988 */ /* 0x0001e80008000405 */
[----:B------:R-:W4:Y:S04]  /*31bf0*/  LDL.LU R43, [R1+0x508] ;  /* 0x00050800012b7983 */ /* 0x000f280000300800 */
[----:B---3--:R1:W-:Y:S04]  /*31c00*/  STS.U16 [R0+UR5+0x2000], R45 ;  /* 0x0020002d00007988 */ /* 0x0083e80008000405 */
[----:B------:R3:W-:Y:S04]  /*31c10*/  STS.U16 [R0+UR5+0x2040], R46 ;  /* 0x0020402e00007988 */ /* 0x0007e80008000405 */
[----:B------:R3:W-:Y:S04]  /*31c20*/  STS.U16 [R0+UR5+0x2080], R47 ;  /* 0x0020802f00007988 */ /* 0x0007e80008000405 */
[----:B------:R3:W-:Y:S04]  /*31c30*/  STS.U16 [R0+UR5+0x20c0], R48 ;  /* 0x0020c03000007988 */ /* 0x0007e80008000405 */
[----:B------:R3:W-:Y:S04]  /*31c40*/  STS.U16 [R0+UR5+0x2100], R49 ;  /* 0x0021003100007988 */ /* 0x0007e80008000405 */
[----:B0-----:R-:W4:Y:S04]  /*31c50*/  LDL.LU R44, [R1+0x504] ;  /* 0x00050400012c7983 */ /* 0x001f280000300800 */
[----:B-1----:R-:W4:Y:S04]  /*31c60*/  LDL.LU R45, [R1+0x500] ;  /* 0x00050000012d7983 */ /* 0x002f280000300800 */
[----:B---3--:R-:W3:Y:S04]  /*31c70*/  LDL.LU R46, [R1+0x48c] ;  /* 0x00048c00012e7983 */ /* 0x008ee80000300800 */
        /* <DEDUP_REMOVED lines=29> */
[----:B------:R2:W-:Y:S04]  /*31e50*/  STS.U16 [R0+UR5+0x3900], R43 ;  /* 0x0039002b00007988 */ /* 0x0005e80008000405 */
[----:B0-----:R-:W4:Y:S04]  /*31e60*/  LDL.LU R41, [R1+0x36c] ;  /* 0x00036c0001297983 */ /* 0x001f280000300800 */
[----:B-1----:R-:W4:Y:S04]  /*31e70*/  LDL.LU R42, [R1+0x368] ;  /* 0x00036800012a7983 */ /* 0x002f280000300800 */
[----:B------:R0:W-:Y:S04]  /*31e80*/  STS.U16 [R0+UR5+0x39c0], R44 ;  /* 0x0039c02c00007988 */ /* 0x0001e80008000405 */
[----:B--2---:R-:W2:Y:S04]  /*31e90*/  LDL.LU R43, [R1+0x364] ;  /* 0x00036400012b7983 */ /* 0x004ea80000300800 */
[----:B------:R1:W-:Y:S04]  /*31ea0*/  STS.U16 [R0+UR5+0x3980], R45 ;  /* 0x0039802d00007988 */ /* 0x0003e80008000405 */
[----:B---3--:R3:W-:Y:S04]  /*31eb0*/  STS.U16 [R0+UR5+0x4000], R46 ;  /* 0x0040002e00007988 */ /* 0x0087e80008000405 */
[----:B------:R3:W-:Y:S04]  /*31ec0*/  STS.U16 [R0+UR5+0x4040], R47 ;  /* 0x0040402f00007988 */ /* 0x0007e80008000405 */
[----:B------:R3:W-:Y:S04]  /*31ed0*/  STS.U16 [R0+UR5+0x4080], R48 ;  /* 0x0040803000007988 */ /* 0x0007e80008000405 */
[----:B------:R3:W-:Y:S04]  /*31ee0*/  STS.U16 [R0+UR5+0x40c0], R49 ;  /* 0x0040c03100007988 */ /* 0x0007e80008000405 */
[----:B0-----:R-:W2:Y:S04]  /*31ef0*/  LDL.LU R44, [R1+0x360] ;  /* 0x00036000012c7983 */ /* 0x001ea80000300800 */
[----:B-1----:R-:W2:Y:S04]  /*31f00*/  LDL.LU R45, [R1+0x25c] ;  /* 0x00025c00012d7983 */ /* 0x002ea80000300800 */
        /* <DEDUP_REMOVED lines=10> */
[----:B------:R-:W-:Y:S04]  /*31fb0*/  STS.U16 [R0+UR5+0x3040], R2 ;  /* 0x0030400200007988 */ /* 0x000fe80008000405 */
        /* <DEDUP_REMOVED lines=8> */
[----:B------:R0:W-:Y:S04]  /*32040*/  STS.U16 [R0+UR5+0x4980], R60 ;  /* 0x0049803c00007988 */ /* 0x0001e80008000405 */
[----:B------:R1:W-:Y:S04]  /*32050*/  STS.U16 [R0+UR5+0x38c0], R36 ;  /* 0x0038c02400007988 */ /* 0x0003e80008000405 */
        /* <DEDUP_REMOVED lines=10> */
[----:B------:R0:W-:Y:S04]  /*32100*/  STS.U16 [R0+UR5+0x41c0], R53 ;  /* 0x0041c03500007988 */ /* 0x0001e80008000405 */
[----:B-1----:R-:W3:Y:S04]  /*32110*/  LDL.LU R36, [R1+0x84] ;  /* 0x0000840001247983 */ /* 0x002ee80000300800 */
        /* <DEDUP_REMOVED lines=13> */
[----:B0-----:R-:W3:Y:S04]  /*321f0*/  LDL.LU R59, [R1+0x28] ;  /* 0x00002800013b7983 */ /* 0x001ee80000300800 */
[----:B-1----:R-:W3:Y:S04]  /*32200*/  LDL.LU R61, [R1+0x24] ;  /* 0x00002400013d7983 */ /* 0x002ee80000300800 */
[----:B----4-:R0:W-:Y:S04]  /*32210*/  STS.U16 [R0+UR5+0x5000], R41 ;  /* 0x0050002900007988 */ /* 0x0101e80008000405 */
[----:B------:R1:W-:Y:S04]  /*32220*/  STS.U16 [R0+UR5+0x5040], R42 ;  /* 0x0050402a00007988 */ /* 0x0003e80008000405 */
[----:B--2---:R2:W-:Y:S04]  /*32230*/  STS.U16 [R0+UR5+0x5080], R43 ;  /* 0x0050802b00007988 */ /* 0x0045e80008000405 */
[----:B0-----:R-:W4:Y:S04]  /*32240*/  LDL.LU R41, [R1+0x54b4] ;  /* 0x0054b40001297983 */ /* 0x001f280000300800 */
[----:B-1----:R-:W4:Y:S04]  /*32250*/  LDL.LU R42, [R1+0x54b0] ;  /* 0x0054b000012a7983 */ /* 0x002f280000300800 */
[----:B--2---:R-:W2:Y:S04]  /*32260*/  LDL.LU R43, [R1+0x54ac] ;  /* 0x0054ac00012b7983 */ /* 0x004ea80000300800 */
[----:B------:R0:W-:Y:S04]  /*32270*/  STS.U16 [R0+UR5+0x50c0], R44 ;  /* 0x0050c02c00007988 */ /* 0x0001e80008000405 */
[----:B------:R1:W-:Y:S04]  /*32280*/  STS.U16 [R0+UR5+0x5100], R45 ;  /* 0x0051002d00007988 */ /* 0x0003e80008000405 */
[----:B---3--:R3:W-:Y:S04]  /*32290*/  STS.U16 [R0+UR5+0x5140], R46 ;  /* 0x0051402e00007988 */ /* 0x0087e80008000405 */
[----:B------:R3:W-:Y:S04]  /*322a0*/  STS.U16 [R0+UR5+0x5180], R47 ;  /* 0x0051802f00007988 */ /* 0x0007e80008000405 */
[----:B------:R3:W-:Y:S04]  /*322b0*/  STS.U16 [R0+UR5+0x51c0], R48 ;  /* 0x0051c03000007988 */ /* 0x0007e80008000405 */
[----:B------:R3:W-:Y:S04]  /*322c0*/  STS.U16 [R0+UR5+0x5840], R49 ;  /* 0x0058403100007988 */ /* 0x0007e80008000405 */
[----:B0-----:R-:W4:Y:S04]  /*322d0*/  LDL.LU R44, [R1+0x54a8] ;  /* 0x0054a800012c7983 */ /* 0x001f280000300800 */
[----:B-1----:R-:W2:Y:S04]  /*322e0*/  LDL.LU R45, [R1+0x54a4] ;  /* 0x0054a400012d7983 */ /* 0x002ea80000300800 */
[----:B---3--:R-:W3:Y:S04]  /*322f0*/  LDL.LU R46, [R1+0x54a0] ;  /* 0x0054a000012e7983 */ /* 0x008ee80000300800 */
[----:B------:R-:W4:Y:S04]  /*32300*/  LDL.LU R47, [R1+0x549c] ;  /* 0x00549c00012f7983 */ /* 0x000f280000300800 */
[----:B------:R-:W2:Y:S04]  /*32310*/  LDL.LU R48, [R1+0x5498] ;  /* 0x0054980001307983 */ /* 0x000ea80000300800 */
[----:B------:R-:W3:Y:S04]  /*32320*/  LDL.LU R49, [R1+0x5494] ;  /* 0x0054940001317983 */ /* 0x000ee80000300800 */
[----:B------:R0:W-:Y:S04]  /*32330*/  STS.U16 [R0+UR5+0x5800], R50 ;  /* 0x0058003200007988 */ /* 0x0001e80008000405 */
[----:B------:R1:W-:Y:S04]  /*32340*/  STS.U16 [R0+UR5+0x58c0], R51 ;  /* 0x0058c03300007988 */ /* 0x0003e80008000405 */
[----:B------:R1:W-:Y:S04]  /*32350*/  STS.U16 [R0+UR5+0x5880], R52 ;  /* 0x0058803400007988 */ /* 0x0003e80008000405 */
[----:B0-----:R-:W4:Y:S04]  /*32360*/  LDL.LU R50, [R1+0x5490] ;  /* 0x0054900001327983 */ /* 0x001f280000300800 */
[----:B-1----:R-:W2:Y:S04]  /*32370*/  LDL.LU R51, [R1+0x548c] ;  /* 0x00548c0001337983 */ /* 0x002ea80000300800 */
[----:B------:R-:W3:Y:S04]  /*32380*/  LDL.LU R52, [R1+0x5488] ;  /* 0x0054880001347983 */ /* 0x000ee80000300800 */
[----:B------:R0:W-:Y:S04]  /*32390*/  STS.U16 [R0+UR5+0x5940], R60 ;  /* 0x0059403c00007988 */ /* 0x0001e80008000405 */
        /* <DEDUP_REMOVED lines=36> */
[----:B0-----:R-:W4:Y:S04]  /*325e0*/  LDL.LU R61, [R1+0xcd8] ;  /* 0x000cd800013d7983 */ /* 0x001f280000300800 */
[----:B---3--:R-:W-:Y:S04]  /*325f0*/  STL [R1+0x5394], R52 ;  /* 0x0053943401007387 */ /* 0x008fe80000100800 */
[----:B------:R-:W-:Y:S04]  /*32600*/  STL [R1+0x5398], R52 ;  /* 0x0053983401007387 */ /* 0x000fe80000100800 */
[----:B------:R-:W-:Y:S04]  /*32610*/  STS.U16 [R0+UR5+0x7000], R52 ;  /* 0x0070003400007988 */ /* 0x000fe80008000405 */
[----:B------:R0:W-:Y:S04]  /*32620*/  STL [R1+0x5408], R52 ;  /* 0x0054083401007387 */ /* 0x0001e80000100800 */
[----:B0-----:R-:W3:Y:S04]  /*32630*/  LDL.LU R52, [R1+0xeb0] ;  /* 0x000eb00001347983 */ /* 0x001ee80000300800 */
[----:B--2---:R-:W-:Y:S04]  /*32640*/  STL [R1+0x540c], R51 ;  /* 0x00540c3301007387 */ /* 0x004fe80000100800 */
[----:B----4-:R-:W-:Y:S04]  /*32650*/  STL [R1+0x5414], R50 ;  /* 0x0054143201007387 */ /* 0x010fe80000100800 */
        /* <DEDUP_REMOVED lines=11> */
[----:B------:R0:W-:Y:S04]  /*32710*/  STS.U16 [R0+UR5+0x7940], R20 ;  /* 0x0079401400007988 */ /* 0x0001e80008000405 */
[----:B------:R-:W-:Y:S04]  /*32720*/  STL [R1+0x5444], R18 ;  /* 0x0054441201007387 */ /* 0x000fe80000100800 */
[----:B------:R1:W-:Y:S04]  /*32730*/  STS.U16 [R0+UR5+0x7880], R21 ;  /* 0x0078801500007988 */ /* 0x0003e80008000405 */
[----:B------:R2:W-:Y:S04]  /*32740*/  STS.U16 [R0+UR5+0x78c0], R24 ;  /* 0x0078c01800007988 */ /* 0x0005e80008000405 */
[----:B------:R4:W-:Y:S04]  /*32750*/  STS.U16 [R0+UR5+0x7800], R27 ;  /* 0x0078001b00007988 */ /* 0x0009e80008000405 */
[----:B------:R4:W-:Y:S04]  /*32760*/  STS.U16 [R0+UR5+0x7840], R28 ;  /* 0x0078401c00007988 */ /* 0x0009e80008000405 */
[----:B------:R4:W-:Y:S04]  /*32770*/  STS.U16 [R0+UR5+0x71c0], R45 ;  /* 0x0071c02d00007988 */ /* 0x0009e80008000405 */
[----:B0-----:R-:W3:Y:S04]  /*32780*/  LDL.LU R20, [R1+0xcd4] ;  /* 0x000cd40001147983 */ /* 0x001ee80000300800 */
[----:B-1----:R-:W3:Y:S04]  /*32790*/  LDL.LU R21, [R1+0xcd0] ;  /* 0x000cd00001157983 */ /* 0x002ee80000300800 */
[----:B--2---:R-:W2:Y:S04]  /*327a0*/  LDL.LU R24, [R1+0x76c] ;  /* 0x00076c0001187983 */ /* 0x004ea80000300800 */
[----:B----4-:R-:W4:Y:S04]  /*327b0*/  LDL.LU R27, [R1+0x768] ;  /* 0x00076800011b7983 */ /* 0x010f280000300800 */
[----:B------:R-:W4:Y:S04]  /*327c0*/  LDL.LU R28, [R1+0x764] ;  /* 0x00076400011c7983 */ /* 0x000f280000300800 */
[----:B------:R0:W-:Y:S04]  /*327d0*/  STS.U16 [R0+UR5+0x6980], R60 ;  /* 0x0069803c00007988 */ /* 0x0001e80008000405 */
[----:B------:R1:W-:Y:S04]  /*327e0*/  STS.U16 [R0+UR5+0x7180], R46 ;  /* 0x0071802e00007988 */ /* 0x0003e80008000405 */
[----:B------:R-:W4:Y:S04]  /*327f0*/  LDL.LU R45, [R1+0x6fc] ;  /* 0x0006fc00012d7983 */ /* 0x000f280000300800 */
[----:B------:R1:W-:Y:S04]  /*32800*/  STS.U16 [R0+UR5+0x7140], R47 ;  /* 0x0071402f00007988 */ /* 0x0003e80008000405 */
[----:B------:R1:W-:Y:S04]  /*32810*/  STS.U16 [R0+UR5+0x7100], R48 ;  /* 0x0071003000007988 */ /* 0x0003e80008000405 */
[----:B------:R1:W-:Y:S04]  /*32820*/  STS.U16 [R0+UR5+0x70c0], R49 ;  /* 0x0070c03100007988 */ /* 0x0003e80008000405 */
[----:B------:R1:W-:Y:S01]  /*32830*/  STS.U16 [R0+UR5+0x7080], R50 ;  /* 0x0070803200007988 */ /* 0x0003e20008000405 */
[----:B0-----:R-:W-:-:S03]  /*32840*/  LOP3.LUT R60, R0, 0x10, RZ, 0x3c, !PT ;  /* 0x00000010003c7812 */ /* 0x001fc600078e3cff */
[----:B-1----:R-:W4:Y:S04]  /*32850*/  LDL.LU R46, [R1+0x6f8] ;  /* 0x0006f800012e7983 */ /* 0x002f280000300800 */
[----:B------:R-:W4:Y:S04]  /*32860*/  LDL.LU R47, [R1+0x6f4] ;  /* 0x0006f400012f7983 */ /* 0x000f280000300800 */
[----:B------:R-:W4:Y:S04]  /*32870*/  LDL.LU R48, [R1+0x6f0] ;  /* 0x0006f00001307983 */ /* 0x000f280000300800 */
[----:B------:R0:W-:Y:S04]  /*32880*/  STS.U16 [R0+UR5+0x7040], R51 ;  /* 0x0070403300007988 */ /* 0x0001e80008000405 */
[----:B------:R-:W4:Y:S04]  /*32890*/  LDL.LU R49, [R1+0x6ec] ;  /* 0x0006ec0001317983 */ /* 0x000f280000300800 */
[----:B------:R-:W-:Y:S04]  /*328a0*/  STS.U16 [R0+UR5+0x7900], R19 ;  /* 0x0079001300007988 */ /* 0x000fe80008000405 */
[----:B------:R-:W-:Y:S04]  /*328b0*/  STS.U16 [R0+UR5+0x79c0], R18 ;  /* 0x0079c01200007988 */ /* 0x000fe80008000405 */
[----:B------:R-:W-:Y:S04]  /*328c0*/  STS.U16 [R0+UR5+0x7980], R17 ;  /* 0x0079801100007988 */ /* 0x000fe80008000405 */
[----:B------:R-:W4:Y:S04]  /*328d0*/  LDL.LU R50, [R1+0x6e8] ;  /* 0x0006e80001327983 */ /* 0x000f280000300800 */
[----:B0-----:R-:W4:Y:S04]  /*328e0*/  LDL.LU R51, [R1+0x6e4] ;  /* 0x0006e40001337983 */ /* 0x001f280000300800 */
[----:B---3--:R0:W-:Y:S04]  /*328f0*/  STS.U16 [R60+UR5+0x200], R52 ;  /* 0x000200343c007988 */ /* 0x0081e80008000405 */
[----:B------:R1:W-:Y:S04]  /*32900*/  STS.U16 [R60+UR5+0x240], R2 ;  /* 0x000240023c007988 */ /* 0x0003e80008000405 */
        /* <DEDUP_REMOVED lines=22> */
[----:B--2---:R-:W2:Y:S04]  /*32a70*/  LDL.LU R53, [R1+0x5f4] ;  /* 0x0005f40001357983 */ /* 0x004ea80000300800 */
[----:B------:R1:W-:Y:S04]  /*32a80*/  STS.U16 [R60+UR5+0xb00], R55 ;  /* 0x000b00373c007988 */ /* 0x0003e80008000405 */
[----:B------:R1:W-:Y:S04]  /*32a90*/  STS.U16 [R60+UR5+0xbc0], R56 ;  /* 0x000bc0383c007988 */ /* 0x0003e80008000405 */
[----:B------:R1:W-:Y:S04]  /*32aa0*/  STS.U16 [R60+UR5+0xb80], R57 ;  /* 0x000b80393c007988 */ /* 0x0003e80008000405 */
[----:B------:R1:W-:Y:S04]  /*32ab0*/  STS.U16 [R60+UR5+0x1200], R58 ;  /* 0x0012003a3c007988 */ /* 0x0003e80008000405 */
[----:B------:R1:W-:Y:S04]  /*32ac0*/  STS.U16 [R60+UR5+0x1240], R59 ;  /* 0x0012403b3c007988 */ /* 0x0003e80008000405 */
[----:B0-----:R-:W2:Y:S04]  /*32ad0*/  LDL.LU R54, [R1+0x5f0] ;  /* 0x0005f00001367983 */ /* 0x001ea80000300800 */
[----:B-1----:R-:W2:Y:S04]  /*32ae0*/  LDL.LU R55, [R1+0x5ec] ;  /* 0x0005ec0001377983 */ /* 0x002ea80000300800 */
[----:B------:R-:W2:Y:S04]  /*32af0*/  LDL.LU R56, [R1+0x5e8] ;  /* 0x0005e80001387983 */ /* 0x000ea80000300800 */
[----:B------:R-:W2:Y:S04]  /*32b00*/  LDL.LU R57, [R1+0x5e4] ;  /* 0x0005e40001397983 */ /* 0x000ea80000300800 */
[----:B------:R-:W2:Y:S04]  /*32b10*/  LDL.LU R58, [R1+0x5e0] ;  /* 0x0005e000013a7983 */ /* 0x000ea80000300800 */
[----:B------:R0:W-:Y:S04]  /*32b20*/  STS.U16 [R60+UR5+0x1280], R61 ;  /* 0x0012803d3c007988 */ /* 0x0001e80008000405 */
[----:B------:R-:W2:Y:S04]  /*32b30*/  LDL.LU R59, [R1+0x57c] ;  /* 0x00057c00013b7983 */ /* 0x000ea80000300800 */
[----:B0-----:R-:W2:Y:S04]  /*32b40*/  LDL.LU R61, [R1+0x578] ;  /* 0x00057800013d7983 */ /* 0x001ea80000300800 */
[----:B------:R0:W-:Y:S04]  /*32b50*/  STS.U16 [R60+UR5+0x12c0], R20 ;  /* 0x0012c0143c007988 */ /* 0x0001e80008000405 */
[----:B------:R1:W-:Y:S04]  /*32b60*/  STS.U16 [R60+UR5+0x1300], R21 ;  /* 0x001300153c007988 */ /* 0x0003e80008000405 */
[----:B------:R1:W-:Y:S04]  /*32b70*/  STS.U16 [R60+UR5+0x1340], R24 ;  /* 0x001340183c007988 */ /* 0x0003e80008000405 */
[----:B----4-:R4:W-:Y:S04]  /*32b80*/  STS.U16 [R60+UR5+0x1380], R27 ;  /* 0x0013801b3c007988 */ /* 0x0109e80008000405 */
[----:B------:R4:W-:Y:S04]  /*32b90*/  STS.U16 [R60+UR5+0x13c0], R28 ;  /* 0x0013c01c3c007988 */ /* 0x0009e80008000405 */
[----:B------:R4:W-:Y:S04]  /*32ba0*/  STS.U16 [R60+UR5+0x1a40], R45 ;  /* 0x001a402d3c007988 */ /* 0x0009e80008000405 */
[----:B0-----:R-:W2:Y:S04]  /*32bb0*/  LDL.LU R20, [R1+0x574] ;  /* 0x0005740001147983 */ /* 0x001ea80000300800 */
[----:B-1----:R-:W2:Y:S04]  /*32bc0*/  LDL.LU R21, [R1+0x570] ;  /* 0x0005700001157983 */ /* 0x002ea80000300800 */
[----:B------:R-:W2:Y:S04]  /*32bd0*/  LDL.LU R24, [R1+0x56c] ;  /* 0x00056c0001187983 */ /* 0x000ea80000300800 */
[----:B----4-:R-:W4:Y:S04]  /*32be0*/  LDL.LU R27, [R1+0x568] ;  /* 0x00056800011b7983 */ /* 0x010f280000300800 */
        /* <DEDUP_REMOVED lines=13> */
[----:B------:R-:W4:Y:S04]  /*32cc0*/  LDL.LU R51, [R1+0x4d8] ;  /* 0x0004d80001337983 */ /* 0x000f280000300800 */
[----:B------:R0:W-:Y:S04]  /*32cd0*/  STS.U16 [R60+UR5+0x1b80], R52 ;  /* 0x001b80343c007988 */ /* 0x0001e80008000405 */
[----:B------:R1:W-:Y:S04]  /*32ce0*/  STS.U16 [R60+UR5+0x2200], R2 ;  /* 0x002200023c007988 */ /* 0x0003e80008000405 */
[----:B---3--:R3:W-:Y:S04]  /*32cf0*/  STS.U16 [R60+UR5+0x2240], R23 ;  /* 0x002240173c007988 */ /* 0x0087e80008000405 */
        /* <DEDUP_REMOVED lines=14> */
[----:B--2---:R2:W-:Y:S04]  /*32de0*/  STS.U16 [R60+UR5+0x2ac0], R53 ;  /* 0x002ac0353c007988 */ /* 0x0045e80008000405 */
        /* <DEDUP_REMOVED lines=81> */
[----:B0-----:R-:W2:Y:S04]  /*33300*/  LDL.LU R61, [R1] ;  /* 0x00000000013d7983 */ /* 0x001ea80000300800 */
[----:B------:R-:W-:Y:S04]  /*33310*/  STS.U16 [R60+UR5+0x5240], R20 ;  /* 0x005240143c007988 */ /* 0x000fe80008000405 */
[----:B------:R-:W-:Y:S04]  /*33320*/  STS.U16 [R60+UR5+0x5280], R21 ;  /* 0x005280153c007988 */ /* 0x000fe80008000405 */
[----:B------:R-:W-:Y:S04]  /*33330*/  STS.U16 [R60+UR5+0x52c0], R24 ;  /* 0x0052c0183c007988 */ /* 0x000fe80008000405 */
[----:B----4-:R-:W-:Y:S04]  /*33340*/  STS.U16 [R60+UR5+0x5300], R27 ;  /* 0x0053001b3c007988 */ /* 0x010fe80008000405 */
        /* <DEDUP_REMOVED lines=10> */
[----:B---3--:R-:W-:Y:S04]  /*333f0*/  STS.U16 [R60+UR5+0x5b80], R23 ;  /* 0x005b80173c007988 */ /* 0x008fe80008000405 */
[----:B------:R-:W-:Y:S04]  /*33400*/  STS.U16 [R60+UR5+0x6200], R22 ;  /* 0x006200163c007988 */ /* 0x000fe80008000405 */
[----:B------:R-:W-:Y:S04]  /*33410*/  STS.U16 [R60+UR5+0x6240], R30 ;  /* 0x0062401e3c007988 */ /* 0x000fe80008000405 */
[----:B------:R-:W-:Y:S04]  /*33420*/  STS.U16 [R60+UR5+0x6280], R31 ;  /* 0x0062801f3c007988 */ /* 0x000fe80008000405 */
[----:B------:R-:W-:Y:S04]  /*33430*/  STS.U16 [R60+UR5+0x62c0], R32 ;  /* 0x0062c0203c007988 */ /* 0x000fe80008000405 */
[----:B------:R-:W-:Y:S04]  /*33440*/  STS.U16 [R60+UR5+0x6300], R33 ;  /* 0x006300213c007988 */ /* 0x000fe80008000405 */
[----:B------:R0:W-:Y:S04]  /*33450*/  STS.U16 [R60+UR5+0x6340], R34 ;  /* 0x006340223c007988 */ /* 0x0001e80008000405 */
[----:B------:R1:W-:Y:S04]  /*33460*/  STS.U16 [R60+UR5+0x6380], R35 ;  /* 0x006380233c007988 */ /* 0x0003e80008000405 */
[----:B------:R3:W-:Y:S04]  /*33470*/  STS.U16 [R60+UR5+0x63c0], R36 ;  /* 0x0063c0243c007988 */ /* 0x0007e80008000405 */
[----:B--2---:R2:W-:Y:S04]  /*33480*/  STS.U16 [R60+UR5+0x6a40], R53 ;  /* 0x006a40353c007988 */ /* 0x0045e80008000405 */
[----:B0-----:R-:W4:Y:S04]  /*33490*/  LDL.LU R34, [R1+0xe80] ;  /* 0x000e800001227983 */ /* 0x001f280000300800 */
[----:B-1----:R-:W4:Y:S04]  /*334a0*/  LDL.LU R35, [R1+0xe7c] ;  /* 0x000e7c0001237983 */ /* 0x002f280000300800 */
[----:B---3--:R-:W3:Y:S04]  /*334b0*/  LDL.LU R36, [R1+0xe74] ;  /* 0x000e740001247983 */ /* 0x008ee80000300800 */
        /* <DEDUP_REMOVED lines=14> */
[----:B0-----:R-:W2:Y:S01]  /*335a0*/  LDL.LU R61, [R1+0xd64] ;  /* 0x000d6400013d7983 */ /* 0x001ea20000300800 */
[----:B------:R-:W0:Y:S03]  /*335b0*/  S2R R33, SR_TID.X ;  /* 0x0000000000217919 */ /* 0x000e260000002100 */
[----:B------:R-:W-:Y:S04]  /*335c0*/  STL [R1+0x5314], R60 ;  /* 0x0053143c01007387 */ /* 0x000fe80000100800 */
[----:B------:R-:W2:Y:S04]  /*335d0*/  LDL.LU R19, [R1+0xd4c] ;  /* 0x000d4c0001137983 */ /* 0x000ea80000300800 */
[----:B------:R-:W2:Y:S04]  /*335e0*/  LDL.LU R20, [R1+0xd44] ;  /* 0x000d440001147983 */ /* 0x000ea80000300800 */
[----:B------:R-:W2:Y:S04]  /*335f0*/  LDL.LU R21, [R1+0xd3c] ;  /* 0x000d3c0001157983 */ /* 0x000ea80000300800 */
[----:B------:R-:W-:Y:S04]  /*33600*/  STS.U16 [R60+UR5+0x7200], R44 ;  /* 0x0072002c3c007988 */ /* 0x000fe80008000405 */
        /* <DEDUP_REMOVED lines=18> */
[----:B------:R-:W2:Y:S01]  /*33730*/  LDL.LU R51, [R1+0x72c] ;  /* 0x00072c0001337983 */ /* 0x000ea20000300800 */
[----:B0-----:R-:W-:-:S03]  /*33740*/  LOP3.LUT R52, R33, 0x1f, RZ, 0xc0, !PT ;  /* 0x0000001f21347812 */ /* 0x001fc600078ec0ff */
[----:B------:R-:W-:Y:S04]  /*33750*/  STS.U16 [R60+UR5+0x7ac0], R14 ;  /* 0x007ac00e3c007988 */ /* 0x000fe80008000405 */
[----:B------:R-:W2:Y:S01]  /*33760*/  LDL.LU R2, [R1+0x6dc] ;  /* 0x0006dc0001027983 */ /* 0x000ea20000300800 */
[----:B------:R-:W-:-:S03]  /*33770*/  IMAD.SHL.U32 R18, R52, 0x2, RZ ;  /* 0x0000000234127824 */ /* 0x000fc600078e00ff */
[----:B------:R-:W-:Y:S04]  /*33780*/  STS.U16 [R60+UR5+0x7a80], R13 ;  /* 0x007a800d3c007988 */ /* 0x000fe80008000405 */
[----:B------:R-:W2:Y:S04]  /*33790*/  LDL.LU R23, [R1+0x6d8] ;  /* 0x0006d80001177983 */ /* 0x000ea80000300800 */
[----:B------:R-:W-:Y:S04]  /*337a0*/  STS.U16 [R60+UR5+0x7b40], R12 ;  /* 0x007b400c3c007988 */ /* 0x000fe80008000405 */
[----:B------:R-:W2:Y:S01]  /*337b0*/  LDL.LU R22, [R1+0x6d0] ;  /* 0x0006d00001167983 */ /* 0x000ea20000300800 */
[----:B------:R-:W-:-:S03]  /*337c0*/  LOP3.LUT R18, R18, 0x20, RZ, 0x3c, !PT ;  /* 0x0000002012127812 */ /* 0x000fc600078e3cff */
[----:B------:R-:W-:Y:S04]  /*337d0*/  STS.U16 [R60+UR5+0x7b00], R11 ;  /* 0x007b000b3c007988 */ /* 0x000fe80008000405 */
[----:B------:R-:W2:Y:S04]  /*337e0*/  LDL.LU R30, [R1+0x6c8] ;  /* 0x0006c800011e7983 */ /* 0x000ea80000300800 */
[----:B------:R-:W-:Y:S04]  /*337f0*/  STS.U16 [R60+UR5+0x7bc0], R10 ;  /* 0x007bc00a3c007988 */ /* 0x000fe80008000405 */
[----:B------:R-:W2:Y:S04]  /*33800*/  LDL.LU R31, [R1+0x6c0] ;  /* 0x0006c000011f7983 */ /* 0x000ea80000300800 */
[----:B------:R-:W-:Y:S04]  /*33810*/  STS.U16 [R60+UR5+0x7b80], R9 ;  /* 0x007b80093c007988 */ /* 0x000fe80008000405 */
[----:B------:R-:W2:Y:S04]  /*33820*/  LDL.LU R32, [R1+0x6b8] ;  /* 0x0006b80001207983 */ /* 0x000ea80000300800 */
[----:B------:R-:W2:Y:S04]  /*33830*/  LDL.LU R33, [R1+0x6b0] ;  /* 0x0006b00001217983 */ /* 0x000ea80000300800 */
[----:B----4-:R0:W-:Y:S04]  /*33840*/  STS.U16 [R18+UR5+0x400], R34 ;  /* 0x0004002212007988 */ /* 0x0101e80008000405 */
[----:B------:R1:W-:Y:S04]  /*33850*/  STS.U16 [R18+UR5+0x440], R35 ;  /* 0x0004402312007988 */ /* 0x0003e80008000405 */
[----:B---3--:R3:W-:Y:S04]  /*33860*/  STS.U16 [R18+UR5+0x480], R36 ;  /* 0x0004802412007988 */ /* 0x0087e80008000405 */
        /* <DEDUP_REMOVED lines=57> */
[----:B0-----:R-:W2:Y:S04]  /*33c00*/  LDL.LU R32, [R1+0x4b4] ;  /* 0x0004b40001207983 */ /* 0x001ea80000300800 */
[----:B-1----:R-:W2:Y:S04]  /*33c10*/  LDL.LU R33, [R1+0x4ac] ;  /* 0x0004ac0001217983 */ /* 0x002ea80000300800 */
        /* <DEDUP_REMOVED lines=40> */
[----:B0-----:R-:W2:Y:S04]  /*33ea0*/  LDL.LU R30, [R1+0x3a8] ;  /* 0x0003a800011e7983 */ /* 0x001ea80000300800 */
[----:B------:R0:W-:Y:S04]  /*33eb0*/  STS.U16 [R18+UR5+0x3d40], R32 ;  /* 0x003d402012007988 */ /* 0x0001e80008000405 */
[----:B-1----:R-:W2:Y:S04]  /*33ec0*/  LDL.LU R31, [R1+0x3a4] ;  /* 0x0003a400011f7983 */ /* 0x002ea80000300800 */
        /* <DEDUP_REMOVED lines=25> */
[----:B------:R-:W2:Y:S04]  /*34060*/  LDL.LU R19, [R1+0xdc] ;  /* 0x0000dc0001137983 */ /* 0x000ea80000300800 */
        /* <DEDUP_REMOVED lines=15> */
[----:B------:R0:W-:Y:S04]  /*34160*/  STS.U16 [R18+UR5+0x4c00], R30 ;  /* 0x004c001e12007988 */ /* 0x0001e80008000405 */
[----:B------:R1:W-:Y:S04]  /*34170*/  STS.U16 [R18+UR5+0x4cc0], R31 ;  /* 0x004cc01f12007988 */ /* 0x0003e80008000405 */
[----:B0-----:R-:W2:Y:S04]  /*34180*/  LDL.LU R30, [R1+0x5480] ;  /* 0x00548000011e7983 */ /* 0x001ea80000300800 */
[----:B-1----:R-:W2:Y:S04]  /*34190*/  LDL.LU R31, [R1+0x547c] ;  /* 0x00547c00011f7983 */ /* 0x002ea80000300800 */
[----:B------:R0:W-:Y:S04]  /*341a0*/  STS.U16 [R18+UR5+0x4c80], R32 ;  /* 0x004c802012007988 */ /* 0x0001e80008000405 */
        /* <DEDUP_REMOVED lines=17> */
[----:B0-----:R-:W4:Y:S04]  /*342c0*/  LDL.LU R54, [R1+0x5460] ;  /* 0x0054600001367983 */ /* 0x001f280000300800 */
[----:B-1----:R-:W3:Y:S04]  /*342d0*/  LDL.LU R55, [R1+0x545c] ;  /* 0x00545c0001377983 */ /* 0x002ee80000300800 */
[----:B------:R-:W2:Y:S04]  /*342e0*/  LDL.LU R56, [R1+0x5458] ;  /* 0x0054580001387983 */ /* 0x000ea80000300800 */
[----:B------:R-:W4:Y:S04]  /*342f0*/  LDL.LU R57, [R1+0x5454] ;  /* 0x0054540001397983 */ /* 0x000f280000300800 */
[----:B------:R-:W3:Y:S04]  /*34300*/  LDL.LU R58, [R1+0x5450] ;  /* 0x00545000013a7983 */ /* 0x000ee80000300800 */
[----:B------:R-:W2:Y:S04]  /*34310*/  LDL.LU R59, [R1+0x544c] ;  /* 0x00544c00013b7983 */ /* 0x000ea80000300800 */
[----:B------:R0:W-:Y:S04]  /*34320*/  STS.U16 [R18+UR5+0x55c0], R61 ;  /* 0x0055c03d12007988 */ /* 0x0001e80008000405 */
[----:B0-----:R-:W4:Y:S04]  /*34330*/  LDL.LU R61, [R1+0x5448] ;  /* 0x00544800013d7983 */ /* 0x001f280000300800 */
[----:B------:R0:W-:Y:S04]  /*34340*/  STS.U16 [R18+UR5+0x5c40], R19 ;  /* 0x005c401312007988 */ /* 0x0001e80008000405 */
        /* <DEDUP_REMOVED lines=31> */
[----:B----4-:R-:W-:Y:S04]  /*34540*/  STS.U16 [R18+UR5+0x6c40], R61 ;  /* 0x006c403d12007988 */ /* 0x010fe80008000405 */
[----:B--2---:R-:W-:Y:S04]  /*34550*/  STS.U16 [R18+UR5+0x6c00], R59 ;  /* 0x006c003b12007988 */ /* 0x004fe80008000405 */
[----:B---3--:R-:W-:Y:S04]  /*34560*/  STS.U16 [R18+UR5+0x6cc0], R58 ;  /* 0x006cc03a12007988 */ /* 0x008fe80008000405 */
        /* <DEDUP_REMOVED lines=19> */
[----:B0-----:R-:W2:Y:S01]  /*346a0*/  LDL.LU R3, [R1+0xe3c] ;  /* 0x000e3c0001037983 */ /* 0x001ea20000300800 */
[----:B------:R-:W-:-:S03]  /*346b0*/  IMAD.SHL.U32 R52, R52, 0x2, RZ ;  /* 0x0000000234347824 */ /* 0x000fc600078e00ff */
[----:B------:R-:W-:Y:S02]  /*346c0*/  STS.U16 [R18+UR5+0x7dc0], R25 ;  /* 0x007dc01912007988 */ /* 0x000fe40008000405 */
[----:B------:R-:W-:Y:S02]  /*346d0*/  LOP3.LUT R52, R52, 0x30, RZ, 0x3c, !PT ;  /* 0x0000003034347812 */ /* 0x000fe400078e3cff */
[----:B------:R0:W-:Y:S04]  /*346e0*/  STS.U16 [R18+UR5+0x7d80], R26 ;  /* 0x007d801a12007988 */ /* 0x0001e80008000405 */
[----:B------:R1:W-:Y:S04]  /*346f0*/  STS.U16 [R52+UR5+0x600], R19 ;  /* 0x0006001334007988 */ /* 0x0003e80008000405 */
[----:B0-----:R-:W3:Y:S04]  /*34700*/  LDL.LU R18, [R1+0x5444] ;  /* 0x0054440001127983 */ /* 0x001ee80000300800 */
[----:B-1----:R-:W4:Y:S04]  /*34710*/  LDL.LU R19, [R1+0x5440] ;  /* 0x0054400001137983 */ /* 0x002f280000300800 */
[----:B--2---:R0:W-:Y:S04]  /*34720*/  STS.U16 [R52+UR5+0x640], R3 ;  /* 0x0006400334007988 */ /* 0x0041e80008000405 */
[----:B------:R1:W-:Y:S04]  /*34730*/  STS.U16 [R52+UR5+0x680], R2 ;  /* 0x0006800234007988 */ /* 0x0003e80008000405 */
[----:B------:R2:W-:Y:S04]  /*34740*/  STS.U16 [R52+UR5+0x6c0], R20 ;  /* 0x0006c01434007988 */ /* 0x0005e80008000405 */
[----:B------:R3:W-:Y:S04]  /*34750*/  STS.U16 [R52+UR5+0x700], R21 ;  /* 0x0007001534007988 */ /* 0x0007e80008000405 */
[----:B------:R4:W-:Y:S04]  /*34760*/  STS.U16 [R52+UR5+0x740], R24 ;  /* 0x0007401834007988 */ /* 0x0009e80008000405 */
[----:B------:R4:W-:Y:S04]  /*34770*/  STS.U16 [R52+UR5+0x780], R27 ;  /* 0x0007801b34007988 */ /* 0x0009e80008000405 */
[----:B------:R4:W-:Y:S04]  /*34780*/  STS.U16 [R52+UR5+0x7c0], R28 ;  /* 0x0007c01c34007988 */ /* 0x0009e80008000405 */
[----:B0-----:R-:W4:Y:S04]  /*34790*/  LDL R3, [R1+0x1d94] ;  /* 0x001d940001037983 */ /* 0x001f280000100800 */
[----:B-1----:R-:W4:Y:S04]  /*347a0*/  LDL R2, [R1+0x1d98] ;  /* 0x001d980001027983 */ /* 0x002f280000100800 */
[----:B--2---:R-:W2:Y:S04]  /*347b0*/  LDL.LU R20, [R1+0x543c] ;  /* 0x00543c0001147983 */ /* 0x004ea80000300800 */
[----:B---3--:R-:W3:Y:S04]  /*347c0*/  LDL.LU R21, [R1+0x5438] ;  /* 0x0054380001157983 */ /* 0x008ee80000300800 */
[----:B----4-:R-:W4:Y:S04]  /*347d0*/  LDL.LU R24, [R1+0x5434] ;  /* 0x0054340001187983 */ /* 0x010f280000300800 */
[----:B------:R-:W4:Y:S04]  /*347e0*/  LDL.LU R27, [R1+0x5430] ;  /* 0x00543000011b7983 */ /* 0x000f280000300800 */
[----:B------:R-:W4:Y:S04]  /*347f0*/  LDL.LU R28, [R1+0x542c] ;  /* 0x00542c00011c7983 */ /* 0x000f280000300800 */
[----:B------:R0:W-:Y:S04]  /*34800*/  STS.U16 [R52+UR5+0xe40], R45 ;  /* 0x000e402d34007988 */ /* 0x0001e80008000405 */
[----:B------:R1:W-:Y:S04]  /*34810*/  STS.U16 [R52+UR5+0xe00], R46 ;  /* 0x000e002e34007988 */ /* 0x0003e80008000405 */
[----:B------:R1:W-:Y:S04]  /*34820*/  STS.U16 [R52+UR5+0xec0], R47 ;  /* 0x000ec02f34007988 */ /* 0x0003e80008000405 */
[----:B------:R1:W-:Y:S04]  /*34830*/  STS.U16 [R52+UR5+0xe80], R48 ;  /* 0x000e803034007988 */ /* 0x0003e80008000405 */
[----:B------:R1:W-:Y:S04]  /*34840*/  STS.U16 [R52+UR5+0xf40], R49 ;  /* 0x000f403134007988 */ /* 0x0003e80008000405 */
[----:B------:R1:W-:Y:S04]  /*34850*/  STS.U16 [R52+UR5+0xf00], R50 ;  /* 0x000f003234007988 */ /* 0x0003e80008000405 */
[----:B0-----:R-:W2:Y:S04]  /*34860*/  LDL.LU R45, [R1+0x5428] ;  /* 0x00542800012d7983 */ /* 0x001ea80000300800 */
[----:B-1----:R-:W3:Y:S04]  /*34870*/  LDL.LU R46, [R1+0x5424] ;  /* 0x00542400012e7983 */ /* 0x002ee80000300800 */
[----:B------:R-:W4:Y:S04]  /*34880*/  LDL.LU R47, [R1+0x5420] ;  /* 0x00542000012f7983 */ /* 0x000f280000300800 */
[----:B------:R-:W2:Y:S04]  /*34890*/  LDL.LU R48, [R1+0x541c] ;  /* 0x00541c0001307983 */ /* 0x000ea80000300800 */
[----:B------:R-:W3:Y:S04]  /*348a0*/  LDL.LU R49, [R1+0x5418] ;  /* 0x0054180001317983 */ /* 0x000ee80000300800 */
[----:B------:R-:W4:Y:S04]  /*348b0*/  LDL.LU R50, [R1+0x5414] ;  /* 0x0054140001327983 */ /* 0x000f280000300800 */
[----:B------:R0:W-:Y:S04]  /*348c0*/  STS.U16 [R52+UR5+0xfc0], R23 ;  /* 0x000fc01734007988 */ /* 0x0001e80008000405 */
[----:B0-----:R-:W2:Y:S02]  /*348d0*/  LDL.LU R23, [R1+0x5410] ;  /* 0x0054100001177983 */ /* 0x001ea40000300800 */
[----:B--2---:R-:W-:-:S06]  /*348e0*/  PRMT R23, RZ, 0x7610, R23 ;  /* 0x00007610ff177816 */ /* 0x004fcc0000000017 */
[----:B------:R-:W2:Y:S04]  /*348f0*/  @!P0 LDG.E.U16 R23, desc[UR50][R2.64] ;  /* 0x0000003202178981 */ /* 0x000ea8000c1e1500 */
[----:B------:R0:W-:Y:S04]  /*34900*/  STS.U16 [R52+UR5+0xf80], R51 ;  /* 0x000f803334007988 */ /* 0x0001e80008000405 */
[----:B------:R1:W-:Y:S04]  /*34910*/  STS.U16 [R52+UR5+0x1600], R22 ;  /* 0x0016001634007988 */ /* 0x0003e80008000405 */
[----:B0-----:R-:W3:Y:S04]  /*34920*/  LDL.LU R51, [R1+0x540c] ;  /* 0x00540c0001337983 */ /* 0x001ee80000300800 */
[----:B-1----:R-:W4:Y:S04]  /*34930*/  LDL.LU R52, [R1+0x5408] ;  /* 0x0054080001347983 */ /* 0x002f280000300800 */
[----:B------:R-:W3:Y:S04]  /*34940*/  LDL.LU R22, [R1+0x5404] ;  /* 0x0054040001167983 */ /* 0x000ee80000300800 */
[----:B--2---:R0:W-:Y:S04]  /*34950*/  STL [R1+0x7c], R23 ;  /* 0x00007c1701007387 */ /* 0x0041e80000100800 */
[----:B0-----:R-:W2:Y:S04]  /*34960*/  LDL.LU R23, [R1+0x5400] ;  /* 0x0054000001177983 */ /* 0x001ea80000300800 */
[----:B------:R-:W4:Y:S04]  /*34970*/  LDL R2, [R1+0x1d8c] ;  /* 0x001d8c0001027983 */ /* 0x000f280000100800 */
[----:B------:R-:W4:Y:S01]  /*34980*/  LDL R3, [R1+0x1d90] ;  /* 0x001d900001037983 */ /* 0x000f220000100800 */
[----:B---3--:R-:W-:-:S02]  /*34990*/  PRMT R22, RZ, 0x7610, R22 ;  /* 0x00007610ff167816 */ /* 0x008fc40000000016 */
[----:B----4-:R-:W-:-:S04]  /*349a0*/  @!P1 LOP3.LUT R3, R3, R2, RZ, 0x3c, !PT ;  /* 0x0000000203039212 */ /* 0x010fc800078e3cff */
[----:B------:R-:W-:-:S04]  /*349b0*/  @!P1 LOP3.LUT R2, R3, R2, RZ, 0x3c, !PT ;  /* 0x0000000203029212 */ /* 0x000fc800078e3cff */
[----:B------:R-:W-:-:S05]  /*349c0*/  @!P1 LOP3.LUT R3, R3, R2, RZ, 0x3c, !PT ;  /* 0x0000000203039212 */ /* 0x000fca00078e3cff */
[----:B------:R-:W3:Y:S04]  /*349d0*/  @!P1 LDG.E.U16 R22, desc[UR50][R2.64] ;  /* 0x0000003202169981 */ /* 0x000ee8000c1e1500 */
[----:B---3--:R0:W-:Y:S04]  /*349e0*/  STL [R1+0x78], R22 ;  /* 0x0000781601007387 */ /* 0x0081e80000100800 */
[----:B0-----:R-:W3:Y:S04]  /*349f0*/  LDL.LU R22, [R1+0x53fc] ;  /* 0x0053fc0001167983 */ /* 0x001ee80000300800 */
[----:B------:R-:W4:Y:S04]  /*34a00*/  LDL R2, [R1+0x1d54] ;  /* 0x001d540001027983 */ /* 0x000f280000100800 */
[----:B------:R-:W4:Y:S01]  /*34a10*/  LDL R3, [R1+0x1d58] ;  /* 0x001d580001037983 */ /* 0x000f220000100800 */
[----:B--2---:R-:W-:-:S02]  /*34a20*/  PRMT R23, RZ, 0x7610, R23 ;  /* 0x00007610ff177816 */ /* 0x004fc40000000017 */
[----:B----4-:R-:W-:-:S04]  /*34a30*/  @!P0 LOP3.LUT R3, R3, R2, RZ, 0x3c, !PT ;  /* 0x0000000203038212 */ /* 0x010fc800078e3cff */
[----:B------:R-:W-:-:S04]  /*34a40*/  @!P0 LOP3.LUT R2, R3, R2, RZ, 0x3c, !PT ;  /* 0x0000000203028212 */ /* 0x000fc800078e3cff */
[----:B------:R-:W-:-:S05]  /*34a50*/  @!P0 LOP3.LUT R3, R3, R2, RZ, 0x3c, !PT ;  /* 0x0000000203038212 */ /* 0x000fca00078e3cff */
[----:B------:R-:W2:Y:S04]  /*34a60*/  @!P0 LDG.E.U16 R23, desc[UR50][R2.64] ;  /* 0x0000003202178981 */ /* 0x000ea8000c1e1500 */
        /* <DEDUP_REMOVED lines=206> */
[----:B------:R0:W3:Y:S04]  /*35750*/  @!P1 LDG.E.U16 R22, desc[UR50][R2.64] ;  /* 0x0000003202169981 */ /* 0x0000e8000c1e1500 */
[----:B------:R-:W0:Y:S04]  /*35760*/  LDL R2, [R1+0x1a54] ;  /* 0x001a540001027983 */ /* 0x000e280000100800 */
[----:B------:R-:W0:Y:S01]  /*35770*/  LDL R3, [R1+0x1a58] ;  /* 0x001a580001037983 */ /* 0x000e220000100800 */
[----:B--2---:R-:W-:Y:S02]  /*35780*/  PRMT R23, RZ, 0x7610, R23 ;  /* 0x00007610ff177816 */ /* 0x004fe40000000017 */
[----:B0-----:R-:W-:-:S04]  /*35790*/  @!P0 LOP3.LUT R3, R3, R2, RZ, 0x3c, !PT ;  /* 0x0000000203038212 */ /* 0x001fc800078e3cff */
[----:B------:R-:W-:-:S04]  /*357a0*/  @!P0 LOP3.LUT R2, R3, R2, RZ, 0x3c, !PT ;  /* 0x0000000203028212 */ /* 0x000fc800078e3cff */
[----:B------:R-:W-:-:S05]  /*357b0*/  @!P0 LOP3.LUT R3, R3, R2, RZ, 0x3c, !PT ;  /* 0x0000000203038212 */ /* 0x000fca00078e3cff */
[----:B------:R-:W2:Y:S04]  /*357c0*/  @!P0 LDG.E.U16 R23, desc[UR50][R2.64] ;  /* 0x0000003202178981 */ /* 0x000ea8000c1e1500 */
[----:B---3--:R0:W-:Y:S04]  /*357d0*/  STL [R1+0x18], R22 ;  /* 0x0000181601007387 */ /* 0x0081e80000100800 */
[----:B0-----:R-:W3:Y:S04]  /*357e0*/  LDL R22, [R1+0x19d0] ;  /* 0x0019d00001167983 */ /* 0x001ee80000100800 */
[----:B--2---:R0:W-:Y:S04]  /*357f0*/  STL [R1+0x14], R23 ;  /* 0x0000141701007387 */ /* 0x0041e80000100800 */
[----:B0-----:R-:W2:Y:S04]  /*35800*/  LDL.LU R23, [R1+0x539c] ;  /* 0x00539c0001177983 */ /* 0x001ea80000300800 */
[----:B------:R-:W4:Y:S04]  /*35810*/  LDL R2, [R1+0x1a4c] ;  /* 0x001a4c0001027983 */ /* 0x000f280000100800 */
[----:B------:R-:W4:Y:S01]  /*35820*/  LDL R3, [R1+0x1a50] ;  /* 0x001a500001037983 */ /* 0x000f220000100800 */
[----:B------:R-:W-:-:S02]  /*35830*/  PRMT R52, RZ, 0x7610, R52 ;  /* 0x00007610ff347816 */ /* 0x000fc40000000034 */
[----:B----4-:R-:W-:-:S04]  /*35840*/  @!P1 LOP3.LUT R3, R3, R2, RZ, 0x3c, !PT ;  /* 0x0000000203039212 */ /* 0x010fc800078e3cff */
[----:B------:R-:W-:-:S04]  /*35850*/  @!P1 LOP3.LUT R2, R3, R2, RZ, 0x3c, !PT ;  /* 0x0000000203029212 */ /* 0x000fc800078e3cff */
[----:B------:R-:W-:-:S05]  /*35860*/  @!P1 LOP3.LUT R3, R3, R2, RZ, 0x3c, !PT ;  /* 0x0000000203039212 */ /* 0x000fca00078e3cff */
[----:B------:R-:W4:Y:S04]  /*35870*/  @!P1 LDG.E.U16 R52, desc[UR50][R2.64] ;  /* 0x0000003202349981 */ /* 0x000f28000c1e1500 */
[----:B----4-:R0:W-:Y:S04]  /*35880*/  STL [R1+0x10], R52 ;  /* 0x0000103401007387 */ /* 0x0101e80000100800 */
[----:B0-----:R-:W4:Y:S04]  /*35890*/  LDL.LU R52, [R1+0x5398] ;  /* 0x0053980001347983 */ /* 0x001f280000300800 */
[----:B------:R-:W3:Y:S04]  /*358a0*/  LDL R2, [R1+0x1a14] ;  /* 0x001a140001027983 */ /* 0x000ee80000100800 */
[----:B------:R-:W3:Y:S01]  /*358b0*/  LDL R3, [R1+0x1a18] ;  /* 0x001a180001037983 */ /* 0x000ee20000100800 */
[----:B--2---:R-:W-:-:S02]  /*358c0*/  PRMT R23, RZ, 0x7610, R23 ;  /* 0x00007610ff177816 */ /* 0x004fc40000000017 */
[----:B---3--:R-:W-:-:S04]  /*358d0*/  @!P0 LOP3.LUT R3, R3, R2, RZ, 0x3c, !PT ;  /* 0x0000000203038212 */ /* 0x008fc800078e3cff */
[----:B------:R-:W-:-:S04]  /*358e0*/  @!P0 LOP3.LUT R2, R3, R2, RZ, 0x3c, !PT ;  /* 0x0000000203028212 */ /* 0x000fc800078e3cff */
[----:B------:R-:W-:-:S05]  /*358f0*/  @!P0 LOP3.LUT R3, R3, R2, RZ, 0x3c, !PT ;  /* 0x0000000203038212 */ /* 0x000fca00078e3cff */
[----:B------:R0:W2:Y:S04]  /*35900*/  @!P0 LDG.E.U16 R23, desc[UR50][R2.64] ;  /* 0x0000003202178981 */ /* 0x0000a8000c1e1500 */
[----:B------:R-:W0:Y:S04]  /*35910*/  LDL R2, [R1+0x1a0c] ;  /* 0x001a0c0001027983 */ /* 0x000e280000100800 */
[----:B------:R-:W0:Y:S01]  /*35920*/  LDL R3, [R1+0x1a10] ;  /* 0x001a100001037983 */ /* 0x000e220000100800 */
[----:B----4-:R-:W-:Y:S02]  /*35930*/  PRMT R52, RZ, 0x7610, R52 ;  /* 0x00007610ff347816 */ /* 0x010fe40000000034 */
[----:B0-----:R-:W-:-:S04]  /*35940*/  @!P1 LOP3.LUT R3, R3, R2, RZ, 0x3c, !PT ;  /* 0x0000000203039212 */ /* 0x001fc800078e3cff */
[----:B------:R-:W-:-:S04]  /*35950*/  @!P1 LOP3.LUT R2, R3, R2, RZ, 0x3c, !PT ;  /* 0x0000000203029212 */ /* 0x000fc800078e3cff */
[----:B------:R-:W-:-:S05]  /*35960*/  @!P1 LOP3.LUT R3, R3, R2, RZ, 0x3c, !PT ;  /* 0x0000000203039212 */ /* 0x000fca00078e3cff */
[----:B------:R-:W3:Y:S04]  /*35970*/  @!P1 LDG.E.U16 R52, desc[UR50][R2.64] ;  /* 0x0000003202349981 */ /* 0x000ee8000c1e1500 */
[----:B--2---:R0:W-:Y:S04]  /*35980*/  STL [R1+0xc], R23 ;  /* 0x00000c1701007387 */ /* 0x0041e80000100800 */
[----:B0-----:R-:W2:Y:S04]  /*35990*/  LDL R23, [R1+0x1990] ;  /* 0x0019900001177983 */ /* 0x001ea80000100800 */
[----:B---3--:R0:W-:Y:S04]  /*359a0*/  STL [R1+0x8], R52 ;  /* 0x0000083401007387 */ /* 0x0081e80000100800 */
[----:B0-----:R-:W3:Y:S04]  /*359b0*/  LDL.LU R52, [R1+0x5394] ;  /* 0x0053940001347983 */ /* 0x001ee80000300800 */
[----:B------:R-:W4:Y:S04]  /*359c0*/  LDL R2, [R1+0x19d4] ;  /* 0x0019d40001027983 */ /* 0x000f280000100800 */
[----:B------:R-:W4:Y:S01]  /*359d0*/  LDL R3, [R1+0x19d8] ;  /* 0x0019d80001037983 */ /* 0x000f220000100800 */
[----:B------:R-:W-:-:S02]  /*359e0*/  PRMT R0, RZ, 0x7610, R0 ;  /* 0x00007610ff007816 */ /* 0x000fc40000000000 */
[----:B----4-:R-:W-:-:S04]  /*359f0*/  @!P0 LOP3.LUT R3, R3, R2, RZ, 0x3c, !PT ;  /* 0x0000000203038212 */ /* 0x010fc800078e3cff */
[----:B------:R-:W-:-:S04]  /*35a00*/  @!P0 LOP3.LUT R2, R3, R2, RZ, 0x3c, !PT ;  /* 0x0000000203028212 */ /* 0x000fc800078e3cff */
[----:B------:R-:W-:-:S05]  /*35a10*/  @!P0 LOP3.LUT R3, R3, R2, RZ, 0x3c, !PT ;  /* 0x0000000203038212 */ /* 0x000fca00078e3cff */
[----:B------:R-:W4:Y:S01]  /*35a20*/  @!P0 LDG.E.U16 R0, desc[UR50][R2.64] ;  /* 0x0000003202008981 */ /* 0x000f22000c1e1500 */
[----:B------:R-:W-:-:S03]  /*35a30*/  PRMT R60, RZ, 0x7610, R60 ;  /* 0x00007610ff3c7816 */ /* 0x000fc6000000003c */
[----:B----4-:R-:W-:Y:S04]  /*35a40*/  STL [R1+0x4], R0 ;  /* 0x0000040001007387 */ /* 0x010fe80000100800 */
[----:B------:R-:W4:Y:S01]  /*35a50*/  LDL R3, [R1+0x19cc] ;  /* 0x0019cc0001037983 */ /* 0x000f220000100800 */
[----:B------:R-:W-:Y:S01]  /*35a60*/  @!P1 IMAD.MOV.U32 R2, RZ, RZ, R22 ;  /* 0x000000ffff029224 */ /* 0x000fe200078e0016 */
[----:B------:R-:W-:Y:S02]  /*35a70*/  PRMT R61, RZ, 0x7610, R61 ;  /* 0x00007610ff3d7816 */ /* 0x000fe4000000003d */
[----:B------:R-:W3:Y:S04]  /*35a80*/  LDL R22, [R1+0x1950] ;  /* 0x0019500001167983 */ /* 0x000ee80000100800 */
[----:B----4-:R-:W4:Y:S04]  /*35a90*/  @!P1 LDG.E.U16 R60, desc[UR50][R2.64] ;  /* 0x00000032023c9981 */ /* 0x010f28000c1e1500 */
[----:B------:R-:W2:Y:S04]  /*35aa0*/  LDL R2, [R1+0x1994] ;  /* 0x0019940001027983 */ /* 0x000ea80000100800 */
[----:B------:R-:W2:Y:S04]  /*35ab0*/  LDL R3, [R1+0x1998] ;  /* 0x0019980001037983 */ /* 0x000ea80000100800 */
[----:B----4-:R0:W-:Y:S04]  /*35ac0*/  STL [R1+0x5318], R60 ;  /* 0x0053183c01007387 */ /* 0x0101e80000100800 */
[----:B0-----:R-:W4:Y:S01]  /*35ad0*/  LDL R60, [R1+0x198c] ;  /* 0x00198c00013c7983 */ /* 0x001f220000100800 */
[----:B--2---:R-:W-:-:S04]  /*35ae0*/  @!P0 LOP3.LUT R3, R3, R2, RZ, 0x3c, !PT ;  /* 0x0000000203038212 */ /* 0x004fc800078e3cff */
[----:B------:R-:W-:-:S04]  /*35af0*/  @!P0 LOP3.LUT R2, R3, R2, RZ, 0x3c, !PT ;  /* 0x0000000203028212 */ /* 0x000fc800078e3cff */
[----:B------:R-:W-:-:S05]  /*35b00*/  @!P0 LOP3.LUT R3, R3, R2, RZ, 0x3c, !PT ;  /* 0x0000000203038212 */ /* 0x000fca00078e3cff */
[----:B------:R0:W2:Y:S01]  /*35b10*/  @!P0 LDG.E.U16 R61, desc[UR50][R2.64] ;  /* 0x00000032023d8981 */ /* 0x0000a2000c1e1500 */
[----:B------:R-:W-:Y:S01]  /*35b20*/  PRMT R59, RZ, 0x7610, R59 ;  /* 0x00007610ff3b7816 */ /* 0x000fe2000000003b */
[----:B0-----:R-:W-:Y:S02]  /*35b30*/  @!P1 IMAD.MOV.U32 R2, RZ, RZ, R23 ;  /* 0x000000ffff029224 */ /* 0x001fe400078e0017 */
[----:B----4-:R-:W-:-:S05]  /*35b40*/  @!P1 IMAD.MOV.U32 R3, RZ, RZ, R60 ;  /* 0x000000ffff039224 */ /* 0x010fca00078e003c */
[----:B------:R0:W4:Y:S04]  /*35b50*/  @!P1 LDG.E.U16 R59, desc[UR50][R2.64] ;  /* 0x00000032023b9981 */ /* 0x000128000c1e1500 */
[----:B--2---:R1:W-:Y:S04]  /*35b60*/  STL [R1+0x531c], R61 ;  /* 0x00531c3d01007387 */ /* 0x0043e80000100800 */
[----:B------:R-:W0:Y:S04]  /*35b70*/  LDL R2, [R1+0x1954] ;  /* 0x0019540001027983 */ /* 0x000e280000100800 */
[----:B------:R-:W0:Y:S01]  /*35b80*/  LDL R3, [R1+0x1958] ;  /* 0x0019580001037983 */ /* 0x000e220000100800 */
[----:B------:R-:W-:-:S02]  /*35b90*/  PRMT R58, RZ, 0x7610, R58 ;  /* 0x00007610ff3a7816 */ /* 0x000fc4000000003a */
[----:B------:R-:W-:Y:S01]  /*35ba0*/  PRMT R57, RZ, 0x7610, R57 ;  /* 0x00007610ff397816 */ /* 0x000fe20000000039 */
[----:B------:R-:W2:Y:S04]  /*35bb0*/  LDL R60, [R1+0x190c] ;  /* 0x00190c00013c7983 */ /* 0x000ea80000100800 */
[----:B------:R-:W2:Y:S04]  /*35bc0*/  LDL R23, [R1+0x1910] ;  /* 0x0019100001177983 */ /* 0x000ea80000100800 */
[----:B-1----:R-:W2:Y:S01]  /*35bd0*/  LDL R61, [R1+0x194c] ;  /* 0x00194c00013d7983 */ /* 0x002ea20000100800 */
[----:B0-----:R-:W-:-:S04]  /*35be0*/  @!P0 LOP3.LUT R3, R3, R2, RZ, 0x3c, !PT ;  /* 0x0000000203038212 */ /* 0x001fc800078e3cff */
[----:B------:R-:W-:-:S04]  /*35bf0*/  @!P0 LOP3.LUT R2, R3, R2, RZ, 0x3c, !PT ;  /* 0x0000000203028212 */ /* 0x000fc800078e3cff */
[----:B------:R-:W-:-:S05]  /*35c00*/  @!P0 LOP3.LUT R3, R3, R2, RZ, 0x3c, !PT ;  /* 0x0000000203038212 */ /* 0x000fca00078e3cff */
[----:B------:R3:W2:Y:S04]  /*35c10*/  @!P0 LDG.E.U16 R58, desc[UR50][R2.64] ;  /* 0x00000032023a8981 */ /* 0x0006a8000c1e1500 */
[----:B----4-:R0:W-:Y:S01]  /*35c20*/  STL [R1+0x5320], R59 ;  /* 0x0053203b01007387 */ /* 0x0101e20000100800 */
[----:B---3--:R-:W-:Y:S02]  /*35c30*/  @!P1 IMAD.MOV.U32 R2, RZ, RZ, R22 ;  /* 0x000000ffff029224 */ /* 0x008fe400078e0016 */
[----:B--2---:R-:W-:Y:S01]  /*35c40*/  @!P1 IMAD.MOV.U32 R3, RZ, RZ, R61 ;  /* 0x000000ffff039224 */ /* 0x004fe200078e003d */
[----:B0-----:R-:W2:Y:S04]  /*35c50*/  LDL R59, [R1+0x2d98] ;  /* 0x002d9800013b7983 */ /* 0x001ea80000100800 */
[----:B------:R0:W3:Y:S04]  /*35c60*/  @!P1 LDG.E.U16 R57, desc[UR50][R2.64] ;  /* 0x0000003202399981 */ /* 0x0000e8000c1e1500 */
[----:B------:R1:W-:Y:S04]  /*35c70*/  STL [R1+0x5324], R58 ;  /* 0x0053243a01007387 */ /* 0x0003e80000100800 */
[----:B------:R-:W0:Y:S04]  /*35c80*/  LDL R2, [R1+0x1914] ;  /* 0x0019140001027983 */ /* 0x000e280000100800 */
[----:B------:R-:W0:Y:S01]  /*35c90*/  LDL R3, [R1+0x1918] ;  /* 0x0019180001037983 */ /* 0x000e220000100800 */
[----:B------:R-:W-:-:S02]  /*35ca0*/  PRMT R56, RZ, 0x7610, R56 ;  /* 0x00007610ff387816 */ /* 0x000fc40000000038 */
[----:B------:R-:W-:Y:S02]  /*35cb0*/  PRMT R55, RZ, 0x7610, R55 ;  /* 0x00007610ff377816 */ /* 0x000fe40000000037 */
[----:B------:R-:W-:Y:S01]  /*35cc0*/  PRMT R54, RZ, 0x7610, R54 ;  /* 0x00007610ff367816 */ /* 0x000fe20000000036 */
[----:B------:R-:W4:Y:S04]  /*35cd0*/  LDL R61, [R1+0x2d90] ;  /* 0x002d9000013d7983 */ /* 0x000f280000100800 */
[----:B------:R-:W4:Y:S04]  /*35ce0*/  LDL R22, [R1+0x2d94] ;  /* 0x002d940001167983 */ /* 0x000f280000100800 */
[----:B-1----:R-:W3:Y:S01]  /*35cf0*/  LDL R58, [R1+0x2d7c] ;  /* 0x002d7c00013a7983 */ /* 0x002ee20000100800 */
[----:B0-----:R-:W-:-:S04]  /*35d00*/  @!P0 LOP3.LUT R3, R3, R2, RZ, 0x3c, !PT ;  /* 0x0000000203038212 */ /* 0x001fc800078e3cff */
[----:B------:R-:W-:-:S04]  /*35d10*/  @!P0 LOP3.LUT R2, R3, R2, RZ, 0x3c, !PT ;  /* 0x0000000203028212 */ /* 0x000fc800078e3cff */
[----:B------:R-:W-:-:S05]  /*35d20*/  @!P0 LOP3.LUT R3, R3, R2, RZ, 0x3c, !PT ;  /* 0x0000000203038212 */ /* 0x000fca00078e3cff */
[----:B------:R0:W4:Y:S02]  /*35d30*/  @!P0 LDG.E.U16 R56, desc[UR50][R2.64] ;  /* 0x0000003202388981 */ /* 0x000124000c1e1500 */
[----:B0-----:R-:W-:Y:S02]  /*35d40*/  @!P1 IMAD.MOV.U32 R2, RZ, RZ, R23 ;  /* 0x000000ffff029224 */ /* 0x001fe400078e0017 */
[----:B------:R-:W-:-:S05]  /*35d50*/  @!P1 IMAD.MOV.U32 R3, RZ, RZ, R60 ;  /* 0x000000ffff039224 */ /* 0x000fca00078e003c */
[----:B------:R2:W4:Y:S02]  /*35d60*/  @!P1 LDG.E.U16 R55, desc[UR50][R2.64] ;  /* 0x0000003202379981 */ /* 0x000524000c1e1500 */
[----:B--2---:R-:W-:Y:S02]  /*35d70*/  @!P0 IMAD.MOV.U32 R2, RZ, RZ, R59 ;  /* 0x000000ffff028224 */ /* 0x004fe400078e003b */
[----:B---3--:R-:W-:-:S05]  /*35d80*/  @!P0 IMAD.MOV.U32 R3, RZ, RZ, R58 ;  /* 0x000000ffff038224 */ /* 0x008fca00078e003a */
[----:B------:R-:W2:Y:S04]  /*35d90*/  @!P0 LDG.E.U16 R54, desc[UR50][R2.64] ;  /* 0x0000003202368981 */ /* 0x000ea8000c1e1500 */
[----:B------:R0:W-:Y:S04]  /*35da0*/  STL [R1+0x5328], R57 ;  /* 0x0053283901007387 */ /* 0x0001e80000100800 */
[----:B----4-:R1:W-:Y:S04]  /*35db0*/  STL [R1+0x532c], R56 ;  /* 0x00532c3801007387 */ /* 0x0103e80000100800 */
[----:B------:R-:W3:Y:S04]  /*35dc0*/  LDL R60, [R1+0x2dc4] ;  /* 0x002dc400013c7983 */ /* 0x000ee80000100800 */
[----:B------:R-:W4:Y:S04]  /*35dd0*/  LDL R23, [R1+0x2dd0] ;  /* 0x002dd00001177983 */ /* 0x000f280000100800 */
[----:B------:R1:W-:Y:S04]  /*35de0*/  STL [R1+0x5330], R55 ;  /* 0x0053303701007387 */ /* 0x0003e80000100800 */
[----:B------:R-:W4:Y:S04]  /*35df0*/  LDL R59, [R1+0x2dcc] ;  /* 0x002dcc00013b7983 */ /* 0x000f280000100800 */
[----:B------:R-:W4:Y:S04]  /*35e00*/  LDL R58, [R1+0x2dd8] ;  /* 0x002dd800013a7983 */ /* 0x000f280000100800 */
[----:B--2---:R-:W-:Y:S04]  /*35e10*/  STL [R1+0x5334], R54 ;  /* 0x0053343601007387 */ /* 0x004fe80000100800 */
[----:B0-----:R-:W2:Y:S04]  /*35e20*/  LDL R57, [R1+0x2e04] ;  /* 0x002e040001397983 */ /* 0x001ea80000100800 */
[----:B-1----:R-:W2:Y:S01]  /*35e30*/  LDL R56, [R1+0x2e10] ;  /* 0x002e100001387983 */ /* 0x002ea20000100800 */
[----:B------:R-:W-:Y:S01]  /*35e40*/  PRMT R53, RZ, 0x7610, R53 ;  /* 0x00007610ff357816 */ /* 0x000fe20000000035 */
[----:B------:R-:W-:-:S02]  /*35e50*/  @!P1 IMAD.MOV.U32 R2, RZ, RZ, R22 ;  /* 0x000000ffff029224 */ /* 0x000fc400078e0016 */
[----:B------:R-:W-:Y:S01]  /*35e60*/  @!P1 IMAD.MOV.U32 R3, RZ, RZ, R61 ;  /* 0x000000ffff039224 */ /* 0x000fe200078e003d */
[----:B------:R-:W-:Y:S02]  /*35e70*/  PRMT R52, RZ, 0x7610, R52 ;  /* 0x00007610ff347816 */ /* 0x000fe40000000034 */
[----:B------:R-:W-:Y:S02]  /*35e80*/  PRMT R51, RZ, 0x7610, R51 ;  /* 0x00007610ff337816 */ /* 0x000fe40000000033 */
[----:B------:R-:W-:Y:S01]  /*35e90*/  PRMT R50, RZ, 0x7610, R50 ;  /* 0x00007610ff327816 */ /* 0x000fe20000000032 */
[----:B------:R-:W2:Y:S04]  /*35ea0*/  LDL R55, [R1+0x2e0c] ;  /* 0x002e0c0001377983 */ /* 0x000ea80000100800 */
[----:B------:R3:W2:Y:S04]  /*35eb0*/  @!P1 LDG.E.U16 R53, desc[UR50][R2.64] ;  /* 0x0000003202359981 */ /* 0x0006a8000c1e1500 */
[----:B------:R-:W2:Y:S01]  /*35ec0*/  LDL R22, [R1+0x2e18] ;  /* 0x002e180001167983 */ /* 0x000ea20000100800 */
[----:B---3--:R-:W-:-:S02]  /*35ed0*/  @!P0 IMAD.MOV.U32 R3, RZ, RZ, R60 ;  /* 0x000000ffff038224 */ /* 0x008fc400078e003c */
[----:B----4-:R-:W-:-:S05]  /*35ee0*/  @!P0 IMAD.MOV.U32 R2, RZ, RZ, R23 ;  /* 0x000000ffff028224 */ /* 0x010fca00078e0017 */
[----:B------:R0:W3:Y:S02]  /*35ef0*/  @!P0 LDG.E.U16 R52, desc[UR50][R2.64] ;  /* 0x0000003202348981 */ /* 0x0000e4000c1e1500 */
[----:B0-----:R-:W-:Y:S02]  /*35f00*/  @!P1 IMAD.MOV.U32 R3, RZ, RZ, R59 ;  /* 0x000000ffff039224 */ /* 0x001fe400078e003b */
[----:B------:R-:W-:-:S05]  /*35f10*/  @!P1 IMAD.MOV.U32 R2, RZ, RZ, R58 ;  /* 0x000000ffff029224 */ /* 0x000fca00078e003a */
[----:B------:R2:W4:Y:S02]  /*35f20*/  @!P1 LDG.E.U16 R51, desc[UR50][R2.64] ;  /* 0x0000003202339981 */ /* 0x000524000c1e1500 */
[----:B--2---:R-:W-:Y:S02]  /*35f30*/  @!P0 IMAD.MOV.U32 R3, RZ, RZ, R57 ;  /* 0x000000ffff038224 */ /* 0x004fe400078e0039 */
[----:B------:R-:W-:-:S05]  /*35f40*/  @!P0 IMAD.MOV.U32 R2, RZ, RZ, R56 ;  /* 0x000000ffff028224 */ /* 0x000fca00078e0038 */
[----:B------:R0:W2:Y:S04]  /*35f50*/  @!P0 LDG.E.U16 R50, desc[UR50][R2.64] ;  /* 0x0000003202328981 */ /* 0x0000a8000c1e1500 */
[----:B------:R1:W-:Y:S04]  /*35f60*/  STL [R1+0x5338], R53 ;  /* 0x0053383501007387 */ /* 0x0003e80000100800 */
[----:B------:R-:W2:Y:S04]  /*35f70*/  LDL R23, [R1+0x2e50] ;  /* 0x002e500001177983 */ /* 0x000ea80000100800 */
[----:B-1----:R-:W2:Y:S01]  /*35f80*/  LDL R53, [R1+0x2e44] ;  /* 0x002e440001357983 */ /* 0x002ea20000100800 */
[----:B------:R-:W-:Y:S01]  /*35f90*/  PRMT R49, RZ, 0x7610, R49 ;  /* 0x00007610ff317816 */ /* 0x000fe20000000031 */
[----:B0-----:R-:W-:-:S02]  /*35fa0*/  @!P1 IMAD.MOV.U32 R2, RZ, RZ, R22 ;  /* 0x000000ffff029224 */ /* 0x001fc400078e0016 */
[----:B------:R-:W-:-:S05]  /*35fb0*/  @!P1 IMAD.MOV.U32 R3, RZ, RZ, R55 ;  /* 0x000000ffff039224 */ /* 0x000fca00078e0037 */
[----:B------:R0:W2:Y:S04]  /*35fc0*/  @!P1 LDG.E.U16 R49, desc[UR50][R2.64] ;  /* 0x0000003202319981 */ /* 0x0000a8000c1e1500 */
[----:B---3--:R1:W-:Y:S04]  /*35fd0*/  STL [R1+0x533c], R52 ;  /* 0x00533c3401007387 */ /* 0x0083e80000100800 */
[----:B------:R-:W3:Y:S04]  /*35fe0*/  LDL R54, [R1+0x2e4c] ;  /* 0x002e4c0001367983 */ /* 0x000ee80000100800 */
[----:B-1----:R-:W3:Y:S04]  /*35ff0*/  LDL R52, [R1+0x2e58] ;  /* 0x002e580001347983 */ /* 0x002ee80000100800 */
[----:B----4-:R-:W-:Y:S04]  /*36000*/  STL [R1+0x5340], R51 ;  /* 0x0053403301007387 */ /* 0x010fe80000100800 */
[----:B--2---:R1:W-:Y:S04]  /*36010*/  STL [R1+0x5344], R50 ;  /* 0x0053443201007387 */ /* 0x0043e80000100800 */
[----:B------:R-:W2:Y:S04]  /*36020*/  LDL R22, [R1+0x2e90] ;  /* 0x002e900001167983 */ /* 0x000ea80000100800 */
[----:B-1----:R-:W4:Y:S01]  /*36030*/  LDL R50, [R1+0x2e84] ;  /* 0x002e840001327983 */ /* 0x002f220000100800 */
[----:B------:R-:W-:Y:S01]  /*36040*/  PRMT R48, RZ, 0x7610, R48 ;  /* 0x00007610ff307816 */ /* 0x000fe20000000030 */
[----:B0-----:R-:W-:-:S02]  /*36050*/  @!P0 IMAD.MOV.U32 R2, RZ, RZ, R23 ;  /* 0x000000ffff028224 */ /* 0x001fc400078e0017 */
[----:B------:R-:W-:-:S05]  /*36060*/  @!P0 IMAD.MOV.U32 R3, RZ, RZ, R53 ;  /* 0x000000ffff038224 */ /* 0x000fca00078e0035 */
[----:B------:R3:W4:Y:S01]  /*36070*/  @!P0 LDG.E.U16 R48, desc[UR50][R2.64] ;  /* 0x0000003202308981 */ /* 0x000722000c1e1500 */
[----:B------:R-:W-:Y:S02]  /*36080*/  PRMT R47, RZ, 0x7610, R47 ;  /* 0x00007610ff2f7816 */ /* 0x000fe4000000002f */
[----:B------:R-:W-:Y:S01]  /*36090*/  PRMT R46, RZ, 0x7610, R46 ;  /* 0x00007610ff2e7816 */ /* 0x000fe2000000002e */
[----:B------:R0:W-:Y:S04]  /*360a0*/  STL [R1+0x5348], R49 ;  /* 0x0053483101007387 */ /* 0x0001e80000100800 */
[----:B------:R-:W4:Y:S04]  /*360b0*/  LDL R23, [R1+0x2e98] ;  /* 0x002e980001177983 */ /* 0x000f280000100800 */
[----:B------:R-:W4:Y:S01]  /*360c0*/  LDL R53, [R1+0x2e8c] ;  /* 0x002e8c0001357983 */ /* 0x000f220000100800 */
[----:B---3--:R-:W-:-:S02]  /*360d0*/  @!P1 IMAD.MOV.U32 R3, RZ, RZ, R54 ;  /* 0x000000ffff039224 */ /* 0x008fc400078e0036 */
[----:B------:R-:W-:-:S05]  /*360e0*/  @!P1 IMAD.MOV.U32 R2, RZ, RZ, R52 ;  /* 0x000000ffff029224 */ /* 0x000fca00078e0034 */
[----:B------:R2:W3:Y:S02]  /*360f0*/  @!P1 LDG.E.U16 R47, desc[UR50][R2.64] ;  /* 0x00000032022f9981 */ /* 0x0004e4000c1e1500 */
[----:B--2---:R-:W-:Y:S02]  /*36100*/  @!P0 IMAD.MOV.U32 R2, RZ, RZ, R22 ;  /* 0x000000ffff028224 */ /* 0x004fe400078e0016 */
[----:B----4-:R-:W-:-:S05]  /*36110*/  @!P0 IMAD.MOV.U32 R3, RZ, RZ, R50 ;  /* 0x000000ffff038224 */ /* 0x010fca00078e0032 */
[----:B------:R1:W2:Y:S04]  /*36120*/  @!P0 LDG.E.U16 R46, desc[UR50][R2.64] ;  /* 0x00000032022e8981 */ /* 0x0002a8000c1e1500 */
[----:B------:R4:W-:Y:S04]  /*36130*/  STL [R1+0x534c], R48 ;  /* 0x00534c3001007387 */ /* 0x0009e80000100800 */
[----:B------:R-:W4:Y:S04]  /*36140*/  LDL R52, [R1+0x2ec4] ;  /* 0x002ec40001347983 */ /* 0x000f280000100800 */
[----:B------:R-:W4:Y:S04]  /*36150*/  LDL R51, [R1+0x2ed0] ;  /* 0x002ed00001337983 */ /* 0x000f280000100800 */
[----:B0-----:R-:W4:Y:S01]  /*36160*/  LDL R49, [R1+0x2ed8] ;  /* 0x002ed80001317983 */ /* 0x001f220000100800 */
[----:B-1----:R-:W-:-:S03]  /*36170*/  @!P1 IMAD.MOV.U32 R2, RZ, RZ, R23 ;  /* 0x000000ffff029224 */ /* 0x002fc600078e0017 */
[----:B---3--:R0:W-:Y:S04]  /*36180*/  STL [R1+0x5350], R47 ;  /* 0x0053502f01007387 */ /* 0x0081e80000100800 */
[----:B------:R-:W3:Y:S04]  /*36190*/  LDL R50, [R1+0x2ecc] ;  /* 0x002ecc0001327983 */ /* 0x000ee80000100800 */
[----:B------:R-:W3:Y:S04]  /*361a0*/  LDL R22, [R1+0x2f10] ;  /* 0x002f100001167983 */ /* 0x000ee80000100800 */
[----:B--2---:R1:W-:Y:S04]  /*361b0*/  STL [R1+0x5354], R46 ;  /* 0x0053542e01007387 */ /* 0x0043e80000100800 */
[----:B------:R-:W2:Y:S01]  /*361c0*/  LDL R23, [R1+0x2f04] ;  /* 0x002f040001177983 */ /* 0x000ea20000100800 */
[----:B------:R-:W-:Y:S01]  /*361d0*/  PRMT R45, RZ, 0x7610, R45 ;  /* 0x00007610ff2d7816 */ /* 0x000fe2000000002d */
[----:B------:R-:W-:Y:S01]  /*361e0*/  @!P1 IMAD.MOV.U32 R3, RZ, RZ, R53 ;  /* 0x000000ffff039224 */ /* 0x000fe200078e0035 */
[----:B------:R-:W-:-:S02]  /*361f0*/  PRMT R44, RZ, 0x7610, R44 ;  /* 0x00007610ff2c7816 */ /* 0x000fc4000000002c */
[----:B------:R-:W-:Y:S02]  /*36200*/  PRMT R43, RZ, 0x7610, R43 ;  /* 0x00007610ff2b7816 */ /* 0x000fe4000000002b */
[----:B------:R-:W-:Y:S01]  /*36210*/  PRMT R42, RZ, 0x7610, R42 ;  /* 0x00007610ff2a7816 */ /* 0x000fe2000000002a */
[----:B----4-:R-:W4:Y:S04]  /*36220*/  LDL R48, [R1+0x2f0c] ;  /* 0x002f0c0001307983 */ /* 0x010f280000100800 */
[----:B------:R1:W4:Y:S04]  /*36230*/  @!P1 LDG.E.U16 R45, desc[UR50][R2.64] ;  /* 0x00000032022d9981 */ /* 0x000328000c1e1500 */
[----:B0-----:R-:W4:Y:S01]  /*36240*/  LDL R47, [R1+0x2f18] ;  /* 0x002f1800012f7983 */ /* 0x001f220000100800 */
[----:B-1----:R-:W-:-:S02]  /*36250*/  @!P0 IMAD.MOV.U32 R2, RZ, RZ, R51 ;  /* 0x000000ffff028224 */ /* 0x002fc400078e0033 */
[----:B------:R-:W-:-:S05]  /*36260*/  @!P0 IMAD.MOV.U32 R3, RZ, RZ, R52 ;  /* 0x000000ffff038224 */ /* 0x000fca00078e0034 */
[----:B------:R0:W4:Y:S02]  /*36270*/  @!P0 LDG.E.U16 R44, desc[UR50][R2.64] ;  /* 0x00000032022c8981 */ /* 0x000124000c1e1500 */
[----:B0-----:R-:W-:Y:S02]  /*36280*/  @!P1 IMAD.MOV.U32 R2, RZ, RZ, R49 ;  /* 0x000000ffff029224 */ /* 0x001fe400078e0031 */
[----:B---3--:R-:W-:-:S05]  /*36290*/  @!P1 IMAD.MOV.U32 R3, RZ, RZ, R50 ;  /* 0x000000ffff039224 */ /* 0x008fca00078e0032 */
[----:B------:R0:W3:Y:S02]  /*362a0*/  @!P1 LDG.E.U16 R43, desc[UR50][R2.64] ;  /* 0x00000032022b9981 */ /* 0x0000e4000c1e1500 */
[----:B0-----:R-:W-:Y:S02]  /*362b0*/  @!P0 IMAD.MOV.U32 R2, RZ, RZ, R22 ;  /* 0x000000ffff028224 */ /* 0x001fe400078e0016 */
[----:B--2---:R-:W-:-:S05]  /*362c0*/  @!P0 IMAD.MOV.U32 R3, RZ, RZ, R23 ;  /* 0x000000ffff038224 */ /* 0x004fca00078e0017 */
[----:B------:R0:W2:Y:S04]  /*362d0*/  @!P0 LDG.E.U16 R42, desc[UR50][R2.64] ;  /* 0x00000032022a8981 */ /* 0x0000a8000c1e1500 */
[----:B----4-:R-:W-:Y:S04]  /*362e0*/  STL [R1+0x5358], R45 ;  /* 0x0053582d01007387 */ /* 0x010fe80000100800 */
[----:B------:R-:W4:Y:S04]  /*362f0*/  LDL R46, [R1+0x2f50] ;  /* 0x002f5000012e7983 */ /* 0x000f280000100800 */
[----:B------:R1:W-:Y:S04]  /*36300*/  STL [R1+0x535c], R44 ;  /* 0x00535c2c01007387 */ /* 0x0003e80000100800 */
[----:B------:R-:W4:Y:S04]  /*36310*/  LDL R50, [R1+0x2f4c] ;  /* 0x002f4c0001327983 */ /* 0x000f280000100800 */
[----:B------:R-:W4:Y:S04]  /*36320*/  LDL R49, [R1+0x2f58] ;  /* 0x002f580001317983 */ /* 0x000f280000100800 */
[----:B-1----:R-:W4:Y:S01]  /*36330*/  LDL R44, [R1+0x2f44] ;  /* 0x002f4400012c7983 */ /* 0x002f220000100800 */
[----:B------:R-:W-:Y:S01]  /*36340*/  PRMT R41, RZ, 0x7610, R41 ;  /* 0x00007610ff297816 */ /* 0x000fe20000000029 */
[----:B0-----:R-:W-:-:S02]  /*36350*/  @!P1 IMAD.MOV.U32 R2, RZ, RZ, R47 ;  /* 0x000000ffff029224 */ /* 0x001fc400078e002f */
[----:B------:R-:W-:-:S05]  /*36360*/  @!P1 IMAD.MOV.U32 R3, RZ, RZ, R48 ;  /* 0x000000ffff039224 */ /* 0x000fca00078e0030 */
[----:B------:R4:W4:Y:S04]  /*36370*/  @!P1 LDG.E.U16 R41, desc[UR50][R2.64] ;  /* 0x0000003202299981 */ /* 0x000928000c1e1500 */
[----:B---3--:R-:W-:Y:S04]  /*36380*/  STL [R1+0x5360], R43 ;  /* 0x0053602b01007387 */ /* 0x008fe80000100800 */
[----:B------:R-:W3:Y:S04]  /*36390*/  LDL R23, [R1+0x2f84] ;  /* 0x002f840001177983 */ /* 0x000ee80000100800 */
[----:B------:R-:W3:Y:S04]  /*363a0*/  LDL R22, [R1+0x2f90] ;  /* 0x002f900001167983 */ /* 0x000ee80000100800 */
[----:B--2---:R-:W-:Y:S04]  /*363b0*/  STL [R1+0x5364], R42 ;  /* 0x0053642a01007387 */ /* 0x004fe80000100800 */
[----:B------:R-:W2:Y:S04]  /*363c0*/  LDL R48, [R1+0x2f8c] ;  /* 0x002f8c0001307983 */ /* 0x000ea80000100800 */
[----:B------:R-:W2:Y:S01]  /*363d0*/  LDL R47, [R1+0x2f98] ;  /* 0x002f9800012f7983 */ /* 0x000ea20000100800 */
[----:B------:R-:W-:Y:S01]  /*363e0*/  PRMT R40, RZ, 0x7610, R40 ;  /* 0x00007610ff287816 */ /* 0x000fe20000000028 */
[----:B----4-:R-:W-:Y:S01]  /*363f0*/  @!P0 IMAD.MOV.U32 R2, RZ, RZ, R46 ;  /* 0x000000ffff028224 */ /* 0x010fe200078e002e */
[----:B------:R-:W-:-:S02]  /*36400*/  PRMT R39, RZ, 0x7610, R39 ;  /* 0x00007610ff277816 */ /* 0x000fc40000000027 */
[----:B------:R-:W-:Y:S02]  /*36410*/  PRMT R38, RZ, 0x7610, R38 ;  /* 0x00007610ff267816 */ /* 0x000fe40000000026 */
[----:B------:R-:W-:Y:S01]  /*36420*/  PRMT R37, RZ, 0x7610, R37 ;  /* 0x00007610ff257816 */ /* 0x000fe20000000025 */
[----:B------:R-:W4:Y:S01]  /*36430*/  LDL R45, [R1+0x2fd0] ;  /* 0x002fd000012d7983 */ /* 0x000f220000100800 */
[----:B------:R-:W-:-:S05]  /*36440*/  @!P0 IMAD.MOV.U32 R3, RZ, RZ, R44 ;  /* 0x000000ffff038224 */ /* 0x000fca00078e002c */
[----:B------:R0:W4:Y:S02]  /*36450*/  @!P0 LDG.E.U16 R40, desc[UR50][R2.64] ;  /* 0x0000003202288981 */ /* 0x000124000c1e1500 */
[----:B0-----:R-:W-:Y:S02]  /*36460*/  @!P1 IMAD.MOV.U32 R2, RZ, RZ, R49 ;  /* 0x000000ffff029224 */ /* 0x001fe400078e0031 */
[----:B------:R-:W-:-:S05]  /*36470*/  @!P1 IMAD.MOV.U32 R3, RZ, RZ, R50 ;  /* 0x000000ffff039224 */ /* 0x000fca00078e0032 */
[----:B------:R3:W4:Y:S04]  /*36480*/  @!P1 LDG.E.U16 R39, desc[UR50][R2.64] ;  /* 0x0000003202279981 */ /* 0x000728000c1e1500 */
[----:B------:R0:W-:Y:S04]  /*36490*/  STL [R1+0x5368], R41 ;  /* 0x0053682901007387 */ /* 0x0001e80000100800 */
[----:B------:R-:W4:Y:S04]  /*364a0*/  LDL R46, [R1+0x2fc4] ;  /* 0x002fc400012e7983 */ /* 0x000f280000100800 */
[----:B------:R-:W4:Y:S04]  /*364b0*/  LDL R44, [R1+0x2fcc] ;  /* 0x002fcc00012c7983 */ /* 0x000f280000100800 */
[----:B0-----:R-:W4:Y:S01]  /*364c0*/  LDL R41, [R1+0x2fd8] ;  /* 0x002fd80001297983 */ /* 0x001f220000100800 */
[----:B---3--:R-:W-:-:S02]  /*364d0*/  @!P0 IMAD.MOV.U32 R3, RZ, RZ, R23 ;  /* 0x000000ffff038224 */ /* 0x008fc400078e0017 */
[----:B------:R-:W-:-:S05]  /*364e0*/  @!P0 IMAD.MOV.U32 R2, RZ, RZ, R22 ;  /* 0x000000ffff028224 */ /* 0x000fca00078e0016 */
[----:B------:R2:W3:Y:S02]  /*364f0*/  @!P0 LDG.E.U16 R38, desc[UR50][R2.64] ;  /* 0x0000003202268981 */ /* 0x0004e4000c1e1500 */
[----:B--2---:R-:W-:Y:S02]  /*36500*/  @!P1 IMAD.MOV.U32 R3, RZ, RZ, R48 ;  /* 0x000000ffff039224 */ /* 0x004fe400078e0030 */
[----:B------:R-:W-:-:S05]  /*36510*/  @!P1 IMAD.MOV.U32 R2, RZ, RZ, R47 ;  /* 0x000000ffff029224 */ /* 0x000fca00078e002f */
[----:B------:R0:W2:Y:S01]  /*36520*/  @!P1 LDG.E.U16 R37, desc[UR50][R2.64] ;  /* 0x0000003202259981 */ /* 0x0000a2000c1e1500 */
[----:B------:R-:W-:-:S03]  /*36530*/  PRMT R36, RZ, 0x7610, R36 ;  /* 0x00007610ff247816 */ /* 0x000fc60000000024 */
[----:B----4-:R-:W-:Y:S04]  /*36540*/  STL [R1+0x536c], R40 ;  /* 0x00536c2801007387 */ /* 0x010fe80000100800 */
[----:B------:R-:W4:Y:S04]  /*36550*/  LDL R43, [R1+0x3004] ;  /* 0x00300400012b7983 */ /* 0x000f280000100800 */
[----:B------:R-:W4:Y:S01]  /*36560*/  LDL R42, [R1+0x3010] ;  /* 0x00301000012a7983 */ /* 0x000f220000100800 */
[----:B0-----:R-:W-:-:S03]  /*36570*/  @!P0 IMAD.MOV.U32 R2, RZ, RZ, R45 ;  /* 0x000000ffff028224 */ /* 0x001fc600078e002d */
[----:B------:R0:W-:Y:S04]  /*36580*/  STL [R1+0x5370], R39 ;  /* 0x0053702701007387 */ /* 0x0001e80000100800 */
[----:B------:R-:W4:Y:S04]  /*36590*/  LDL R23, [R1+0x300c] ;  /* 0x00300c0001177983 */ /* 0x000f280000100800 */
[----:B------:R-:W4:Y:S01]  /*365a0*/  LDL R22, [R1+0x3018] ;  /* 0x0030180001167983 */ /* 0x000f220000100800 */
[----:B------:R-:W-:Y:S01]  /*365b0*/  @!P0 IMAD.MOV.U32 R3, RZ, RZ, R46 ;  /* 0x000000ffff038224 */ /* 0x000fe200078e002e */
[----:B------:R-:W-:-:S04]  /*365c0*/  PRMT R35, RZ, 0x7610, R35 ;  /* 0x00007610ff237816 */ /* 0x000fc80000000023 */
[----:B------:R1:W4:Y:S02]  /*365d0*/  @!P0 LDG.E.U16 R36, desc[UR50][R2.64] ;  /* 0x0000003202248981 */ /* 0x000324000c1e1500 */
[----:B-1----:R-:W-:Y:S02]  /*365e0*/  @!P1 IMAD.MOV.U32 R2, RZ, RZ, R41 ;  /* 0x000000ffff029224 */ /* 0x002fe400078e0029 */
[----:B------:R-:W-:-:S05]  /*365f0*/  @!P1 IMAD.MOV.U32 R3, RZ, RZ, R44 ;  /* 0x000000ffff039224 */ /* 0x000fca00078e002c */
[----:B------:R4:W4:Y:S04]  /*36600*/  @!P1 LDG.E.U16 R35, desc[UR50][R2.64] ;  /* 0x0000003202239981 */ /* 0x000928000c1e1500 */
[----:B---3--:R1:W-:Y:S04]  /*36610*/  STL [R1+0x5374], R38 ;  /* 0x0053742601007387 */ /* 0x0083e80000100800 */
[----:B0-----:R-:W3:Y:S04]  /*36620*/  LDL R39, [R1+0x3044] ;  /* 0x0030440001277983 */ /* 0x001ee80000100800 */
[----:B-1----:R-:W3:Y:S04]  /*36630*/  LDL R38, [R1+0x3050] ;  /* 0x0030500001267983 */ /* 0x002ee80000100800 */
[----:B--2---:R0:W-:Y:S04]  /*36640*/  STL [R1+0x5378], R37 ;  /* 0x0053782501007387 */ /* 0x0041e80000100800 */
[----:B------:R-:W2:Y:S04]  /*36650*/  LDL R45, [R1+0x304c] ;  /* 0x00304c00012d7983 */ /* 0x000ea80000100800 */
[----:B0-----:R-:W2:Y:S01]  /*36660*/  LDL R37, [R1+0x3058] ;  /* 0x0030580001257983 */ /* 0x001ea20000100800 */
[----:B------:R-:W-:-:S02]  /*36670*/  PRMT R34, RZ, 0x7610, R34 ;  /* 0x00007610ff227816 */ /* 0x000fc40000000022 */
[----:B------:R-:W-:Y:S01]  /*36680*/  PRMT R33, RZ, 0x7610, R33 ;  /* 0x00007610ff217816 */ /* 0x000fe20000000021 */
[----:B----4-:R-:W-:Y:S02]  /*36690*/  @!P0 IMAD.MOV.U32 R3, RZ, RZ, R43 ;  /* 0x000000ffff038224 */ /* 0x010fe400078e002b */
[----:B------:R-:W-:-:S05]  /*366a0*/  @!P0 IMAD.MOV.U32 R2, RZ, RZ, R42 ;  /* 0x000000ffff028224 */ /* 0x000fca00078e002a */
[----:B------:R0:W4:Y:S01]  /*366b0*/  @!P0 LDG.E.U16 R34, desc[UR50][R2.64] ;  /* 0x0000003202228981 */ /* 0x000122000c1e1500 */
[----:B------:R-:W-:Y:S01]  /*366c0*/  PRMT R32, RZ, 0x7610, R32 ;  /* 0x00007610ff207816 */ /* 0x000fe20000000020 */
[----:B0-----:R-:W-:Y:S02]  /*366d0*/  @!P1 IMAD.MOV.U32 R3, RZ, RZ, R23 ;  /* 0x000000ffff039224 */ /* 0x001fe400078e0017 */
[----:B------:R-:W-:-:S05]  /*366e0*/  @!P1 IMAD.MOV.U32 R2, RZ, RZ, R22 ;  /* 0x000000ffff029224 */ /* 0x000fca00078e0016 */
[----:B------:R3:W4:Y:S01]  /*366f0*/  @!P1 LDG.E.U16 R33, desc[UR50][R2.64] ;  /* 0x0000003202219981 */ /* 0x000722000c1e1500 */
[----:B------:R-:W-:-:S03]  /*36700*/  PRMT R20, RZ, 0x7610, R20 ;  /* 0x00007610ff147816 */ /* 0x000fc60000000014 */
[----:B------:R-:W-:Y:S04]  /*36710*/  STL [R1+0x537c], R36 ;  /* 0x00537c2401007387 */ /* 0x000fe80000100800 */
[----:B------:R-:W4:Y:S04]  /*36720*/  LDL R41, [R1+0x3084] ;  /* 0x0030840001297983 */ /* 0x000f280000100800 */
[----:B------:R-:W4:Y:S04]  /*36730*/  LDL R40, [R1+0x3090] ;  /* 0x0030900001287983 */ /* 0x000f280000100800 */
[----:B------:R0:W-:Y:S04]  /*36740*/  STL [R1+0x5380], R35 ;  /* 0x0053802301007387 */ /* 0x0001e80000100800 */
[----:B------:R-:W4:Y:S04]  /*36750*/  LDL R44, [R1+0x308c] ;  /* 0x00308c00012c7983 */ /* 0x000f280000100800 */
[----:B0-----:R-:W4:Y:S01]  /*36760*/  LDL R35, [R1+0x3098] ;  /* 0x0030980001237983 */ /* 0x001f220000100800 */
[----:B---3--:R-:W-:-:S02]  /*36770*/  @!P0 IMAD.MOV.U32 R3, RZ, RZ, R39 ;  /* 0x000000ffff038224 */ /* 0x008fc400078e0027 */
[----:B------:R-:W-:-:S05]  /*36780*/  @!P0 IMAD.MOV.U32 R2, RZ, RZ, R38 ;  /* 0x000000ffff028224 */ /* 0x000fca00078e0026 */
[----:B------:R2:W3:Y:S02]  /*36790*/  @!P0 LDG.E.U16 R32, desc[UR50][R2.64] ;  /* 0x0000003202208981 */ /* 0x0004e4000c1e1500 */
[----:B--2---:R-:W-:Y:S02]  /*367a0*/  @!P1 IMAD.MOV.U32 R3, RZ, RZ, R45 ;  /* 0x000000ffff039224 */ /* 0x004fe400078e002d */
[----:B------:R-:W-:-:S05]  /*367b0*/  @!P1 IMAD.MOV.U32 R2, RZ, RZ, R37 ;  /* 0x000000ffff029224 */ /* 0x000fca00078e0025 */
[----:B------:R0:W2:Y:S04]  /*367c0*/  @!P1 LDG.E.U16 R20, desc[UR50][R2.64] ;  /* 0x0000003202149981 */ /* 0x0000a8000c1e1500 */
[----:B----4-:R1:W-:Y:S04]  /*367d0*/  STL [R1+0x5384], R34 ;  /* 0x0053842201007387 */ /* 0x0103e80000100800 */
[----:B------:R-:W4:Y:S04]  /*367e0*/  LDL R43, [R1+0x1d84] ;  /* 0x001d8400012b7983 */ /* 0x000f280000100800 */
[----:B------:R-:W4:Y:S04]  /*367f0*/  LDL R42, [R1+0x1d88] ;  /* 0x001d8800012a7983 */ /* 0x000f280000100800 */
[----:B------:R-:W4:Y:S04]  /*36800*/  LDL R23, [R1+0x1d7c] ;  /* 0x001d7c0001177983 */ /* 0x000f280000100800 */
[----:B------:R-:W4:Y:S01]  /*36810*/  LDL R22, [R1+0x1d80] ;  /* 0x001d800001167983 */ /* 0x000f220000100800 */
[----:B------:R-:W-:-:S03]  /*36820*/  PRMT R19, RZ, 0x7610, R19 ;  /* 0x00007610ff137816 */ /* 0x000fc60000000013 */
[----:B------:R1:W-:Y:S04]  /*36830*/  STL [R1+0x5388], R33 ;  /* 0x0053882101007387 */ /* 0x0003e80000100800 */
[----:B------:R-:W4:Y:S04]  /*36840*/  LDL R39, [R1+0x1d44] ;  /* 0x001d440001277983 */ /* 0x000f280000100800 */
[----:B------:R-:W4:Y:S01]  /*36850*/  LDL R38, [R1+0x1d48] ;  /* 0x001d480001267983 */ /* 0x000f220000100800 */
[----:B0-----:R-:W-:Y:S02]  /*36860*/  @!P0 IMAD.MOV.U32 R2, RZ, RZ, R40 ;  /* 0x000000ffff028224 */ /* 0x001fe400078e0028 */
[----:B------:R-:W-:-:S05]  /*36870*/  @!P0 IMAD.MOV.U32 R3, RZ, RZ, R41 ;  /* 0x000000ffff038224 */ /* 0x000fca00078e0029 */
[----:B------:R0:W4:Y:S02]  /*36880*/  @!P0 LDG.E.U16 R19, desc[UR50][R2.64] ;  /* 0x0000003202138981 */ /* 0x000124000c1e1500 */
[----:B0-----:R-:W-:Y:S02]  /*36890*/  @!P1 IMAD.MOV.U32 R2, RZ, RZ, R35 ;  /* 0x000000ffff029224 */ /* 0x001fe400078e0023 */
[----:B---3--:R0:W-:Y:S04]  /*368a0*/  STL [R1+0x538c], R32 ;  /* 0x00538c2001007387 */ /* 0x0081e80000100800 */
[----:B------:R-:W3:Y:S04]  /*368b0*/  LDL R37, [R1+0x1d3c] ;  /* 0x001d3c0001257983 */ /* 0x000ee80000100800 */
[----:B------:R-:W3:Y:S04]  /*368c0*/  LDL R36, [R1+0x1d40] ;  /* 0x001d400001247983 */ /* 0x000ee80000100800 */
[----:B--2---:R2:W-:Y:S04]  /*368d0*/  STL [R1+0x5390], R20 ;  /* 0x0053901401007387 */ /* 0x0045e80000100800 */
[----:B------:R-:W2:Y:S04]  /*368e0*/  LDL R41, [R1+0x1d04] ;  /* 0x001d040001297983 */ /* 0x000ea80000100800 */
[----:B------:R-:W2:Y:S04]  /*368f0*/  LDL R40, [R1+0x1d08] ;  /* 0x001d080001287983 */ /* 0x000ea80000100800 */
[----:B------:R-:W2:Y:S04]  /*36900*/  LDL R35, [R1+0x1cfc] ;  /* 0x001cfc0001237983 */ /* 0x000ea80000100800 */
[----:B-1----:R-:W2:Y:S04]  /*36910*/  LDL R34, [R1+0x1d00] ;  /* 0x001d000001227983 */ /* 0x002ea80000100800 */
[----:B------:R-:W2:Y:S04]  /*36920*/  LDL R33, [R1+0x1cc4] ;  /* 0x001cc40001217983 */ /* 0x000ea80000100800 */
[----:B0-----:R-:W2:Y:S01]  /*36930*/  LDL R32, [R1+0x1cc8] ;  /* 0x001cc80001207983 */ /* 0x001ea20000100800 */
[----:B------:R-:W-:Y:S01]  /*36940*/  PRMT R18, RZ, 0x7610, R18 ;  /* 0x00007610ff127816 */ /* 0x000fe20000000012 */
[----:B------:R-:W-:Y:S01]  /*36950*/  @!P1 IMAD.MOV.U32 R3, RZ, RZ, R44 ;  /* 0x000000ffff039224 */ /* 0x000fe200078e002c */
[----:B------:R-:W-:-:S02]  /*36960*/  PRMT R17, RZ, 0x7610, R17 ;  /* 0x00007610ff117816 */ /* 0x000fc40000000011 */
[----:B------:R-:W-:Y:S02]  /*36970*/  PRMT R16, RZ, 0x7610, R16 ;  /* 0x00007610ff107816 */ /* 0x000fe40000000010 */
[----:B------:R-:W-:Y:S02]  /*36980*/  PRMT R15, RZ, 0x7610, R15 ;  /* 0x00007610ff0f7816 */ /* 0x000fe4000000000f */
[----:B------:R-:W-:Y:S01]  /*36990*/  PRMT R14, RZ, 0x7610, R14 ;  /* 0x00007610ff0e7816 */ /* 0x000fe2000000000e */
[----:B------:R4:W2:Y:S01]  /*369a0*/  @!P1 LDG.E.U16 R18, desc[UR50][R2.64] ;  /* 0x0000003202129981 */ /* 0x0008a2000c1e1500 */
[----:B------:R-:W-:Y:S02]  /*369b0*/  PRMT R13, RZ, 0x7610, R13 ;  /* 0x00007610ff0d7816 */ /* 0x000fe4000000000d */
[----:B------:R-:W-:Y:S02]  /*369c0*/  PRMT R12, RZ, 0x7610, R12 ;  /* 0x00007610ff0c7816 */ /* 0x000fe4000000000c */
[----:B------:R-:W-:-:S02]  /*369d0*/  PRMT R11, RZ, 0x7610, R11 ;  /* 0x00007610ff0b7816 */ /* 0x000fc4000000000b */
[----:B------:R-:W-:Y:S02]  /*369e0*/  PRMT R10, RZ, 0x7610, R10 ;  /* 0x00007610ff0a7816 */ /* 0x000fe4000000000a */
[----:B------:R-:W-:Y:S02]  /*369f0*/  PRMT R9, RZ, 0x7610, R9 ;  /* 0x00007610ff097816 */ /* 0x000fe40000000009 */
[----:B------:R-:W-:Y:S02]  /*36a00*/  PRMT R8, RZ, 0x7610, R8 ;  /* 0x00007610ff087816 */ /* 0x000fe40000000008 */
[----:B------:R-:W-:Y:S02]  /*36a10*/  PRMT R7, RZ, 0x7610, R7 ;  /* 0x00007610ff077816 */ /* 0x000fe40000000007 */
[----:B------:R-:W-:Y:S01]  /*36a20*/  PRMT R6, RZ, 0x7610, R6 ;  /* 0x00007610ff067816 */ /* 0x000fe20000000006 */
[----:B------:R-:W2:Y:S01]  /*36a30*/  LDL R47, [R1+0x1b44] ;  /* 0x001b4400012f7983 */ /* 0x000ea20000100800 */
[----:B----4-:R-:W-:-:S02]  /*36a40*/  @!P0 IMAD.MOV.U32 R2, RZ, RZ, R42 ;  /* 0x000000ffff028224 */ /* 0x010fc400078e002a */
[----:B------:R-:W-:Y:S01]  /*36a50*/  @!P0 IMAD.MOV.U32 R3, RZ, RZ, R43 ;  /* 0x000000ffff038224 */ /* 0x000fe200078e002b */
[----:B------:R-:W4:Y:S04]  /*36a60*/  LDL R46, [R1+0x1b48] ;  /* 0x001b4800012e7983 */ /* 0x000f280000100800 */
[----:B------:R-:W4:Y:S04]  /*36a70*/  LDL R45, [R1+0x1b3c] ;  /* 0x001b3c00012d7983 */ /* 0x000f280000100800 */
[----:B------:R0:W4:Y:S04]  /*36a80*/  @!P0 LDG.E.U16 R17, desc[UR50][R2.64] ;  /* 0x0000003202118981 */ /* 0x000128000c1e1500 */
[----:B------:R-:W4:Y:S04]  /*36a90*/  LDL R44, [R1+0x1b40] ;  /* 0x001b4000012c7983 */ /* 0x000f280000100800 */
[----:B------:R-:W4:Y:S04]  /*36aa0*/  LDL R43, [R1+0x1b04] ;  /* 0x001b0400012b7983 */ /* 0x000f280000100800 */
[----:B------:R-:W4:Y:S01]  /*36ab0*/  LDL R42, [R1+0x1b08] ;  /* 0x001b0800012a7983 */ /* 0x000f220000100800 */
[----:B0-----:R-:W-:-:S02]  /*36ac0*/  @!P1 IMAD.MOV.U32 R2, RZ, RZ, R22 ;  /* 0x000000ffff029224 */ /* 0x001fc400078e0016 */
[----:B------:R-:W-:Y:S01]  /*36ad0*/  @!P1 IMAD.MOV.U32 R3, RZ, RZ, R23 ;  /* 0x000000ffff039224 */ /* 0x000fe200078e0017 */
[----:B------:R-:W4:Y:S04]  /*36ae0*/  LDL R22, [R1+0x1cc0] ;  /* 0x001cc00001167983 */ /* 0x000f280000100800 */
[----:B------:R-:W4:Y:S04]  /*36af0*/  LDL R23, [R1+0x1cbc] ;  /* 0x001cbc0001177983 */ /* 0x000f280000100800 */
[----:B------:R0:W4:Y:S02]  /*36b00*/  @!P1 LDG.E.U16 R16, desc[UR50][R2.64] ;  /* 0x0000003202109981 */ /* 0x000124000c1e1500 */
[----:B0-----:R-:W-:-:S02]  /*36b10*/  @!P0 IMAD.MOV.U32 R2, RZ, RZ, R38 ;  /* 0x000000ffff028224 */ /* 0x001fc400078e0026 */
[----:B------:R-:W-:Y:S01]  /*36b20*/  @!P0 IMAD.MOV.U32 R3, RZ, RZ, R39 ;  /* 0x000000ffff038224 */ /* 0x000fe200078e0027 */
[----:B------:R-:W4:Y:S04]  /*36b30*/  LDL R38, [R1+0x1c88] ;  /* 0x001c880001267983 */ /* 0x000f280000100800 */
[----:B------:R-:W4:Y:S04]  /*36b40*/  LDL R39, [R1+0x1c84] ;  /* 0x001c840001277983 */ /* 0x000f280000100800 */
[----:B------:R3:W4:Y:S02]  /*36b50*/  @!P0 LDG.E.U16 R15, desc[UR50][R2.64] ;  /* 0x00000032020f8981 */ /* 0x000724000c1e1500 */
[----:B---3--:R-:W-:-:S02]  /*36b60*/  @!P1 IMAD.MOV.U32 R3, RZ, RZ, R37 ;  /* 0x000000ffff039224 */ /* 0x008fc400078e0025 */
[----:B------:R-:W-:Y:S01]  /*36b70*/  @!P1 IMAD.MOV.U32 R2, RZ, RZ, R36 ;  /* 0x000000ffff029224 */ /* 0x000fe200078e0024 */
[----:B------:R-:W3:Y:S04]  /*36b80*/  LDL R37, [R1+0x1c7c] ;  /* 0x001c7c0001257983 */ /* 0x000ee80000100800 */
[----:B------:R-:W3:Y:S04]  /*36b90*/  LDL R36, [R1+0x1c80] ;  /* 0x001c800001247983 */ /* 0x000ee80000100800 */
[----:B------:R2:W3:Y:S02]  /*36ba0*/  @!P1 LDG.E.U16 R14, desc[UR50][R2.64] ;  /* 0x00000032020e9981 */ /* 0x0004e4000c1e1500 */
[----:B--2---:R-:W-:-:S02]  /*36bb0*/  @!P0 IMAD.MOV.U32 R3, RZ, RZ, R41 ;  /* 0x000000ffff038224 */ /* 0x004fc400078e0029 */
[----:B------:R-:W-:Y:S01]  /*36bc0*/  @!P0 IMAD.MOV.U32 R2, RZ, RZ, R40 ;  /* 0x000000ffff028224 */ /* 0x000fe200078e0028 */
[----:B------:R-:W2:Y:S04]  /*36bd0*/  LDL R41, [R1+0x1c44] ;  /* 0x001c440001297983 */ /* 0x000ea80000100800 */
[----:B------:R-:W2:Y:S04]  /*36be0*/  LDL R40, [R1+0x1c48] ;  /* 0x001c480001287983 */ /* 0x000ea80000100800 */
[----:B------:R0:W2:Y:S02]  /*36bf0*/  @!P0 LDG.E.U16 R13, desc[UR50][R2.64] ;  /* 0x00000032020d8981 */ /* 0x0000a4000c1e1500 */
[----:B0-----:R-:W-:-:S02]  /*36c00*/  @!P1 IMAD.MOV.U32 R2, RZ, RZ, R34 ;  /* 0x000000ffff029224 */ /* 0x001fc400078e0022 */
        /* <DEDUP_REMOVED lines=9> */
[----:B----4-:R-:W-:-:S02]  /*36ca0*/  @!P1 IMAD.MOV.U32 R2, RZ, RZ, R22 ;  /* 0x000000ffff029224 */ /* 0x010fc400078e0016 */
        /* <DEDUP_REMOVED lines=16> */
[----:B------:R-:W-:Y:S02]  /*36db0*/  PRMT R5, RZ, 0x7610, R5 ;  /* 0x00007610ff057816 */ /* 0x000fe40000000005 */
[----:B------:R-:W-:Y:S01]  /*36dc0*/  PRMT R4, RZ, 0x7610, R4 ;  /* 0x00007610ff047816 */ /* 0x000fe20000000004 */
[----:B------:R-:W2:Y:S04]  /*36dd0*/  LDL R41, [R1+0x1afc] ;  /* 0x001afc0001297983 */ /* 0x000ea80000100800 */
[----:B------:R0:W2:Y:S04]  /*36de0*/  @!P0 LDG.E.U16 R7, desc[UR50][R2.64] ;  /* 0x0000003202078981 */ /* 0x0000a8000c1e1500 */
[----:B------:R-:W2:Y:S01]  /*36df0*/  LDL R40, [R1+0x1b00] ;  /* 0x001b000001287983 */ /* 0x000ea20000100800 */
        /* <DEDUP_REMOVED lines=10> */
[----:B0-----:R-:W-:-:S02]  /*36ea0*/  PRMT R3, RZ, 0x7610, R3 ;  /* 0x00007610ff037816 */ /* 0x001fc40000000003 */
[----:B----4-:R0:W4:Y:S01]  /*36eb0*/  @!P1 LDG.E.U16 R4, desc[UR50][R22.64] ;  /* 0x0000003216049981 */ /* 0x010122000c1e1500 */
[----:B------:R-:W-:Y:S01]  /*36ec0*/  PRMT R2, RZ, 0x7610, R2 ;  /* 0x00007610ff027816 */ /* 0x000fe20000000002 */
[----:B0-----:R-:W-:Y:S02]  /*36ed0*/  @!P0 IMAD.MOV.U32 R22, RZ, RZ, R38 ;  /* 0x000000ffff168224 */ /* 0x001fe400078e0026 */
[----:B------:R-:W-:Y:S01]  /*36ee0*/  @!P0 IMAD.MOV.U32 R23, RZ, RZ, R39 ;  /* 0x000000ffff178224 */ /* 0x000fe200078e0027 */
[----:B------:R-:W4:Y:S04]  /*36ef0*/  LDL R38, [R1+0x1ac8] ;  /* 0x001ac80001267983 */ /* 0x000f280000100800 */
[----:B------:R-:W4:Y:S04]  /*36f00*/  LDL R39, [R1+0x1ac4] ;  /* 0x001ac40001277983 */ /* 0x000f280000100800 */
[----:B------:R3:W4:Y:S01]  /*36f10*/  @!P0 LDG.E.U16 R3, desc[UR50][R22.64] ;  /* 0x0000003216038981 */ /* 0x000722000c1e1500 */
[----:B------:R-:W-:Y:S01]  /*36f20*/  PRMT R21, RZ, 0x7610, R21 ;  /* 0x00007610ff157816 */ /* 0x000fe20000000015 */
        /* <DEDUP_REMOVED lines=13> */
[----:B------:R-:W2:Y:S01]  /*37000*/  LDL R33, [R1+0x30b4] ;  /* 0x0030b40001217983 */ /* 0x000ea20000100800 */
[----:B------:R-:W-:Y:S02]  /*37010*/  PRMT R24, RZ, 0x7610, R24 ;  /* 0x00007610ff187816 */ /* 0x000fe40000000018 */
[----:B------:R-:W-:-:S04]  /*37020*/  PRMT R25, RZ, 0x7610, R25 ;  /* 0x00007610ff197816 */ /* 0x000fc80000000019 */
[----:B------:R0:W2:Y:S01]  /*37030*/  @!P1 LDG.E.U16 R24, desc[UR50][R22.64] ;  /* 0x0000003216189981 */ /* 0x0000a2000c1e1500 */
[----:B------:R-:W-:Y:S01]  /*37040*/  PRMT R26, RZ, 0x7610, R26 ;  /* 0x00007610ff1a7816 */ /* 0x000fe2000000001a */
[----:B0-----:R-:W-:Y:S02]  /*37050*/  @!P0 IMAD.MOV.U32 R22, RZ, RZ, R46 ;  /* 0x000000ffff168224 */ /* 0x001fe400078e002e */
[----:B------:R-:W-:-:S05]  /*37060*/  @!P0 IMAD.MOV.U32 R23, RZ, RZ, R47 ;  /* 0x000000ffff178224 */ /* 0x000fca00078e002f */
[----:B------:R0:W2:Y:S01]  /*37070*/  @!P0 LDG.E.U16 R25, desc[UR50][R22.64] ;  /* 0x0000003216198981 */ /* 0x0000a2000c1e1500 */
[----:B------:R-:W-:Y:S01]  /*37080*/  PRMT R27, RZ, 0x7610, R27 ;  /* 0x00007610ff1b7816 */ /* 0x000fe2000000001b */
[----:B0-----:R-:W-:Y:S02]  /*37090*/  @!P1 IMAD.MOV.U32 R22, RZ, RZ, R44 ;  /* 0x000000ffff169224 */ /* 0x001fe400078e002c */
[----:B------:R-:W-:-:S05]  /*370a0*/  @!P1 IMAD.MOV.U32 R23, RZ, RZ, R45 ;  /* 0x000000ffff179224 */ /* 0x000fca00078e002d */
[----:B------:R0:W2:Y:S01]  /*370b0*/  @!P1 LDG.E.U16 R26, desc[UR50][R22.64] ;  /* 0x00000032161a9981 */ /* 0x0000a2000c1e1500 */
[----:B------:R-:W-:Y:S01]  /*370c0*/  PRMT R28, RZ, 0x7610, R28 ;  /* 0x00007610ff1c7816 */ /* 0x000fe2000000001c */
[----:B0-----:R-:W-:Y:S02]  /*370d0*/  @!P0 IMAD.MOV.U32 R22, RZ, RZ, R42 ;  /* 0x000000ffff168224 */ /* 0x001fe400078e002a */
[----:B------:R-:W-:Y:S01]  /*370e0*/  @!P0 IMAD.MOV.U32 R23, RZ, RZ, R43 ;  /* 0x000000ffff178224 */ /* 0x000fe200078e002b */
[----:B------:R-:W-:Y:S02]  /*370f0*/  PRMT R29, RZ, 0x7610, R29 ;  /* 0x00007610ff1d7816 */ /* 0x000fe4000000001d */
[----:B------:R-:W-:Y:S02]  /*37100*/  PRMT R30, RZ, 0x7610, R30 ;  /* 0x00007610ff1e7816 */ /* 0x000fe4000000001e */
[----:B------:R-:W-:Y:S02]  /*37110*/  PRMT R31, RZ, 0x7610, R31 ;  /* 0x00007610ff1f7816 */ /* 0x000fe4000000001f */
[----:B------:R-:W-:Y:S01]  /*37120*/  PRMT R20, RZ, 0x7610, R20 ;  /* 0x00007610ff147816 */ /* 0x000fe20000000014 */
[----:B------:R0:W2:Y:S04]  /*37130*/  @!P0 LDG.E.U16 R27, desc[UR50][R22.64] ;  /* 0x00000032161b8981 */ /* 0x0000a8000c1e1500 */
[----:B------:R-:W2:Y:S04]  /*37140*/  LDL.LU R43, [R1+0xf0c] ;  /* 0x000f0c00012b7983 */ /* 0x000ea80000300800 */
[----:B------:R-:W2:Y:S04]  /*37150*/  LDL.LU R44, [R1+0xf08] ;  /* 0x000f0800012c7983 */ /* 0x000ea80000300800 */
[----:B------:R-:W2:Y:S04]  /*37160*/  LDL.LU R45, [R1+0xf04] ;  /* 0x000f0400012d7983 */ /* 0x000ea80000300800 */
[----:B------:R-:W2:Y:S04]  /*37170*/  LDL.LU R46, [R1+0xf00] ;  /* 0x000f0000012e7983 */ /* 0x000ea80000300800 */
[----:B------:R-:W2:Y:S04]  /*37180*/  LDL.LU R47, [R1+0xefc] ;  /* 0x000efc00012f7983 */ /* 0x000ea80000300800 */
[----:B------:R-:W2:Y:S04]  /*37190*/  LDL.LU R48, [R1+0xef8] ;  /* 0x000ef80001307983 */ /* 0x000ea80000300800 */
[----:B------:R-:W2:Y:S01]  /*371a0*/  LDL.LU R49, [R1+0xef4] ;  /* 0x000ef40001317983 */ /* 0x000ea20000300800 */
[----:B0-----:R-:W-:-:S03]  /*371b0*/  @!P1 IMAD.MOV.U32 R22, RZ, RZ, R40 ;  /* 0x000000ffff169224 */ /* 0x001fc600078e0028 */
[----:B------:R-:W2:Y:S01]  /*371c0*/  LDL.LU R50, [R1+0xef0] ;  /* 0x000ef00001327983 */ /* 0x000ea20000300800 */
[----:B------:R-:W-:-:S03]  /*371d0*/  @!P1 IMAD.MOV.U32 R23, RZ, RZ, R41 ;  /* 0x000000ffff179224 */ /* 0x000fc600078e0029 */
[----:B------:R-:W2:Y:S04]  /*371e0*/  LDL.LU R51, [R1+0xeec] ;  /* 0x000eec0001337983 */ /* 0x000ea80000300800 */
[----:B------:R-:W2:Y:S04]  /*371f0*/  LDL.LU R52, [R1+0xee8] ;  /* 0x000ee80001347983 */ /* 0x000ea80000300800 */
[----:B------:R-:W2:Y:S04]  /*37200*/  LDL.LU R53, [R1+0xee4] ;  /* 0x000ee40001357983 */ /* 0x000ea80000300800 */
        /* <DEDUP_REMOVED lines=8> */
[----:B----4-:R-:W-:-:S02]  /*37290*/  @!P0 IMAD.MOV.U32 R22, RZ, RZ, R38 ;  /* 0x000000ffff168224 */ /* 0x010fc400078e0026 */
[----:B------:R-:W-:-:S05]  /*372a0*/  @!P0 IMAD.MOV.U32 R23, RZ, RZ, R39 ;  /* 0x000000ffff178224 */ /* 0x000fca00078e0027 */
[----:B------:R3:W4:Y:S02]  /*372b0*/  @!P0 LDG.E.U16 R29, desc[UR50][R22.64] ;  /* 0x00000032161d8981 */ /* 0x000724000c1e1500 */
[----:B---3--:R-:W-:Y:S02]  /*372c0*/  @!P1 IMAD.MOV.U32 R23, RZ, RZ, R37 ;  /* 0x000000ffff179224 */ /* 0x008fe400078e0025 */
[----:B------:R-:W-:-:S05]  /*372d0*/  @!P1 IMAD.MOV.U32 R22, RZ, RZ, R36 ;  /* 0x000000ffff169224 */ /* 0x000fca00078e0024 */
[----:B------:R2:W3:Y:S02]  /*372e0*/  @!P1 LDG.E.U16 R30, desc[UR50][R22.64] ;  /* 0x00000032161e9981 */ /* 0x0004e4000c1e1500 */
[----:B--2---:R-:W-:Y:S02]  /*372f0*/  @!P0 IMAD.MOV.U32 R22, RZ, RZ, R34 ;  /* 0x000000ffff168224 */ /* 0x004fe400078e0022 */
[----:B------:R-:W-:-:S05]  /*37300*/  @!P0 IMAD.MOV.U32 R23, RZ, RZ, R35 ;  /* 0x000000ffff178224 */ /* 0x000fca00078e0023 */
[----:B------:R0:W2:Y:S02]  /*37310*/  @!P0 LDG.E.U16 R31, desc[UR50][R22.64] ;  /* 0x00000032161f8981 */ /* 0x0000a4000c1e1500 */
[----:B0-----:R-:W-:Y:S02]  /*37320*/  @!P0 IMAD.MOV.U32 R22, RZ, RZ, R32 ;  /* 0x000000ffff168224 */ /* 0x001fe400078e0020 */
[----:B------:R-:W-:-:S05]  /*37330*/  @!P0 IMAD.MOV.U32 R23, RZ, RZ, R33 ;  /* 0x000000ffff178224 */ /* 0x000fca00078e0021 */
[----:B------:R-:W4:Y:S04]  /*37340*/  @!P0 LDG.E.U16 R20, desc[UR50][R22.64] ;  /* 0x0000003216148981 */ /* 0x000f28000c1e1500 */
        /* <DEDUP_REMOVED lines=11> */
[----:B------:R-:W0:Y:S03]  /*37400*/  S2R R0, SR_TID.X ;  /* 0x0000000000007919 */ /* 0x000e260000002100 */
[----:B------:R-:W-:Y:S04]  /*37410*/  STL [R1+0x51d4], R23 ;  /* 0x0051d41701007387 */ /* 0x000fe80000100800 */
[----:B------:R-:W-:Y:S01]  /*37420*/  STL [R1+0x51dc], R23 ;  /* 0x0051dc1701007387 */ /* 0x000fe20000100800 */
[----:B0-----:R-:W-:-:S05]  /*37430*/  LOP3.LUT R0, R0, 0x1f, RZ, 0xc0, !PT ;  /* 0x0000001f00007812 */ /* 0x001fca00078ec0ff */
[----:B------:R-:W-:-:S05]  /*37440*/  IMAD.SHL.U32 R0, R0, 0x2, RZ ;  /* 0x0000000200007824 */ /* 0x000fca00078e00ff */
[----:B------:R-:W-:-:S05]  /*37450*/  LOP3.LUT R61, R0, 0x30, RZ, 0x3c, !PT ;  /* 0x00000030003d7812 */ /* 0x000fca00078e3cff */
        /* <DEDUP_REMOVED lines=18> */
[----:B----4-:R0:W-:Y:S04]  /*37580*/  STL [R1+0x384], R20 ;  /* 0x0003841401007387 */ /* 0x0101e80000100800 */
        /* <DEDUP_REMOVED lines=40> */
[----:B------:R-:W4:Y:S04]  /*37810*/  LDL.LU R0, [R1+0xe60] ;  /* 0x000e600001007983 */ /* 0x000f280000300800 */
[----:B0-----:R-:W3:Y:S04]  /*37820*/  LDL.LU R20, [R1+0xe58] ;  /* 0x000e580001147983 */ /* 0x001ee80000300800 */
        /* <DEDUP_REMOVED lines=29> */
[----:B----4-:R0:W-:Y:S04]  /*37a00*/  STS.U16 [R61+UR5+0x26c0], R0 ;  /* 0x0026c0003d007988 */ /* 0x0101e80008000405 */
[----:B---3--:R1:W-:Y:S04]  /*37a10*/  STS.U16 [R61+UR5+0x2700], R20 ;  /* 0x002700143d007988 */ /* 0x0083e80008000405 */
[----:B--2---:R2:W-:Y:S04]  /*37a20*/  STS.U16 [R61+UR5+0x2740], R32 ;  /* 0x002740203d007988 */ /* 0x0045e80008000405 */
[----:B------:R3:W-:Y:S04]  /*37a30*/  STS.U16 [R61+UR5+0x2780], R33 ;  /* 0x002780213d007988 */ /* 0x0007e80008000405 */
[----:B------:R4:W-:Y:S04]  /*37a40*/  STS.U16 [R61+UR5+0x27c0], R34 ;  /* 0x0027c0223d007988 */ /* 0x0009e80008000405 */
[----:B------:R4:W-:Y:S04]  /*37a50*/  STS.U16 [R61+UR5+0x2e40], R35 ;  /* 0x002e40233d007988 */ /* 0x0009e80008000405 */
[----:B0-----:R-:W4:Y:S04]  /*37a60*/  LDL.LU R0, [R1+0x644] ;  /* 0x0006440001007983 */ /* 0x001f280000300800 */
[----:B-1----:R-:W4:Y:S04]  /*37a70*/  LDL.LU R20, [R1+0x63c] ;  /* 0x00063c0001147983 */ /* 0x002f280000300800 */
[----:B--2---:R-:W2:Y:S04]  /*37a80*/  LDL.LU R32, [R1+0x634] ;  /* 0x0006340001207983 */ /* 0x004ea80000300800 */
[----:B---3--:R-:W3:Y:S04]  /*37a90*/  LDL.LU R33, [R1+0x62c] ;  /* 0x00062c0001217983 */ /* 0x008ee80000300800 */
[----:B----4-:R-:W4:Y:S04]  /*37aa0*/  LDL.LU R34, [R1+0x624] ;  /* 0x0006240001227983 */ /* 0x010f280000300800 */
        /* <DEDUP_REMOVED lines=51> */
[----:B------:R0:W-:Y:S04]  /*37de0*/  STS.U16 [R61+UR5+0x4680], R0 ;  /* 0x004680003d007988 */ /* 0x0001e80008000405 */
[----:B------:R1:W-:Y:S04]  /*37df0*/  STS.U16 [R61+UR5+0x46c0], R20 ;  /* 0x0046c0143d007988 */ /* 0x0003e80008000405 */
[----:B--2---:R2:W-:Y:S04]  /*37e00*/  STS.U16 [R61+UR5+0x4700], R32 ;  /* 0x004700203d007988 */ /* 0x0045e80008000405 */
[----:B---3--:R3:W-:Y:S04]  /*37e10*/  STS.U16 [R61+UR5+0x4740], R33 ;  /* 0x004740213d007988 */ /* 0x0087e80008000405 */
[----:B----4-:R4:W-:Y:S04]  /*37e20*/  STS.U16 [R61+UR5+0x4780], R34 ;  /* 0x004780223d007988 */ /* 0x0109e80008000405 */
        /* <DEDUP_REMOVED lines=57> */
[----:B------:R-:W-:Y:S04]  /*381c0*/  STS.U16 [R61+UR5+0x6640], R0 ;  /* 0x006640003d007988 */ /* 0x000fe80008000405 */
        /* <DEDUP_REMOVED lines=9> */
[----:B------:R0:W-:Y:S04]  /*38260*/  STS.U16 [R61+UR5+0x67c0], R36 ;  /* 0x0067c0243d007988 */ /* 0x0001e80008000405 */
[----:B----4-:R-:W4:Y:S04]  /*38270*/  LDL.LU R35, [R1+0x6c] ;  /* 0x00006c0001237983 */ /* 0x010f280000300800 */
        /* <DEDUP_REMOVED lines=49> */
[----:B------:R-:W4:Y:S01]  /*38590*/  LDL.LU R60, [R1+0x4] ;  /* 0x00000400013c7983 */ /* 0x000f220000300800 */
[----:B------:R-:W0:Y:S02]  /*385a0*/  S2R R0, SR_TID.X ;  /* 0x0000000000007919 */ /* 0x000e240000002100 */
[----:B0-----:R-:W-:-:S05]  /*385b0*/  LOP3.LUT R0, R0, 0x1f, RZ, 0xc0, !PT ;  /* 0x0000001f00007812 */ /* 0x001fca00078ec0ff */
[----:B------:R-:W-:-:S05]  /*385c0*/  IMAD.SHL.U32 R0, R0, 0x2, RZ ;  /* 0x0000000200007824 */ /* 0x000fca00078e00ff */
[----:B------:R0:W-:Y:S04]  /*385d0*/  STS.U16 [R0+UR5+0x8000], R20 ;  /* 0x0080001400007988 */ /* 0x0001e80008000405 */
[----:B------:R1:W-:Y:S04]  /*385e0*/  STS.U16 [R0+UR5+0x8040], R32 ;  /* 0x0080402000007988 */ /* 0x0003e80008000405 */
[----:B--2---:R2:W-:Y:S04]  /*385f0*/  STS.U16 [R0+UR5+0x8240], R33 ;  /* 0x0082402100007988 */ /* 0x0045e80008000405 */
[----:B---3--:R3:W-:Y:S04]  /*38600*/  STS.U16 [R0+UR5+0x8200], R34 ;  /* 0x0082002200007988 */ /* 0x0087e80008000405 */
[----:B----4-:R4:W-:Y:S04]  /*38610*/  STS.U16 [R0+UR5+0x8400], R35 ;  /* 0x0084002300007988 */ /* 0x0109e80008000405 */
[----:B0-----:R-:W4:Y:S04]  /*38620*/  LDL.LU R20, [R1+0x5390] ;  /* 0x0053900001147983 */ /* 0x001f280000300800 */
[----:B-1----:R-:W4:Y:S04]  /*38630*/  LDL.LU R32, [R1+0x538c] ;  /* 0x00538c0001207983 */ /* 0x002f280000300800 */
[----:B--2---:R-:W2:Y:S04]  /*38640*/  LDL.LU R33, [R1+0x5388] ;  /* 0x0053880001217983 */ /* 0x004ea80000300800 */
[----:B---3--:R-:W3:Y:S04]  /*38650*/  LDL.LU R34, [R1+0x5384] ;  /* 0x0053840001227983 */ /* 0x008ee80000300800 */
[----:B----4-:R-:W4:Y:S04]  /*38660*/  LDL.LU R35, [R1+0x5380] ;  /* 0x0053800001237983 */ /* 0x010f280000300800 */
        /* <DEDUP_REMOVED lines=50> */
[----:B0-----:R-:W2:Y:S04]  /*38990*/  LDL.LU R61, [R1+0x531c] ;  /* 0x00531c00013d7983 */ /* 0x001ea80000300800 */
[----:B-1----:R-:W3:Y:S04]  /*389a0*/  LDL.LU R60, [R1+0x5318] ;  /* 0x00531800013c7983 */ /* 0x002ee80000300800 */
[----:B---3--:R0:W-:Y:S04]  /*389b0*/  STS.U16 [R0+UR5+0x9e00], R60 ;  /* 0x009e003c00007988 */ /* 0x0081e80008000405 */
[----:B0-----:R-:W3:Y:S04]  /*389c0*/  LDL.LU R60, [R1+0x5314] ;  /* 0x00531400013c7983 */ /* 0x001ee80000300800 */
[----:B--2---:R-:W-:Y:S04]  /*389d0*/  STS.U16 [R0+UR5+0xa000], R61 ;  /* 0x00a0003d00007988 */ /* 0x004fe80008000405 */
        /* <DEDUP_REMOVED lines=31> */
[----:B------:R-:W-:Y:S04]  /*38bd0*/  STL [R1+0x5174], R61 ;  /* 0x0051743d01007387 */ /* 0x000fe80000100800 */
        /* <DEDUP_REMOVED lines=16> */
[----:B0-----:R-:W2:Y:S04]  /*38ce0*/  LDL R3, [R1+0x1d78] ;  /* 0x001d780001037983 */ /* 0x001ea80000100800 */
[----:B-1----:R-:W2:Y:S01]  /*38cf0*/  LDL R2, [R1+0x1d74] ;  /* 0x001d740001027983 */ /* 0x002ea20000100800 */
[----:B------:R-:W-:-:S02]  /*38d00*/  PRMT R23, RZ, 0x7610, R23 ;  /* 0x00007610ff177816 */ /* 0x000fc40000000017 */
[----:B--2---:R-:W-:-:S04]  /*38d10*/  @!P0 LOP3.LUT R3, R3, R2, RZ, 0x3c, !PT ;  /* 0x0000000203038212 */ /* 0x004fc800078e3cff */
[----:B------:R-:W-:-:S04]  /*38d20*/  @!P0 LOP3.LUT R2, R3, R2, RZ, 0x3c, !PT ;  /* 0x0000000203028212 */ /* 0x000fc800078e3cff */
[----:B------:R-:W-:-:S05]  /*38d30*/  @!P0 LOP3.LUT R3, R3, R2, RZ, 0x3c, !PT ;  /* 0x0000000203038212 */ /* 0x000fca00078e3cff */
[----:B------:R-:W2:Y:S04]  /*38d40*/  @!P0 LDG.E.U16 R23, desc[UR50][R2.64] ;  /* 0x0000003202178981 */ /* 0x000ea8000c1e1500 */
        /* <DEDUP_REMOVED lines=9> */
[----:B0-----:R-:W3:Y:S04]  /*38de0*/  LDL.LU R60, [R1+0x5310] ;  /* 0x00531000013c7983 */ /* 0x001ee80000300800 */
        /* <DEDUP_REMOVED lines=893> */
[----:B------:R-:W-:Y:S02]  /*3c5c0*/  PRMT R22, RZ, 0x7610, R22 ;  /* 0x00007610ff167816 */ /* 0x000fe40000000016 */
[----:B0-----:R-:W-:-:S04]  /*3c5d0*/  @!P0 LOP3.LUT R3, R3, R2, RZ, 0x3c, !PT ;  /* 0x0000000203038212 */ /* 0x001fc800078e3cff */
[----:B------:R-:W-:-:S04]  /*3c5e0*/  @!P0 LOP3.LUT R2, R3, R2, RZ, 0x3c, !PT ;  /* 0x0000000203028212 */ /* 0x000fc800078e3cff */
[----:B------:R-:W-:-:S05]  /*3c5f0*/  @!P0 LOP3.LUT R3, R3, R2, RZ, 0x3c, !PT ;  /* 0x0000000203038212 */ /* 0x000fca00078e3cff */
[----:B------:R-:W4:Y:S04]  /*3c600*/  @!P0 LDG.E.U16 R22, desc[UR50][R2.64] ;  /* 0x0000003202168981 */ /* 0x000f28000c1e1500 */
[----:B---3--:R-:W-:Y:S04]  /*3c610*/  STL [R1+0x511c], R60 ;  /* 0x00511c3c01007387 */ /* 0x008fe80000100800 */
[----:B----4-:R0:W-:Y:S04]  /*3c620*/  STL [R1+0x20], R22 ;  /* 0x0000201601007387 */ /* 0x0101e80000100800 */
        /* <DEDUP_REMOVED lines=16> */
[----:B------:R0:W4:Y:S04]  /*3c730*/  @!P0 LDG.E.U16 R60, desc[UR50][R2.64] ;  /* 0x00000032023c8981 */ /* 0x000128000c1e1500 */
[----:B------:R-:W0:Y:S04]  /*3c740*/  LDL R2, [R1+0x2e54] ;  /* 0x002e540001027983 */ /* 0x000e280000100800 */
[----:B------:R-:W0:Y:S01]  /*3c750*/  LDL R3, [R1+0x2e60] ;  /* 0x002e600001037983 */ /* 0x000e220000100800 */
[----:B---3--:R-:W-:Y:S02]  /*3c760*/  PRMT R22, RZ, 0x7610, R22 ;  /* 0x00007610ff167816 */ /* 0x008fe40000000016 */
[----:B0-----:R-:W-:-:S04]  /*3c770*/  @!P0 LOP3.LUT R3, R3, R2, RZ, 0x3c, !PT ;  /* 0x0000000203038212 */ /* 0x001fc800078e3cff */
[----:B------:R-:W-:-:S04]  /*3c780*/  @!P0 LOP3.LUT R2, R3, R2, RZ, 0x3c, !PT ;  /* 0x0000000203028212 */ /* 0x000fc800078e3cff */
[----:B------:R-:W-:-:S05]  /*3c790*/  @!P0 LOP3.LUT R3, R3, R2, RZ, 0x3c, !PT ;  /* 0x0000000203038212 */ /* 0x000fca00078e3cff */
[----:B------:R-:W3:Y:S04]  /*3c7a0*/  @!P0 LDG.E.U16 R22, desc[UR50][R2.64] ;  /* 0x0000003202168981 */ /* 0x000ee8000c1e1500 */
[----:B----4-:R-:W-:Y:S04]  /*3c7b0*/  STL [R1+0x5120], R60 ;  /* 0x0051203c01007387 */ /* 0x010fe80000100800 */
        /* <DEDUP_REMOVED lines=8> */
[----:B------:R0:W2:Y:S04]  /*3c840*/  @!P1 LDG.E.U16 R23, desc[UR50][R2.64] ;  /* 0x0000003202179981 */ /* 0x0000a8000c1e1500 */
[----:B------:R-:W0:Y:S04]  /*3c850*/  LDL R2, [R1+0x2e94] ;  /* 0x002e940001027983 */ /* 0x000e280000100800 */
[----:B------:R-:W0:Y:S01]  /*3c860*/  LDL R3, [R1+0x2ea0] ;  /* 0x002ea00001037983 */ /* 0x000e220000100800 */
[----:B------:R-:W-:Y:S02]  /*3c870*/  PRMT R60, RZ, 0x7610, R60 ;  /* 0x00007610ff3c7816 */ /* 0x000fe4000000003c */
[----:B0-----:R-:W-:-:S04]  /*3c880*/  @!P0 LOP3.LUT R3, R3, R2, RZ, 0x3c, !PT ;  /* 0x0000000203038212 */ /* 0x001fc800078e3cff */
[----:B------:R-:W-:-:S04]  /*3c890*/  @!P0 LOP3.LUT R2, R3, R2, RZ, 0x3c, !PT ;  /* 0x0000000203028212 */ /* 0x000fc800078e3cff */
[----:B------:R-:W-:Y:S01]  /*3c8a0*/  @!P0 LOP3.LUT R3, R3, R2, RZ, 0x3c, !PT ;  /* 0x0000000203038212 */ /* 0x000fe200078e3cff */
[----:B--2---:R0:W-:Y:S04]  /*3c8b0*/  STL [R1+0x10], R23 ;  /* 0x0000101701007387 */ /* 0x0041e80000100800 */
[----:B------:R1:W2:Y:S01]  /*3c8c0*/  @!P0 LDG.E.U16 R60, desc[UR50][R2.64] ;  /* 0x00000032023c8981 */ /* 0x0002a2000c1e1500 */
[----:B------:R-:W-:-:S03]  /*3c8d0*/  PRMT R61, RZ, 0x7610, R61 ;  /* 0x00007610ff3d7816 */ /* 0x000fc6000000003d */
[----:B0-----:R-:W4:Y:S04]  /*3c8e0*/  LDL R23, [R1+0x2f20] ;  /* 0x002f200001177983 */ /* 0x001f280000100800 */
[----:B------:R-:W1:Y:S04]  /*3c8f0*/  LDL R2, [R1+0x2e9c] ;  /* 0x002e9c0001027983 */ /* 0x000e680000100800 */
[----:B------:R-:W1:Y:S02]  /*3c900*/  LDL R3, [R1+0x2ea8] ;  /* 0x002ea80001037983 */ /* 0x000e640000100800 */
[----:B-1----:R-:W-:-:S04]  /*3c910*/  @!P1 LOP3.LUT R3, R3, R2, RZ, 0x3c, !PT ;  /* 0x0000000203039212 */ /* 0x002fc800078e3cff */
[----:B------:R-:W-:-:S04]  /*3c920*/  @!P1 LOP3.LUT R2, R3, R2, RZ, 0x3c, !PT ;  /* 0x0000000203029212 */ /* 0x000fc800078e3cff */
[----:B------:R-:W-:-:S05]  /*3c930*/  @!P1 LOP3.LUT R3, R3, R2, RZ, 0x3c, !PT ;  /* 0x0000000203039212 */ /* 0x000fca00078e3cff */
[----:B------:R-:W3:Y:S04]  /*3c940*/  @!P1 LDG.E.U16 R61, desc[UR50][R2.64] ;  /* 0x00000032023d9981 */ /* 0x000ee8000c1e1500 */
[----:B--2---:R-:W-:Y:S04]  /*3c950*/  STL [R1+0x5160], R60 ;  /* 0x0051603c01007387 */ /* 0x004fe80000100800 */
[----:B---3--:R0:W-:Y:S04]  /*3c960*/  STL [R1+0x8], R61 ;  /* 0x0000083d01007387 */ /* 0x0081e80000100800 */
[----:B0-----:R-:W2:Y:S04]  /*3c970*/  LDL.LU R61, [R1+0x5174] ;  /* 0x00517400013d7983 */ /* 0x001ea80000300800 */
[----:B------:R-:W3:Y:S04]  /*3c980*/  LDL R2, [R1+0x2ed4] ;  /* 0x002ed40001027983 */ /* 0x000ee80000100800 */
[----:B------:R-:W3:Y:S01]  /*3c990*/  LDL R3, [R1+0x2ee0] ;  /* 0x002ee00001037983 */ /* 0x000ee20000100800 */
[----:B------:R-:W-:-:S02]  /*3c9a0*/  PRMT R22, RZ, 0x7610, R22 ;  /* 0x00007610ff167816 */ /* 0x000fc40000000016 */
[----:B------:R-:W-:Y:S01]  /*3c9b0*/  PRMT R0, RZ, 0x7610, R0 ;  /* 0x00007610ff007816 */ /* 0x000fe20000000000 */
[----:B------:R-:W4:Y:S01]  /*3c9c0*/  LDL R60, [R1+0x2f28] ;  /* 0x002f2800013c7983 */ /* 0x000f220000100800 */
[----:B---3--:R-:W-:-:S04]  /*3c9d0*/  @!P0 LOP3.LUT R3, R3, R2, RZ, 0x3c, !PT ;  /* 0x0000000203038212 */ /* 0x008fc800078e3cff */
[----:B------:R-:W-:-:S04]  /*3c9e0*/  @!P0 LOP3.LUT R2, R3, R2, RZ, 0x3c, !PT ;  /* 0x0000000203028212 */ /* 0x000fc800078e3cff */
[----:B------:R-:W-:-:S05]  /*3c9f0*/  @!P0 LOP3.LUT R3, R3, R2, RZ, 0x3c, !PT ;  /* 0x0000000203038212 */ /* 0x000fca00078e3cff */
[----:B------:R0:W3:Y:S04]  /*3ca00*/  @!P0 LDG.E.U16 R22, desc[UR50][R2.64] ;  /* 0x0000003202168981 */ /* 0x0000e8000c1e1500 */
[----:B------:R-:W0:Y:S04]  /*3ca10*/  LDL R2, [R1+0x2edc] ;  /* 0x002edc0001027983 */ /* 0x000e280000100800 */
[----:B------:R-:W0:Y:S02]  /*3ca20*/  LDL R3, [R1+0x2ee8] ;  /* 0x002ee80001037983 */ /* 0x000e240000100800 */
[----:B0-----:R-:W-:-:S04]  /*3ca30*/  @!P1 LOP3.LUT R3, R3, R2, RZ, 0x3c, !PT ;  /* 0x0000000203039212 */ /* 0x001fc800078e3cff */
[----:B------:R-:W-:-:S04]  /*3ca40*/  @!P1 LOP3.LUT R2, R3, R2, RZ, 0x3c, !PT ;  /* 0x0000000203029212 */ /* 0x000fc800078e3cff */
[----:B------:R-:W-:Y:S01]  /*3ca50*/  @!P1 LOP3.LUT R3, R3, R2, RZ, 0x3c, !PT ;  /* 0x0000000203039212 */ /* 0x000fe200078e3cff */
[----:B---3--:R0:W-:Y:S04]  /*3ca60*/  STL [R1+0x4], R22 ;  /* 0x0000041601007387 */ /* 0x0081e80000100800 */
[----:B------:R4:W3:Y:S01]  /*3ca70*/  @!P1 LDG.E.U16 R0, desc[UR50][R2.64] ;  /* 0x0000003202009981 */ /* 0x0008e2000c1e1500 */
[----:B--2---:R-:W-:-:S03]  /*3ca80*/  PRMT R61, RZ, 0x7610, R61 ;  /* 0x00007610ff3d7816 */ /* 0x004fc6000000003d */
[----:B0-----:R-:W2:Y:S04]  /*3ca90*/  LDL R22, [R1+0x2f60] ;  /* 0x002f600001167983 */ /* 0x001ea80000100800 */
[----:B------:R-:W3:Y:S01]  /*3caa0*/  LDL R3, [R1+0x2f14] ;  /* 0x002f140001037983 */ /* 0x000ee20000100800 */
[----:B----4-:R-:W-:-:S05]  /*3cab0*/  @!P0 IMAD.MOV.U32 R2, RZ, RZ, R23 ;  /* 0x000000ffff028224 */ /* 0x010fca00078e0017 */
[----:B---3--:R-:W3:Y:S04]  /*3cac0*/  @!P0 LDG.E.U16 R61, desc[UR50][R2.64] ;  /* 0x00000032023d8981 */ /* 0x008ee8000c1e1500 */
[----:B------:R0:W-:Y:S04]  /*3cad0*/  STL [R1+0x5164], R0 ;  /* 0x0051640001007387 */ /* 0x0001e80000100800 */
[----:B------:R-:W4:Y:S04]  /*3cae0*/  LDL R23, [R1+0x2f5c] ;  /* 0x002f5c0001177983 */ /* 0x000f280000100800 */
[----:B------:R-:W2:Y:S04]  /*3caf0*/  LDL R3, [R1+0x2f1c] ;  /* 0x002f1c0001037983 */ /* 0x000ea80000100800 */
[----:B0-----:R-:W4:Y:S04]  /*3cb00*/  LDL R0, [R1+0x2f68] ;  /* 0x002f680001007983 */ /* 0x001f280000100800 */
[----:B---3--:R0:W-:Y:S04]  /*3cb10*/  STL [R1+0x5168], R61 ;  /* 0x0051683d01007387 */ /* 0x0081e80000100800 */
[----:B0-----:R-:W3:Y:S01]  /*3cb20*/  LDL R61, [R1+0x2f54] ;  /* 0x002f5400013d7983 */ /* 0x001ee20000100800 */
[----:B------:R-:W-:Y:S01]  /*3cb30*/  PRMT R59, RZ, 0x7610, R59 ;  /* 0x00007610ff3b7816 */ /* 0x000fe2000000003b */
[----:B------:R-:W-:Y:S01]  /*3cb40*/  @!P1 IMAD.MOV.U32 R2, RZ, RZ, R60 ;  /* 0x000000ffff029224 */ /* 0x000fe200078e003c */
[----:B------:R-:W-:-:S02]  /*3cb50*/  PRMT R58, RZ, 0x7610, R58 ;  /* 0x00007610ff3a7816 */ /* 0x000fc4000000003a */
[----:B------:R-:W-:Y:S01]  /*3cb60*/  PRMT R57, RZ, 0x7610, R57 ;  /* 0x00007610ff397816 */ /* 0x000fe20000000039 */
[----:B------:R-:W4:Y:S04]  /*3cb70*/  LDL R60, [R1+0x2fa8] ;  /* 0x002fa800013c7983 */ /* 0x000f280000100800 */
[----:B--2---:R0:W2:Y:S02]  /*3cb80*/  @!P1 LDG.E.U16 R59, desc[UR50][R2.64] ;  /* 0x00000032023b9981 */ /* 0x0040a4000c1e1500 */
[----:B0-----:R-:W-:Y:S02]  /*3cb90*/  @!P0 IMAD.MOV.U32 R2, RZ, RZ, R22 ;  /* 0x000000ffff028224 */ /* 0x001fe400078e0016 */
[----:B---3--:R-:W-:-:S05]  /*3cba0*/  @!P0 IMAD.MOV.U32 R3, RZ, RZ, R61 ;  /* 0x000000ffff038224 */ /* 0x008fca00078e003d */
[----:B------:R4:W3:Y:S04]  /*3cbb0*/  @!P0 LDG.E.U16 R58, desc[UR50][R2.64] ;  /* 0x00000032023a8981 */ /* 0x0008e8000c1e1500 */
[----:B--2---:R0:W-:Y:S04]  /*3cbc0*/  STL [R1+0x516c], R59 ;  /* 0x00516c3b01007387 */ /* 0x0041e80000100800 */
[----:B------:R-:W2:Y:S04]  /*3cbd0*/  LDL R61, [R1+0x2fdc] ;  /* 0x002fdc00013d7983 */ /* 0x000ea80000100800 */
[----:B------:R-:W2:Y:S01]  /*3cbe0*/  LDL R22, [R1+0x2fe8] ;  /* 0x002fe80001167983 */ /* 0x000ea20000100800 */
[----:B----4-:R-:W-:-:S02]  /*3cbf0*/  @!P1 IMAD.MOV.U32 R2, RZ, RZ, R0 ;  /* 0x000000ffff029224 */ /* 0x010fc400078e0000 */
[----:B------:R-:W-:Y:S01]  /*3cc00*/  @!P1 IMAD.MOV.U32 R3, RZ, RZ, R23 ;  /* 0x000000ffff039224 */ /* 0x000fe200078e0017 */
[----:B0-----:R-:W4:Y:S04]  /*3cc10*/  LDL R59, [R1+0x2f9c] ;  /* 0x002f9c00013b7983 */ /* 0x001f280000100800 */
[----:B------:R0:W2:Y:S04]  /*3cc20*/  @!P1 LDG.E.U16 R57, desc[UR50][R2.64] ;  /* 0x0000003202399981 */ /* 0x0000a8000c1e1500 */
[----:B---3--:R1:W-:Y:S04]  /*3cc30*/  STL [R1+0x5170], R58 ;  /* 0x0051703a01007387 */ /* 0x0083e80000100800 */
[----:B------:R-:W0:Y:S04]  /*3cc40*/  LDL R2, [R1+0x2f94] ;  /* 0x002f940001027983 */ /* 0x000e280000100800 */
[----:B------:R-:W0:Y:S01]  /*3cc50*/  LDL R3, [R1+0x2fa0] ;  /* 0x002fa00001037983 */ /* 0x000e220000100800 */
[----:B------:R-:W-:-:S02]  /*3cc60*/  PRMT R56, RZ, 0x7610, R56 ;  /* 0x00007610ff387816 */ /* 0x000fc40000000038 */
[----:B------:R-:W-:Y:S01]  /*3cc70*/  PRMT R55, RZ, 0x7610, R55 ;  /* 0x00007610ff377816 */ /* 0x000fe20000000037 */
[----:B------:R-:W3:Y:S04]  /*3cc80*/  LDL R23, [R1+0x3014] ;  /* 0x0030140001177983 */ /* 0x000ee80000100800 */
[----:B------:R-:W3:Y:S04]  /*3cc90*/  LDL R0, [R1+0x3020] ;  /* 0x0030200001007983 */ /* 0x000ee80000100800 */
[----:B-1----:R-:W2:Y:S01]  /*3cca0*/  LDL R58, [R1+0x2fe0] ;  /* 0x002fe000013a7983 */ /* 0x002ea20000100800 */
[----:B0-----:R-:W-:-:S04]  /*3ccb0*/  @!P0 LOP3.LUT R3, R3, R2, RZ, 0x3c, !PT ;  /* 0x0000000203038212 */ /* 0x001fc800078e3cff */
[----:B------:R-:W-:-:S04]  /*3ccc0*/  @!P0 LOP3.LUT R2, R3, R2, RZ, 0x3c, !PT ;  /* 0x0000000203028212 */ /* 0x000fc800078e3cff */
[----:B------:R-:W-:-:S05]  /*3ccd0*/  @!P0 LOP3.LUT R3, R3, R2, RZ, 0x3c, !PT ;  /* 0x0000000203038212 */ /* 0x000fca00078e3cff */
[----:B------:R0:W3:Y:S02]  /*3cce0*/  @!P0 LDG.E.U16 R56, desc[UR50][R2.64] ;  /* 0x0000003202388981 */ /* 0x0000e4000c1e1500 */
[----:B0-----:R-:W-:Y:S02]  /*3ccf0*/  @!P1 IMAD.MOV.U32 R2, RZ, RZ, R60 ;  /* 0x000000ffff029224 */ /* 0x001fe400078e003c */
[----:B----4-:R-:W-:Y:S01]  /*3cd00*/  @!P1 IMAD.MOV.U32 R3, RZ, RZ, R59 ;  /* 0x000000ffff039224 */ /* 0x010fe200078e003b */
[----:B------:R-:W4:Y:S04]  /*3cd10*/  LDL R60, [R1+0x301c] ;  /* 0x00301c00013c7983 */ /* 0x000f280000100800 */
[----:B------:R-:W4:Y:S04]  /*3cd20*/  LDL R59, [R1+0x3028] ;  /* 0x00302800013b7983 */ /* 0x000f280000100800 */
[----:B------:R2:W4:Y:S04]  /*3cd30*/  @!P1 LDG.E.U16 R55, desc[UR50][R2.64] ;  /* 0x0000003202379981 */ /* 0x000528000c1e1500 */
[----:B------:R-:W3:Y:S01]  /*3cd40*/  LDL R3, [R1+0x2fd4] ;  /* 0x002fd40001037983 */ /* 0x000ee20000100800 */
[----:B------:R-:W-:Y:S01]  /*3cd50*/  PRMT R54, RZ, 0x7610, R54 ;  /* 0x00007610ff367816 */ /* 0x000fe20000000036 */
[----:B--2---:R-:W-:Y:S01]  /*3cd60*/  @!P0 IMAD.MOV.U32 R2, RZ, RZ, R58 ;  /* 0x000000ffff028224 */ /* 0x004fe200078e003a */
[----:B------:R-:W-:-:S02]  /*3cd70*/  PRMT R53, RZ, 0x7610, R53 ;  /* 0x00007610ff357816 */ /* 0x000fc40000000035 */
[----:B------:R-:W-:Y:S02]  /*3cd80*/  PRMT R52, RZ, 0x7610, R52 ;  /* 0x00007610ff347816 */ /* 0x000fe40000000034 */
[----:B------:R-:W-:Y:S01]  /*3cd90*/  PRMT R51, RZ, 0x7610, R51 ;  /* 0x00007610ff337816 */ /* 0x000fe20000000033 */
[----:B------:R-:W2:Y:S04]  /*3cda0*/  LDL R58, [R1+0x305c] ;  /* 0x00305c00013a7983 */ /* 0x000ea80000100800 */
[----:B---3--:R0:W3:Y:S02]  /*3cdb0*/  @!P0 LDG.E.U16 R54, desc[UR50][R2.64] ;  /* 0x0000003202368981 */ /* 0x0080e4000c1e1500 */
[----:B0-----:R-:W-:Y:S02]  /*3cdc0*/  @!P1 IMAD.MOV.U32 R2, RZ, RZ, R22 ;  /* 0x000000ffff029224 */ /* 0x001fe400078e0016 */
[----:B------:R-:W-:Y:S01]  /*3cdd0*/  @!P1 IMAD.MOV.U32 R3, RZ, RZ, R61 ;  /* 0x000000ffff039224 */ /* 0x000fe200078e003d */
[----:B------:R-:W2:Y:S01]  /*3cde0*/  LDL R22, [R1+0x3068] ;  /* 0x0030680001167983 */ /* 0x000ea20000100800 */
[----:B------:R-:W-:-:S02]  /*3cdf0*/  PRMT R50, RZ, 0x7610, R50 ;  /* 0x00007610ff327816 */ /* 0x000fc40000000032 */
[----:B------:R-:W-:Y:S01]  /*3ce00*/  PRMT R49, RZ, 0x7610, R49 ;  /* 0x00007610ff317816 */ /* 0x000fe20000000031 */
[----:B------:R-:W3:Y:S04]  /*3ce10*/  LDL R61, [R1+0x30a0] ;  /* 0x0030a000013d7983 */ /* 0x000ee80000100800 */
[----:B------:R0:W3:Y:S02]  /*3ce20*/  @!P1 LDG.E.U16 R53, desc[UR50][R2.64] ;  /* 0x0000003202359981 */ /* 0x0000e4000c1e1500 */
[----:B0-----:R-:W-:Y:S02]  /*3ce30*/  @!P0 IMAD.MOV.U32 R2, RZ, RZ, R0 ;  /* 0x000000ffff028224 */ /* 0x001fe400078e0000 */
[----:B------:R-:W-:Y:S01]  /*3ce40*/  @!P0 IMAD.MOV.U32 R3, RZ, RZ, R23 ;  /* 0x000000ffff038224 */ /* 0x000fe200078e0017 */
[----:B------:R-:W3:Y:S04]  /*3ce50*/  LDL R0, [R1+0x30a8] ;  /* 0x0030a80001007983 */ /* 0x000ee80000100800 */
[----:B------:R-:W3:Y:S04]  /*3ce60*/  LDL R23, [R1+0x309c] ;  /* 0x00309c0001177983 */ /* 0x000ee80000100800 */
[----:B------:R4:W3:Y:S02]  /*3ce70*/  @!P0 LDG.E.U16 R52, desc[UR50][R2.64] ;  /* 0x0000003202348981 */ /* 0x0008e4000c1e1500 */
[----:B----4-:R-:W-:-:S02]  /*3ce80*/  @!P1 IMAD.MOV.U32 R2, RZ, RZ, R59 ;  /* 0x000000ffff029224 */ /* 0x010fc400078e003b */
[----:B------:R-:W-:Y:S01]  /*3ce90*/  @!P1 IMAD.MOV.U32 R3, RZ, RZ, R60 ;  /* 0x000000ffff039224 */ /* 0x000fe200078e003c */
[----:B------:R-:W4:Y:S04]  /*3cea0*/  LDL R59, [R1+0x2e38] ;  /* 0x002e3800013b7983 */ /* 0x000f280000100800 */
[----:B------:R-:W4:Y:S04]  /*3ceb0*/  LDL R60, [R1+0x2e2c] ;  /* 0x002e2c00013c7983 */ /* 0x000f280000100800 */
[----:B------:R0:W4:Y:S04]  /*3cec0*/  @!P1 LDG.E.U16 R51, desc[UR50][R2.64] ;  /* 0x0000003202339981 */ /* 0x000128000c1e1500 */
[----:B------:R-:W0:Y:S04]  /*3ced0*/  LDL R2, [R1+0x3054] ;  /* 0x0030540001027983 */ /* 0x000e280000100800 */
[----:B------:R-:W0:Y:S02]  /*3cee0*/  LDL R3, [R1+0x3060] ;  /* 0x0030600001037983 */ /* 0x000e240000100800 */
[----:B0-----:R-:W-:-:S04]  /*3cef0*/  @!P0 LOP3.LUT R3, R3, R2, RZ, 0x3c, !PT ;  /* 0x0000000203038212 */ /* 0x001fc800078e3cff */
[----:B------:R-:W-:-:S04]  /*3cf00*/  @!P0 LOP3.LUT R2, R3, R2, RZ, 0x3c, !PT ;  /* 0x0000000203028212 */ /* 0x000fc800078e3cff */
[----:B------:R-:W-:-:S05]  /*3cf10*/  @!P0 LOP3.LUT R3, R3, R2, RZ, 0x3c, !PT ;  /* 0x0000000203038212 */ /* 0x000fca00078e3cff */
[----:B------:R2:W4:Y:S02]  /*3cf20*/  @!P0 LDG.E.U16 R50, desc[UR50][R2.64] ;  /* 0x0000003202328981 */ /* 0x000524000c1e1500 */
[----:B--2---:R-:W-:Y:S02]  /*3cf30*/  @!P1 IMAD.MOV.U32 R2, RZ, RZ, R22 ;  /* 0x000000ffff029224 */ /* 0x004fe400078e0016 */
[----:B------:R-:W-:Y:S01]  /*3cf40*/  @!P1 IMAD.MOV.U32 R3, RZ, RZ, R58 ;  /* 0x000000ffff039224 */ /* 0x000fe200078e003a */
[----:B------:R-:W-:Y:S02]  /*3cf50*/  PRMT R48, RZ, 0x7610, R48 ;  /* 0x00007610ff307816 */ /* 0x000fe40000000030 */
[----:B------:R-:W-:Y:S02]  /*3cf60*/  PRMT R47, RZ, 0x7610, R47 ;  /* 0x00007610ff2f7816 */ /* 0x000fe4000000002f */
[----:B------:R-:W-:Y:S01]  /*3cf70*/  PRMT R46, RZ, 0x7610, R46 ;  /* 0x00007610ff2e7816 */ /* 0x000fe2000000002e */
[----:B------:R-:W2:Y:S04]  /*3cf80*/  LDL R58, [R1+0x2e64] ;  /* 0x002e6400013a7983 */ /* 0x000ea80000100800 */
[----:B------:R3:W2:Y:S04]  /*3cf90*/  @!P1 LDG.E.U16 R49, desc[UR50][R2.64] ;  /* 0x0000003202319981 */ /* 0x0006a8000c1e1500 */
[----:B------:R-:W2:Y:S04]  /*3cfa0*/  LDL R22, [R1+0x2e70] ;  /* 0x002e700001167983 */ /* 0x000ea80000100800 */
[----:B------:R-:W4:Y:S01]  /*3cfb0*/  LDL R3, [R1+0x3094] ;  /* 0x0030940001037983 */ /* 0x000f220000100800 */
[----:B---3--:R-:W-:-:S03]  /*3cfc0*/  @!P0 IMAD.MOV.U32 R2, RZ, RZ, R61 ;  /* 0x000000ffff028224 */ /* 0x008fc600078e003d */
[----:B------:R-:W3:Y:S04]  /*3cfd0*/  LDL R61, [R1+0x2eb0] ;  /* 0x002eb000013d7983 */ /* 0x000ee80000100800 */
[----:B----4-:R0:W4:Y:S02]  /*3cfe0*/  @!P0 LDG.E.U16 R48, desc[UR50][R2.64] ;  /* 0x0000003202308981 */ /* 0x010124000c1e1500 */
[----:B0-----:R-:W-:Y:S02]  /*3cff0*/  @!P1 IMAD.MOV.U32 R2, RZ, RZ, R0 ;  /* 0x000000ffff029224 */ /* 0x001fe400078e0000 */
[----:B------:R-:W-:Y:S01]  /*3d000*/  @!P1 IMAD.MOV.U32 R3, RZ, RZ, R23 ;  /* 0x000000ffff039224 */ /* 0x000fe200078e0017 */
[----:B------:R-:W3:Y:S04]  /*3d010*/  LDL R0, [R1+0x2e78] ;  /* 0x002e780001007983 */ /* 0x000ee80000100800 */
[----:B------:R-:W4:Y:S04]  /*3d020*/  LDL R23, [R1+0x2e6c] ;  /* 0x002e6c0001177983 */ /* 0x000f280000100800 */
[----:B------:R0:W4:Y:S02]  /*3d030*/  @!P1 LDG.E.U16 R47, desc[UR50][R2.64] ;  /* 0x00000032022f9981 */ /* 0x000124000c1e1500 */
[----:B0-----:R-:W-:-:S02]  /*3d040*/  @!P1 IMAD.MOV.U32 R2, RZ, RZ, R59 ;  /* 0x000000ffff029224 */ /* 0x001fc400078e003b */
[----:B------:R-:W-:Y:S01]  /*3d050*/  @!P1 IMAD.MOV.U32 R3, RZ, RZ, R60 ;  /* 0x000000ffff039224 */ /* 0x000fe200078e003c */
[----:B------:R-:W4:Y:S04]  /*3d060*/  LDL R59, [R1+0x2eb8] ;  /* 0x002eb800013b7983 */ /* 0x000f280000100800 */
[----:B------:R-:W4:Y:S04]  /*3d070*/  LDL R60, [R1+0x2eac] ;  /* 0x002eac00013c7983 */ /* 0x000f280000100800 */
[----:B------:R2:W3:Y:S01]  /*3d080*/  @!P1 LDG.E.U16 R46, desc[UR50][R2.64] ;  /* 0x00000032022e9981 */ /* 0x0004e2000c1e1500 */
[----:B------:R-:W-:-:S02]  /*3d090*/  PRMT R45, RZ, 0x7610, R45 ;  /* 0x00007610ff2d7816 */ /* 0x000fc4000000002d */
[----:B------:R-:W-:Y:S01]  /*3d0a0*/  PRMT R44, RZ, 0x7610, R44 ;  /* 0x00007610ff2c7816 */ /* 0x000fe2000000002c */
[----:B--2---:R-:W-:Y:S02]  /*3d0b0*/  @!P0 IMAD.MOV.U32 R2, RZ, RZ, R22 ;  /* 0x000000ffff028224 */ /* 0x004fe400078e0016 */
[----:B------:R-:W-:-:S05]  /*3d0c0*/  @!P0 IMAD.MOV.U32 R3, RZ, RZ, R58 ;  /* 0x000000ffff038224 */ /* 0x000fca00078e003a */
[----:B------:R0:W2:Y:S04]  /*3d0d0*/  @!P0 LDG.E.U16 R45, desc[UR50][R2.64] ;  /* 0x00000032022d8981 */ /* 0x0000a8000c1e1500 */
[----:B---3--:R1:W-:Y:S04]  /*3d0e0*/  STL [R1+0x5124], R46 ;  /* 0x0051242e01007387 */ /* 0x0083e80000100800 */
[----:B------:R-:W3:Y:S04]  /*3d0f0*/  LDL R58, [R1+0x2ee4] ;  /* 0x002ee400013a7983 */ /* 0x000ee80000100800 */
[----:B------:R-:W3:Y:S04]  /*3d100*/  LDL R22, [R1+0x2ef0] ;  /* 0x002ef00001167983 */ /* 0x000ee80000100800 */
[----:B-1----:R-:W2:Y:S01]  /*3d110*/  LDL R46, [R1+0x2ea4] ;  /* 0x002ea400012e7983 */ /* 0x002ea20000100800 */
[----:B0-----:R-:W-:-:S02]  /*3d120*/  @!P1 IMAD.MOV.U32 R2, RZ, RZ, R0 ;  /* 0x000000ffff029224 */ /* 0x001fc400078e0000 */
[----:B----4-:R-:W-:Y:S01]  /*3d130*/  @!P1 IMAD.MOV.U32 R3, RZ, RZ, R23 ;  /* 0x000000ffff039224 */ /* 0x010fe200078e0017 */
[----:B------:R-:W-:-:S04]  /*3d140*/  PRMT R43, RZ, 0x7610, R43 ;  /* 0x00007610ff2b7816 */ /* 0x000fc8000000002b */
[----:B------:R0:W4:Y:S01]  /*3d150*/  @!P1 LDG.E.U16 R44, desc[UR50][R2.64] ;  /* 0x00000032022c9981 */ /* 0x000122000c1e1500 */
[----:B------:R-:W-:Y:S01]  /*3d160*/  PRMT R42, RZ, 0x7610, R42 ;  /* 0x00007610ff2a7816 */ /* 0x000fe2000000002a */
[----:B0-----:R-:W-:Y:S02]  /*3d170*/  @!P0 IMAD.MOV.U32 R2, RZ, RZ, R61 ;  /* 0x000000ffff028224 */ /* 0x001fe400078e003d */
[----:B--2---:R-:W-:-:S05]  /*3d180*/  @!P0 IMAD.MOV.U32 R3, RZ, RZ, R46 ;  /* 0x000000ffff038224 */ /* 0x004fca00078e002e */
[----:B------:R0:W2:Y:S02]  /*3d190*/  @!P0 LDG.E.U16 R43, desc[UR50][R2.64] ;  /* 0x00000032022b8981 */ /* 0x0000a4000c1e1500 */
[----:B0-----:R-:W-:Y:S02]  /*3d1a0*/  @!P1 IMAD.MOV.U32 R2, RZ, RZ, R59 ;  /* 0x000000ffff029224 */ /* 0x001fe400078e003b */
[----:B------:R-:W-:-:S05]  /*3d1b0*/  @!P1 IMAD.MOV.U32 R3, RZ, RZ, R60 ;  /* 0x000000ffff039224 */ /* 0x000fca00078e003c */
[----:B------:R3:W2:Y:S01]  /*3d1c0*/  @!P1 LDG.E.U16 R42, desc[UR50][R2.64] ;  /* 0x00000032022a9981 */ /* 0x0006a2000c1e1500 */
[----:B------:R-:W-:-:S03]  /*3d1d0*/  PRMT R41, RZ, 0x7610, R41 ;  /* 0x00007610ff297816 */ /* 0x000fc60000000029 */
[----:B------:R0:W-:Y:S04]  /*3d1e0*/  STL [R1+0x5128], R45 ;  /* 0x0051282d01007387 */ /* 0x0001e80000100800 */
[----:B------:R-:W2:Y:S04]  /*3d1f0*/  LDL R23, [R1+0x2eec] ;  /* 0x002eec0001177983 */ /* 0x000ea80000100800 */
[----:B------:R-:W2:Y:S01]  /*3d200*/  LDL R0, [R1+0x2ef8] ;  /* 0x002ef80001007983 */ /* 0x000ea20000100800 */
[----:B---3--:R-:W-:Y:S02]  /*3d210*/  @!P0 IMAD.MOV.U32 R2, RZ, RZ, R22 ;  /* 0x000000ffff028224 */ /* 0x008fe400078e0016 */
[----:B------:R-:W-:-:S05]  /*3d220*/  @!P0 IMAD.MOV.U32 R3, RZ, RZ, R58 ;  /* 0x000000ffff038224 */ /* 0x000fca00078e003a */
[----:B------:R1:W3:Y:S04]  /*3d230*/  @!P0 LDG.E.U16 R41, desc[UR50][R2.64] ;  /* 0x0000003202298981 */ /* 0x0002e8000c1e1500 */
[----:B----4-:R4:W-:Y:S04]  /*3d240*/  STL [R1+0x512c], R44 ;  /* 0x00512c2c01007387 */ /* 0x0109e80000100800 */
[----:B--2---:R2:W-:Y:S04]  /*3d250*/  STL [R1+0x5130], R43 ;  /* 0x0051302b01007387 */ /* 0x0045e80000100800 */
[----:B------:R-:W2:Y:S04]  /*3d260*/  LDL R46, [R1+0x2f24] ;  /* 0x002f2400012e7983 */ /* 0x000ea80000100800 */
[----:B0-----:R-:W2:Y:S04]  /*3d270*/  LDL R45, [R1+0x2f30] ;  /* 0x002f3000012d7983 */ /* 0x001ea80000100800 */
[----:B------:R0:W-:Y:S04]  /*3d280*/  STL [R1+0x5134], R42 ;  /* 0x0051342a01007387 */ /* 0x0001e80000100800 */
[----:B----4-:R-:W4:Y:S04]  /*3d290*/  LDL R44, [R1+0x2f2c] ;  /* 0x002f2c00012c7983 */ /* 0x010f280000100800 */
[----:B------:R-:W4:Y:S01]  /*3d2a0*/  LDL R22, [R1+0x2f38] ;  /* 0x002f380001167983 */ /* 0x000f220000100800 */
[----:B-1----:R-:W-:Y:S01]  /*3d2b0*/  @!P1 IMAD.MOV.U32 R3, RZ, RZ, R23 ;  /* 0x000000ffff039224 */ /* 0x002fe200078e0017 */
[----:B------:R-:W-:Y:S01]  /*3d2c0*/  PRMT R40, RZ, 0x7610, R40 ;  /* 0x00007610ff287816 */ /* 0x000fe20000000028 */
[----:B------:R-:W-:Y:S01]  /*3d2d0*/  @!P1 IMAD.MOV.U32 R2, RZ, RZ, R0 ;  /* 0x000000ffff029224 */ /* 0x000fe200078e0000 */
[----:B------:R-:W-:-:S04]  /*3d2e0*/  PRMT R39, RZ, 0x7610, R39 ;  /* 0x00007610ff277816 */ /* 0x000fc80000000027 */
[----:B------:R1:W4:Y:S04]  /*3d2f0*/  @!P1 LDG.E.U16 R40, desc[UR50][R2.64] ;  /* 0x0000003202289981 */ /* 0x000328000c1e1500 */
[----:B---3--:R3:W-:Y:S04]  /*3d300*/  STL [R1+0x5138], R41 ;  /* 0x0051382901007387 */ /* 0x0087e80000100800 */
[----:B--2---:R-:W2:Y:S04]  /*3d310*/  LDL R43, [R1+0x2f64] ;  /* 0x002f6400012b7983 */ /* 0x004ea80000100800 */
[----:B------:R-:W3:Y:S04]  /*3d320*/  LDL R23, [R1+0x2f70] ;  /* 0x002f700001177983 */ /* 0x000ee80000100800 */
[----:B0-----:R-:W3:Y:S04]  /*3d330*/  LDL R42, [R1+0x2f6c] ;  /* 0x002f6c00012a7983 */ /* 0x001ee80000100800 */
[----:B------:R-:W3:Y:S01]  /*3d340*/  LDL R0, [R1+0x2f78] ;  /* 0x002f780001007983 */ /* 0x000ee20000100800 */
[----:B------:R-:W-:Y:S01]  /*3d350*/  PRMT R38, RZ, 0x7610, R38 ;  /* 0x00007610ff267816 */ /* 0x000fe20000000026 */
[----:B-1----:R-:W-:-:S02]  /*3d360*/  @!P0 IMAD.MOV.U32 R3, RZ, RZ, R46 ;  /* 0x000000ffff038224 */ /* 0x002fc400078e002e */
[----:B------:R-:W-:-:S05]  /*3d370*/  @!P0 IMAD.MOV.U32 R2, RZ, RZ, R45 ;  /* 0x000000ffff028224 */ /* 0x000fca00078e002d */
[----:B------:R4:W3:Y:S02]  /*3d380*/  @!P0 LDG.E.U16 R39, desc[UR50][R2.64] ;  /* 0x0000003202278981 */ /* 0x0008e4000c1e1500 */
[----:B----4-:R-:W-:Y:S02]  /*3d390*/  @!P1 IMAD.MOV.U32 R3, RZ, RZ, R44 ;  /* 0x000000ffff039224 */ /* 0x010fe400078e002c */
[----:B------:R-:W-:-:S05]  /*3d3a0*/  @!P1 IMAD.MOV.U32 R2, RZ, RZ, R22 ;  /* 0x000000ffff029224 */ /* 0x000fca00078e0016 */
[----:B------:R2:W4:Y:S01]  /*3d3b0*/  @!P1 LDG.E.U16 R38, desc[UR50][R2.64] ;  /* 0x0000003202269981 */ /* 0x000522000c1e1500 */
[----:B------:R-:W-:Y:S02]  /*3d3c0*/  PRMT R37, RZ, 0x7610, R37 ;  /* 0x00007610ff257816 */ /* 0x000fe40000000025 */
[----:B------:R-:W-:Y:S01]  /*3d3d0*/  PRMT R36, RZ, 0x7610, R36 ;  /* 0x00007610ff247816 */ /* 0x000fe20000000024 */
[----:B--2---:R-:W-:Y:S02]  /*3d3e0*/  @!P0 IMAD.MOV.U32 R3, RZ, RZ, R43 ;  /* 0x000000ffff038224 */ /* 0x004fe400078e002b */
[----:B---3--:R-:W-:-:S05]  /*3d3f0*/  @!P0 IMAD.MOV.U32 R2, RZ, RZ, R23 ;  /* 0x000000ffff028224 */ /* 0x008fca00078e0017 */
[----:B------:R0:W2:Y:S04]  /*3d400*/  @!P0 LDG.E.U16 R37, desc[UR50][R2.64] ;  /* 0x0000003202258981 */ /* 0x0000a8000c1e1500 */
[----:B------:R1:W-:Y:S04]  /*3d410*/  STL [R1+0x513c], R40 ;  /* 0x00513c2801007387 */ /* 0x0003e80000100800 */
[----:B------:R-:W3:Y:S01]  /*3d420*/  LDL R41, [R1+0x2fa4] ;  /* 0x002fa40001297983 */ /* 0x000ee20000100800 */
[----:B0-----:R-:W-:Y:S02]  /*3d430*/  @!P1 IMAD.MOV.U32 R2, RZ, RZ, R0 ;  /* 0x000000ffff029224 */ /* 0x001fe400078e0000 */
[----:B------:R-:W-:Y:S01]  /*3d440*/  @!P1 IMAD.MOV.U32 R3, RZ, RZ, R42 ;  /* 0x000000ffff039224 */ /* 0x000fe200078e002a */
[----:B-1----:R-:W3:Y:S04]  /*3d450*/  LDL R40, [R1+0x2fb0] ;  /* 0x002fb00001287983 */ /* 0x002ee80000100800 */
[----:B------:R3:W3:Y:S04]  /*3d460*/  @!P1 LDG.E.U16 R36, desc[UR50][R2.64] ;  /* 0x0000003202249981 */ /* 0x0006e8000c1e1500 */
[----:B------:R-:W-:Y:S04]  /*3d470*/  STL [R1+0x5140], R39 ;  /* 0x0051402701007387 */ /* 0x000fe80000100800 */
[----:B------:R-:W3:Y:S04]  /*3d480*/  LDL R22, [R1+0x2fb8] ;  /* 0x002fb80001167983 */ /* 0x000ee80000100800 */
[----:B----4-:R-:W-:Y:S04]  /*3d490*/  STL [R1+0x5144], R38 ;  /* 0x0051442601007387 */ /* 0x010fe80000100800 */
[----:B------:R-:W4:Y:S01]  /*3d4a0*/  LDL R23, [R1+0x2fac] ;  /* 0x002fac0001177983 */ /* 0x000f220000100800 */
[----:B------:R-:W-:-:S03]  /*3d4b0*/  PRMT R35, RZ, 0x7610, R35 ;  /* 0x00007610ff237816 */ /* 0x000fc60000000023 */
[----:B--2---:R0:W-:Y:S04]  /*3d4c0*/  STL [R1+0x5148], R37 ;  /* 0x0051482501007387 */ /* 0x0041e80000100800 */
[----:B------:R-:W2:Y:S01]  /*3d4d0*/  LDL R0, [R1+0x2ff0] ;  /* 0x002ff00001007983 */ /* 0x000ea20000100800 */
[----:B---3--:R-:W-:-:S03]  /*3d4e0*/  @!P0 IMAD.MOV.U32 R3, RZ, RZ, R41 ;  /* 0x000000ffff038224 */ /* 0x008fc600078e0029 */
[----:B0-----:R-:W3:Y:S01]  /*3d4f0*/  LDL R37, [R1+0x2fe4] ;  /* 0x002fe40001257983 */ /* 0x001ee20000100800 */
[----:B------:R-:W-:-:S03]  /*3d500*/  @!P0 IMAD.MOV.U32 R2, RZ, RZ, R40 ;  /* 0x000000ffff028224 */ /* 0x000fc600078e0028 */
[----:B------:R0:W-:Y:S04]  /*3d510*/  STL [R1+0x514c], R36 ;  /* 0x00514c2401007387 */ /* 0x0001e80000100800 */
[----:B------:R-:W3:Y:S04]  /*3d520*/  LDL R40, [R1+0x2fec] ;  /* 0x002fec0001287983 */ /* 0x000ee80000100800 */
[----:B------:R1:W3:Y:S01]  /*3d530*/  @!P0 LDG.E.U16 R35, desc[UR50][R2.64] ;  /* 0x0000003202238981 */ /* 0x0002e2000c1e1500 */
[----:B------:R-:W-:Y:S02]  /*3d540*/  PRMT R34, RZ, 0x7610, R34 ;  /* 0x00007610ff227816 */ /* 0x000fe40000000022 */
[----:B------:R-:W-:-:S02]  /*3d550*/  PRMT R33, RZ, 0x7610, R33 ;  /* 0x00007610ff217816 */ /* 0x000fc40000000021 */
[----:B------:R-:W-:Y:S01]  /*3d560*/  PRMT R20, RZ, 0x7610, R20 ;  /* 0x00007610ff147816 */ /* 0x000fe20000000014 */
[----:B------:R-:W3:Y:S04]  /*3d570*/  LDL R38, [R1+0x3030] ;  /* 0x0030300001267983 */ /* 0x000ee80000100800 */
[----:B0-----:R-:W3:Y:S01]  /*3d580*/  LDL R36, [R1+0x2ff8] ;  /* 0x002ff80001247983 */ /* 0x001ee20000100800 */
[----:B-1----:R-:W-:Y:S02]  /*3d590*/  @!P1 IMAD.MOV.U32 R2, RZ, RZ, R22 ;  /* 0x000000ffff029224 */ /* 0x002fe400078e0016 */
[----:B----4-:R-:W-:-:S05]  /*3d5a0*/  @!P1 IMAD.MOV.U32 R3, RZ, RZ, R23 ;  /* 0x000000ffff039224 */ /* 0x010fca00078e0017 */
[----:B------:R2:W4:Y:S02]  /*3d5b0*/  @!P1 LDG.E.U16 R34, desc[UR50][R2.64] ;  /* 0x0000003202229981 */ /* 0x000524000c1e1500 */
[----:B--2---:R-:W-:Y:S02]  /*3d5c0*/  @!P0 IMAD.MOV.U32 R2, RZ, RZ, R0 ;  /* 0x000000ffff028224 */ /* 0x004fe400078e0000 */
[----:B---3--:R-:W-:-:S05]  /*3d5d0*/  @!P0 IMAD.MOV.U32 R3, RZ, RZ, R37 ;  /* 0x000000ffff038224 */ /* 0x008fca00078e0025 */
[----:B------:R0:W2:Y:S04]  /*3d5e0*/  @!P0 LDG.E.U16 R33, desc[UR50][R2.64] ;  /* 0x0000003202218981 */ /* 0x0000a8000c1e1500 */
[----:B------:R1:W-:Y:S04]  /*3d5f0*/  STL [R1+0x5150], R35 ;  /* 0x0051502301007387 */ /* 0x0003e80000100800 */
[----:B------:R-:W3:Y:S04]  /*3d600*/  LDL R39, [R1+0x3024] ;  /* 0x0030240001277983 */ /* 0x000ee80000100800 */
[----:B------:R-:W3:Y:S04]  /*3d610*/  LDL R23, [R1+0x302c] ;  /* 0x00302c0001177983 */ /* 0x000ee80000100800 */
[----:B------:R-:W3:Y:S01]  /*3d620*/  LDL R22, [R1+0x3038] ;  /* 0x0030380001167983 */ /* 0x000ee20000100800 */
[----:B0-----:R-:W-:-:S02]  /*3d630*/  @!P1 IMAD.MOV.U32 R3, RZ, RZ, R40 ;  /* 0x000000ffff039224 */ /* 0x001fc400078e0028 */
[----:B------:R-:W-:-:S05]  /*3d640*/  @!P1 IMAD.MOV.U32 R2, RZ, RZ, R36 ;  /* 0x000000ffff029224 */ /* 0x000fca00078e0024 */
[----:B------:R0:W3:Y:S04]  /*3d650*/  @!P1 LDG.E.U16 R20, desc[UR50][R2.64] ;  /* 0x0000003202149981 */ /* 0x0000e8000c1e1500 */
[----:B----4-:R4:W-:Y:S04]  /*3d660*/  STL [R1+0x5154], R34 ;  /* 0x0051542201007387 */ /* 0x0109e80000100800 */
[----:B------:R-:W4:Y:S04]  /*3d670*/  LDL R0, [R1+0x3070] ;  /* 0x0030700001007983 */ /* 0x000f280000100800 */
[----:B------:R-:W4:Y:S01]  /*3d680*/  LDL R37, [R1+0x3064] ;  /* 0x0030640001257983 */ /* 0x000f220000100800 */
[----:B------:R-:W-:Y:S01]  /*3d690*/  PRMT R19, RZ, 0x7610, R19 ;  /* 0x00007610ff137816 */ /* 0x000fe20000000013 */
[----:B0-----:R-:W-:Y:S01]  /*3d6a0*/  @!P0 IMAD.MOV.U32 R2, RZ, RZ, R38 ;  /* 0x000000ffff028224 */ /* 0x001fe200078e0026 */
[----:B------:R-:W-:Y:S01]  /*3d6b0*/  PRMT R18, RZ, 0x7610, R18 ;  /* 0x00007610ff127816 */ /* 0x000fe20000000012 */
[----:B--2---:R0:W-:Y:S04]  /*3d6c0*/  STL [R1+0x5158], R33 ;  /* 0x0051582101007387 */ /* 0x0041e80000100800 */
[----:B------:R-:W2:Y:S04]  /*3d6d0*/  LDL R36, [R1+0x306c] ;  /* 0x00306c0001247983 */ /* 0x000ea80000100800 */
[----:B-1----:R-:W2:Y:S01]  /*3d6e0*/  LDL R35, [R1+0x3078] ;  /* 0x0030780001237983 */ /* 0x002ea20000100800 */
[----:B---3--:R-:W-:-:S05]  /*3d6f0*/  @!P0 IMAD.MOV.U32 R3, RZ, RZ, R39 ;  /* 0x000000ffff038224 */ /* 0x008fca00078e0027 */
[----:B------:R1:W3:Y:S04]  /*3d700*/  @!P0 LDG.E.U16 R19, desc[UR50][R2.64] ;  /* 0x0000003202138981 */ /* 0x0002e8000c1e1500 */
[----:B------:R1:W-:Y:S04]  /*3d710*/  STL [R1+0x515c], R20 ;  /* 0x00515c1401007387 */ /* 0x0003e80000100800 */
[----:B----4-:R-:W4:Y:S04]  /*3d720*/  LDL R34, [R1+0x30ac] ;  /* 0x0030ac0001227983 */ /* 0x010f280000100800 */
[----:B0-----:R-:W3:Y:S01]  /*3d730*/  LDL R33, [R1+0x30b8] ;  /* 0x0030b80001217983 */ /* 0x001ee20000100800 */
[----:B-1----:R-:W-:-:S02]  /*3d740*/  @!P1 IMAD.MOV.U32 R2, RZ, RZ, R22 ;  /* 0x000000ffff029224 */ /* 0x002fc400078e0016 */
[----:B------:R-:W-:Y:S01]  /*3d750*/  @!P1 IMAD.MOV.U32 R3, RZ, RZ, R23 ;  /* 0x000000ffff039224 */ /* 0x000fe200078e0017 */
[----:B------:R-:W3:Y:S04]  /*3d760*/  LDL R22, [R1+0x30b0] ;  /* 0x0030b00001167983 */ /* 0x000ee80000100800 */
[----:B------:R-:W3:Y:S04]  /*3d770*/  LDL R23, [R1+0x30a4] ;  /* 0x0030a40001177983 */ /* 0x000ee80000100800 */
[----:B------:R0:W3:Y:S04]  /*3d780*/  @!P1 LDG.E.U16 R18, desc[UR50][R2.64] ;  /* 0x0000003202129981 */ /* 0x0000e8000c1e1500 */
[----:B------:R-:W3:Y:S01]  /*3d790*/  LDL R20, [R1+0x2dfc] ;  /* 0x002dfc0001147983 */ /* 0x000ee20000100800 */
[----:B------:R-:W-:-:S02]  /*3d7a0*/  PRMT R17, RZ, 0x7610, R17 ;  /* 0x00007610ff117816 */ /* 0x000fc40000000011 */
[----:B------:R-:W-:Y:S02]  /*3d7b0*/  PRMT R16, RZ, 0x7610, R16 ;  /* 0x00007610ff107816 */ /* 0x000fe40000000010 */
[----:B------:R-:W-:Y:S02]  /*3d7c0*/  PRMT R14, RZ, 0x7610, R14 ;  /* 0x00007610ff0e7816 */ /* 0x000fe4000000000e */
[----:B------:R-:W-:Y:S02]  /*3d7d0*/  PRMT R15, RZ, 0x7610, R15 ;  /* 0x00007610ff0f7816 */ /* 0x000fe4000000000f */
[----:B------:R-:W-:Y:S02]  /*3d7e0*/  PRMT R13, RZ, 0x7610, R13 ;  /* 0x00007610ff0d7816 */ /* 0x000fe4000000000d */
[----:B------:R-:W-:Y:S02]  /*3d7f0*/  PRMT R12, RZ, 0x7610, R12 ;  /* 0x00007610ff0c7816 */ /* 0x000fe4000000000c */
[----:B------:R-:W-:-:S02]  /*3d800*/  PRMT R11, RZ, 0x7610, R11 ;  /* 0x00007610ff0b7816 */ /* 0x000fc4000000000b */
[----:B------:R-:W-:Y:S01]  /*3d810*/  PRMT R10, RZ, 0x7610, R10 ;  /* 0x00007610ff0a7816 */ /* 0x000fe2000000000a */
[----:B------:R-:W3:Y:S01]  /*3d820*/  LDL R38, [R1+0x2ef4] ;  /* 0x002ef40001267983 */ /* 0x000ee20000100800 */
[----:B------:R-:W-:Y:S02]  /*3d830*/  PRMT R9, RZ, 0x7610, R9 ;  /* 0x00007610ff097816 */ /* 0x000fe40000000009 */
[----:B------:R-:W-:Y:S02]  /*3d840*/  PRMT R8, RZ, 0x7610, R8 ;  /* 0x00007610ff087816 */ /* 0x000fe40000000008 */
[----:B------:R-:W-:Y:S02]  /*3d850*/  PRMT R7, RZ, 0x7610, R7 ;  /* 0x00007610ff077816 */ /* 0x000fe40000000007 */
[----:B------:R-:W-:Y:S01]  /*3d860*/  PRMT R6, RZ, 0x7610, R6 ;  /* 0x00007610ff067816 */ /* 0x000fe20000000006 */
[----:B------:R-:W3:Y:S04]  /*3d870*/  LDL R42, [R1+0x2fb4] ;  /* 0x002fb400012a7983 */ /* 0x000ee80000100800 */
[----:B------:R-:W3:Y:S04]  /*3d880*/  LDL R41, [R1+0x2fc0] ;  /* 0x002fc00001297983 */ /* 0x000ee80000100800 */
[----:B------:R-:W3:Y:S04]  /*3d890*/  LDL R40, [R1+0x2fbc] ;  /* 0x002fbc0001287983 */ /* 0x000ee80000100800 */
[----:B------:R-:W3:Y:S01]  /*3d8a0*/  LDL R39, [R1+0x2fc8] ;  /* 0x002fc80001277983 */ /* 0x000ee20000100800 */
[----:B0-----:R-:W-:-:S03]  /*3d8b0*/  @!P0 IMAD.MOV.U32 R2, RZ, RZ, R0 ;  /* 0x000000ffff028224 */ /* 0x001fc600078e0000 */
[----:B------:R-:W3:Y:S01]  /*3d8c0*/  LDL R0, [R1+0x2e08] ;  /* 0x002e080001007983 */ /* 0x000ee20000100800 */
[----:B------:R-:W-:-:S03]  /*3d8d0*/  @!P0 IMAD.MOV.U32 R3, RZ, RZ, R37 ;  /* 0x000000ffff038224 */ /* 0x000fc600078e0025 */
[----:B------:R-:W3:Y:S04]  /*3d8e0*/  LDL R37, [R1+0x2f00] ;  /* 0x002f000001257983 */ /* 0x000ee80000100800 */
[----:B------:R2:W3:Y:S02]  /*3d8f0*/  @!P0 LDG.E.U16 R17, desc[UR50][R2.64] ;  /* 0x0000003202118981 */ /* 0x0004e4000c1e1500 */
[----:B--2---:R-:W-:Y:S02]  /*3d900*/  @!P1 IMAD.MOV.U32 R3, RZ, RZ, R36 ;  /* 0x000000ffff039224 */ /* 0x004fe400078e0024 */
[----:B------:R-:W-:Y:S01]  /*3d910*/  @!P1 IMAD.MOV.U32 R2, RZ, RZ, R35 ;  /* 0x000000ffff029224 */ /* 0x000fe200078e0023 */
[----:B------:R-:W2:Y:S04]  /*3d920*/  LDL R36, [R1+0x2e34] ;  /* 0x002e340001247983 */ /* 0x000ea80000100800 */
[----:B------:R-:W2:Y:S04]  /*3d930*/  LDL R35, [R1+0x2e40] ;  /* 0x002e400001237983 */ /* 0x000ea80000100800 */
[----:B------:R4:W2:Y:S02]  /*3d940*/  @!P1 LDG.E.U16 R16, desc[UR50][R2.64] ;  /* 0x0000003202109981 */ /* 0x0008a4000c1e1500 */
[----:B----4-:R-:W-:-:S02]  /*3d950*/  @!P1 IMAD.MOV.U32 R3, RZ, RZ, R34 ;  /* 0x000000ffff039224 */ /* 0x010fc400078e0022 */
[----:B---3--:R-:W-:Y:S01]  /*3d960*/  @!P1 IMAD.MOV.U32 R2, RZ, RZ, R33 ;  /* 0x000000ffff029224 */ /* 0x008fe200078e0021 */
[----:B------:R-:W3:Y:S04]  /*3d970*/  LDL R34, [R1+0x2e3c] ;  /* 0x002e3c0001227983 */ /* 0x000ee80000100800 */
[----:B------:R-:W4:Y:S04]  /*3d980*/  LDL R33, [R1+0x2e48] ;  /* 0x002e480001217983 */ /* 0x000f280000100800 */
[----:B------:R0:W4:Y:S02]  /*3d990*/  @!P1 LDG.E.U16 R14, desc[UR50][R2.64] ;  /* 0x00000032020e9981 */ /* 0x000124000c1e1500 */
[----:B0-----:R-:W-:-:S02]  /*3d9a0*/  @!P0 IMAD.MOV.U32 R2, RZ, RZ, R22 ;  /* 0x000000ffff028224 */ /* 0x001fc400078e0016 */
[----:B------:R-:W-:Y:S01]  /*3d9b0*/  @!P0 IMAD.MOV.U32 R3, RZ, RZ, R23 ;  /* 0x000000ffff038224 */ /* 0x000fe200078e0017 */
[----:B------:R-:W4:Y:S04]  /*3d9c0*/  LDL R22, [R1+0x2e80] ;  /* 0x002e800001167983 */ /* 0x000f280000100800 */
[----:B------:R-:W4:Y:S04]  /*3d9d0*/  LDL R23, [R1+0x2e74] ;  /* 0x002e740001177983 */ /* 0x000f280000100800 */
[----:B------:R0:W4:Y:S02]  /*3d9e0*/  @!P0 LDG.E.U16 R15, desc[UR50][R2.64] ;  /* 0x00000032020f8981 */ /* 0x000124000c1e1500 */
[----:B0-----:R-:W-:-:S02]  /*3d9f0*/  @!P1 IMAD.MOV.U32 R3, RZ, RZ, R20 ;  /* 0x000000ffff039224 */ /* 0x001fc400078e0014 */
[----:B------:R-:W4:Y:S01]  /*3da00*/  LDL R20, [R1+0x2e7c] ;  /* 0x002e7c0001147983 */ /* 0x000f220000100800 */
[----:B------:R-:W-:-:S03]  /*3da10*/  @!P1 IMAD.MOV.U32 R2, RZ, RZ, R0 ;  /* 0x000000ffff029224 */ /* 0x000fc600078e0000 */
[----:B------:R-:W4:Y:S04]  /*3da20*/  LDL R0, [R1+0x2e88] ;  /* 0x002e880001007983 */ /* 0x000f280000100800 */
[----:B------:R2:W4:Y:S02]  /*3da30*/  @!P1 LDG.E.U16 R13, desc[UR50][R2.64] ;  /* 0x00000032020d9981 */ /* 0x000524000c1e1500 */
[----:B--2---:R-:W-:Y:S02]  /*3da40*/  @!P0 IMAD.MOV.U32 R3, RZ, RZ, R36 ;  /* 0x000000ffff038224 */ /* 0x004fe400078e0024 */
[----:B------:R-:W-:Y:S01]  /*3da50*/  @!P0 IMAD.MOV.U32 R2, RZ, RZ, R35 ;  /* 0x000000ffff028224 */ /* 0x000fe200078e0023 */
[----:B------:R-:W2:Y:S04]  /*3da60*/  LDL R36, [R1+0x2eb4] ;  /* 0x002eb40001247983 */ /* 0x000ea80000100800 */
[----:B------:R-:W2:Y:S04]  /*3da70*/  LDL R35, [R1+0x2ec0] ;  /* 0x002ec00001237983 */ /* 0x000ea80000100800 */
[----:B------:R3:W2:Y:S02]  /*3da80*/  @!P0 LDG.E.U16 R12, desc[UR50][R2.64] ;  /* 0x00000032020c8981 */ /* 0x0006a4000c1e1500 */
[----:B---3--:R-:W-:-:S02]  /*3da90*/  @!P1 IMAD.MOV.U32 R3, RZ, RZ, R34 ;  /* 0x000000ffff039224 */ /* 0x008fc400078e0022 */
[----:B----4-:R-:W-:Y:S01]  /*3daa0*/  @!P1 IMAD.MOV.U32 R2, RZ, RZ, R33 ;  /* 0x000000ffff029224 */ /* 0x010fe200078e0021 */
        /* <DEDUP_REMOVED lines=25> */
[----:B------:R-:W-:Y:S02]  /*3dc40*/  PRMT R5, RZ, 0x7610, R5 ;  /* 0x00007610ff057816 */ /* 0x000fe40000000005 */
[----:B------:R-:W-:Y:S01]  /*3dc50*/  PRMT R4, RZ, 0x7610, R4 ;  /* 0x00007610ff047816 */ /* 0x000fe20000000004 */
[----:B------:R-:W4:Y:S04]  /*3dc60*/  LDL R38, [R1+0x2ff4] ;  /* 0x002ff40001267983 */ /* 0x000f280000100800 */
[----:B------:R0:W4:Y:S04]  /*3dc70*/  @!P0 LDG.E.U16 R6, desc[UR50][R2.64] ;  /* 0x0000003202068981 */ /* 0x000128000c1e1500 */
[----:B------:R-:W4:Y:S01]  /*3dc80*/  LDL R37, [R1+0x3000] ;  /* 0x0030000001257983 */ /* 0x000f220000100800 */
[----:B0-----:R-:W-:-:S02]  /*3dc90*/  @!P1 IMAD.MOV.U32 R2, RZ, RZ, R22 ;  /* 0x000000ffff029224 */ /* 0x001fc400078e0016 */
[----:B------:R-:W-:Y:S02]  /*3dca0*/  @!P1 IMAD.MOV.U32 R3, RZ, RZ, R23 ;  /* 0x000000ffff039224 */ /* 0x000fe400078e0017 */
[----:B------:R-:W-:Y:S02]  /*3dcb0*/  @!P0 IMAD.MOV.U32 R23, RZ, RZ, R20 ;  /* 0x000000ffff178224 */ /* 0x000fe400078e0014 */
[----:B------:R-:W4:Y:S04]  /*3dcc0*/  LDL R20, [R1+0x2f7c] ;  /* 0x002f7c0001147983 */ /* 0x000f280000100800 */
[----:B------:R0:W4:Y:S01]  /*3dcd0*/  @!P1 LDG.E.U16 R5, desc[UR50][R2.64] ;  /* 0x0000003202059981 */ /* 0x000122000c1e1500 */
[----:B------:R-:W-:-:S03]  /*3dce0*/  @!P0 IMAD.MOV.U32 R22, RZ, RZ, R0 ;  /* 0x000000ffff168224 */ /* 0x000fc600078e0000 */
[----:B------:R-:W4:Y:S01]  /*3dcf0*/  LDL R0, [R1+0x2f88] ;  /* 0x002f880001007983 */ /* 0x000f220000100800 */
[----:B0-----:R-:W-:-:S03]  /*3dd00*/  PRMT R3, RZ, 0x7610, R3 ;  /* 0x00007610ff037816 */ /* 0x001fc60000000003 */
[----:B------:R2:W4:Y:S01]  /*3dd10*/  @!P0 LDG.E.U16 R4, desc[UR50][R22.64] ;  /* 0x0000003216048981 */ /* 0x000522000c1e1500 */
[----:B------:R-:W-:Y:S01]  /*3dd20*/  PRMT R2, RZ, 0x7610, R2 ;  /* 0x00007610ff027816 */ /* 0x000fe20000000002 */
        /* <DEDUP_REMOVED lines=9> */
[----:B------:R0:W3:Y:S02]  /*3ddc0*/  @!P0 LDG.E.U16 R2, desc[UR50][R22.64] ;  /* 0x0000003216028981 */ /* 0x0000e4000c1e1500 */
[----:B0-----:R-:W-:-:S02]  /*3ddd0*/  @!P1 IMAD.MOV.U32 R23, RZ, RZ, R20 ;  /* 0x000000ffff179224 */ /* 0x001fc400078e0014 */
[----:B------:R-:W3:Y:S01]  /*3dde0*/  LDL R20, [R1+0x303c] ;  /* 0x00303c0001147983 */ /* 0x000ee20000100800 */
[----:B------:R-:W-:-:S03]  /*3ddf0*/  @!P1 IMAD.MOV.U32 R22, RZ, RZ, R0 ;  /* 0x000000ffff169224 */ /* 0x000fc600078e0000 */
[----:B------:R-:W3:Y:S01]  /*3de00*/  LDL R0, [R1+0x3048] ;  /* 0x0030480001007983 */ /* 0x000ee20000100800 */
[----:B------:R-:W-:Y:S02]  /*3de10*/  PRMT R21, RZ, 0x7610, R21 ;  /* 0x00007610ff157816 */ /* 0x000fe40000000015 */
[----:B------:R-:W-:Y:S02]  /*3de20*/  PRMT R24, RZ, 0x7610, R24 ;  /* 0x00007610ff187816 */ /* 0x000fe40000000018 */
[----:B------:R-:W-:Y:S02]  /*3de30*/  PRMT R25, RZ, 0x7610, R25 ;  /* 0x00007610ff197816 */ /* 0x000fe40000000019 */
[----:B------:R-:W-:Y:S02]  /*3de40*/  PRMT R26, RZ, 0x7610, R26 ;  /* 0x00007610ff1a7816 */ /* 0x000fe4000000001a */
[----:B------:R-:W-:Y:S02]  /*3de50*/  PRMT R27, RZ, 0x7610, R27 ;  /* 0x00007610ff1b7816 */ /* 0x000fe4000000001b */
[----:B------:R-:W-:Y:S01]  /*3de60*/  PRMT R28, RZ, 0x7610, R28 ;  /* 0x00007610ff1c7816 */ /* 0x000fe2000000001c */
[----:B------:R0:W3:Y:S04]  /*3de70*/  @!P1 LDG.E.U16 R21, desc[UR50][R22.64] ;  /* 0x0000003216159981 */ /* 0x0000e8000c1e1500 */
[----:B------:R-:W3:Y:S04]  /*3de80*/  LDL.LU R58, [R1+0xf0] ;  /* 0x0000f000013a7983 */ /* 0x000ee80000300800 */
[----:B------:R-:W3:Y:S01]  /*3de90*/  LDL.LU R59, [R1+0xdc] ;  /* 0x0000dc00013b7983 */ /* 0x000ee20000300800 */
[----:B0-----:R-:W-:-:S02]  /*3dea0*/  @!P0 IMAD.MOV.U32 R22, RZ, RZ, R41 ;  /* 0x000000ffff168224 */ /* 0x001fc400078e0029 */
[----:B------:R-:W-:-:S05]  /*3deb0*/  @!P0 IMAD.MOV.U32 R23, RZ, RZ, R42 ;  /* 0x000000ffff178224 */ /* 0x000fca00078e002a */
[----:B------:R0:W3:Y:S02]  /*3dec0*/  @!P0 LDG.E.U16 R24, desc[UR50][R22.64] ;  /* 0x0000003216188981 */ /* 0x0000e4000c1e1500 */
[----:B0-----:R-:W-:Y:S02]  /*3ded0*/  @!P1 IMAD.MOV.U32 R22, RZ, RZ, R39 ;  /* 0x000000ffff169224 */ /* 0x001fe400078e0027 */
[----:B------:R-:W-:-:S05]  /*3dee0*/  @!P1 IMAD.MOV.U32 R23, RZ, RZ, R40 ;  /* 0x000000ffff179224 */ /* 0x000fca00078e0028 */
[----:B------:R0:W3:Y:S02]  /*3def0*/  @!P1 LDG.E.U16 R25, desc[UR50][R22.64] ;  /* 0x0000003216199981 */ /* 0x0000e4000c1e1500 */
[----:B0-----:R-:W-:Y:S02]  /*3df00*/  @!P0 IMAD.MOV.U32 R22, RZ, RZ, R37 ;  /* 0x000000ffff168224 */ /* 0x001fe400078e0025 */
[----:B------:R-:W-:-:S05]  /*3df10*/  @!P0 IMAD.MOV.U32 R23, RZ, RZ, R38 ;  /* 0x000000ffff178224 */ /* 0x000fca00078e0026 */
[----:B------:R2:W3:Y:S02]  /*3df20*/  @!P0 LDG.E.U16 R26, desc[UR50][R22.64] ;  /* 0x00000032161a8981 */ /* 0x0004e4000c1e1500 */
[----:B--2---:R-:W-:Y:S02]  /*3df30*/  @!P1 IMAD.MOV.U32 R22, RZ, RZ, R35 ;  /* 0x000000ffff169224 */ /* 0x004fe400078e0023 */
[----:B------:R-:W-:-:S05]  /*3df40*/  @!P1 IMAD.MOV.U32 R23, RZ, RZ, R36 ;  /* 0x000000ffff179224 */ /* 0x000fca00078e0024 */
[----:B------:R4:W2:Y:S02]  /*3df50*/  @!P1 LDG.E.U16 R27, desc[UR50][R22.64] ;  /* 0x00000032161b9981 */ /* 0x0008a4000c1e1500 */
[----:B----4-:R-:W-:Y:S02]  /*3df60*/  @!P0 IMAD.MOV.U32 R22, RZ, RZ, R33 ;  /* 0x000000ffff168224 */ /* 0x010fe400078e0021 */
[----:B---3--:R-:W-:Y:S02]  /*3df70*/  @!P0 IMAD.MOV.U32 R23, RZ, RZ, R34 ;  /* 0x000000ffff178224 */ /* 0x008fe400078e0022 */
[----:B------:R-:W3:Y:S04]  /*3df80*/  LDL.LU R34, [R1+0xd8] ;  /* 0x0000d80001227983 */ /* 0x000ee80000300800 */
[----:B------:R0:W4:Y:S04]  /*3df90*/  @!P0 LDG.E.U16 R28, desc[UR50][R22.64] ;  /* 0x00000032161c8981 */ /* 0x000128000c1e1500 */
[----:B------:R-:W2:Y:S04]  /*3dfa0*/  LDL.LU R35, [R1+0xc4] ;  /* 0x0000c40001237983 */ /* 0x000ea80000300800 */
[----:B------:R-:W4:Y:S01]  /*3dfb0*/  LDL.LU R61, [R1+0xc0] ;  /* 0x0000c000013d7983 */ /* 0x000f220000300800 */
[----:B------:R-:W-:Y:S01]  /*3dfc0*/  PRMT R29, RZ, 0x7610, R29 ;  /* 0x00007610ff1d7816 */ /* 0x000fe2000000001d */
[----:B0-----:R-:W-:-:S02]  /*3dfd0*/  @!P1 IMAD.MOV.U32 R23, RZ, RZ, R20 ;  /* 0x000000ffff179224 */ /* 0x001fc400078e0014 */
[----:B------:R-:W-:Y:S02]  /*3dfe0*/  @!P1 IMAD.MOV.U32 R22, RZ, RZ, R0 ;  /* 0x000000ffff169224 */ /* 0x000fe400078e0000 */
        /* <DEDUP_REMOVED lines=14> */
[----:B------:R0:W4:Y:S04]  /*3e0d0*/  @!P1 LDG.E.U16 R29, desc[UR50][R22.64] ;  /* 0x00000032161d9981 */ /* 0x000128000c1e1500 */
[----:B------:R-:W0:Y:S04]  /*3e0e0*/  LDL R22, [R1+0x3074] ;  /* 0x0030740001167983 */ /* 0x000e280000100800 */
[----:B------:R-:W0:Y:S01]  /*3e0f0*/  LDL R23, [R1+0x3080] ;  /* 0x0030800001177983 */ /* 0x000e220000100800 */
[----:B------:R-:W-:-:S02]  /*3e100*/  PRMT R30, RZ, 0x7610, R30 ;  /* 0x00007610ff1e7816 */ /* 0x000fc4000000001e */
[----:B0-----:R-:W-:-:S04]  /*3e110*/  @!P0 LOP3.LUT R23, R23, R22, RZ, 0x3c, !PT ;  /* 0x0000001617178212 */ /* 0x001fc800078e3cff */
[----:B------:R-:W-:-:S04]  /*3e120*/  @!P0 LOP3.LUT R22, R23, R22, RZ, 0x3c, !PT ;  /* 0x0000001617168212 */ /* 0x000fc800078e3cff */
[----:B------:R-:W-:-:S05]  /*3e130*/  @!P0 LOP3.LUT R23, R23, R22, RZ, 0x3c, !PT ;  /* 0x0000001617178212 */ /* 0x000fca00078e3cff */
[----:B------:R0:W4:Y:S04]  /*3e140*/  @!P0 LDG.E.U16 R30, desc[UR50][R22.64] ;  /* 0x00000032161e8981 */ /* 0x000128000c1e1500 */
[----:B------:R-:W0:Y:S04]  /*3e150*/  LDL R22, [R1+0x307c] ;  /* 0x00307c0001167983 */ /* 0x000e280000100800 */
[----:B------:R-:W0:Y:S01]  /*3e160*/  LDL R23, [R1+0x3088] ;  /* 0x0030880001177983 */ /* 0x000e220000100800 */
[----:B------:R-:W-:Y:S01]  /*3e170*/  PRMT R31, RZ, 0x7610, R31 ;  /* 0x00007610ff1f7816 */ /* 0x000fe2000000001f */
[----:B------:R-:W1:Y:S01]  /*3e180*/  S2R R36, SR_TID.X ;  /* 0x0000000000247919 */ /* 0x000e620000002100 */
[----:B0-----:R-:W-:-:S04]  /*3e190*/  @!P1 LOP3.LUT R23, R23, R22, RZ, 0x3c, !PT ;  /* 0x0000001617179212 */ /* 0x001fc800078e3cff */
[----:B------:R-:W-:-:S04]  /*3e1a0*/  @!P1 LOP3.LUT R22, R23, R22, RZ, 0x3c, !PT ;  /* 0x0000001617169212 */ /* 0x000fc800078e3cff */
[----:B------:R-:W-:-:S05]  /*3e1b0*/  @!P1 LOP3.LUT R23, R23, R22, RZ, 0x3c, !PT ;  /* 0x0000001617179212 */ /* 0x000fca00078e3cff */
[----:B------:R0:W4:Y:S04]  /*3e1c0*/  @!P1 LDG.E.U16 R31, desc[UR50][R22.64] ;  /* 0x00000032161f9981 */ /* 0x000128000c1e1500 */
[----:B------:R-:W0:Y:S04]  /*3e1d0*/  LDL R22, [R1+0x30bc] ;  /* 0x0030bc0001167983 */ /* 0x000e280000100800 */
[----:B------:R-:W0:Y:S01]  /*3e1e0*/  LDL R23, [R1+0x30c4] ;  /* 0x0030c40001177983 */ /* 0x000e220000100800 */
[----:B-1----:R-:W-:Y:S02]  /*3e1f0*/  LOP3.LUT R36, R36, 0x1f, RZ, 0xc0, !PT ;  /* 0x0000001f24247812 */ /* 0x002fe400078ec0ff */
[----:B------:R-:W-:-:S03]  /*3e200*/  PRMT R32, RZ, 0x7610, R32 ;  /* 0x00007610ff207816 */ /* 0x000fc60000000020 */
[----:B------:R-:W-:-:S05]  /*3e210*/  IMAD.SHL.U32 R36, R36, 0x2, RZ ;  /* 0x0000000224247824 */ /* 0x000fca00078e00ff */
[----:B------:R-:W-:-:S05]  /*3e220*/  LOP3.LUT R36, R36, 0x10, RZ, 0x3c, !PT ;  /* 0x0000001024247812 */ /* 0x000fca00078e3cff */
[----:B------:R1:W-:Y:S04]  /*3e230*/  STS.U16 [R36+UR5+0x98c0], R58 ;  /* 0x0098c03a24007988 */ /* 0x0003e80008000405 */
[----:B------:R1:W-:Y:S04]  /*3e240*/  STS.U16 [R36+UR5+0x9ac0], R59 ;  /* 0x009ac03b24007988 */ /* 0x0003e80008000405 */
[----:B---3--:R3:W-:Y:S04]  /*3e250*/  STS.U16 [R36+UR5+0x9a80], R34 ;  /* 0x009a802224007988 */ /* 0x0087e80008000405 */
[----:B--2---:R2:W-:Y:S04]  /*3e260*/  STS.U16 [R36+UR5+0x9c80], R35 ;  /* 0x009c802324007988 */ /* 0x0045e80008000405 */
[----:B----4-:R4:W-:Y:S04]  /*3e270*/  STS.U16 [R36+UR5+0x9cc0], R61 ;  /* 0x009cc03d24007988 */ /* 0x0109e80008000405 */
[----:B------:R4:W-:Y:S04]  /*3e280*/  STS.U16 [R36+UR5+0x9ec0], R0 ;  /* 0x009ec00024007988 */ /* 0x0009e80008000405 */
[----:B------:R4:W-:Y:S01]  /*3e290*/  STS.U16 [R36+UR5+0x9e80], R60 ;  /* 0x009e803c24007988 */ /* 0x0009e20008000405 */
[----:B0-----:R-:W-:-:S04]  /*3e2a0*/  @!P1 LOP3.LUT R23, R23, R22, RZ, 0x3c, !PT ;  /* 0x0000001617179212 */ /* 0x001fc800078e3cff */
[----:B------:R-:W-:-:S04]  /*3e2b0*/  @!P1 LOP3.LUT R22, R23, R22, RZ, 0x3c, !PT ;  /* 0x0000001617169212 */ /* 0x000fc800078e3cff */
[----:B------:R-:W-:-:S05]  /*3e2c0*/  @!P1 LOP3.LUT R23, R23, R22, RZ, 0x3c, !PT ;  /* 0x0000001617179212 */ /* 0x000fca00078e3cff */
[----:B------:R0:W4:Y:S04]  /*3e2d0*/  @!P1 LDG.E.U16 R32, desc[UR50][R22.64] ;  /* 0x0000003216209981 */ /* 0x000128000c1e1500 */
[----:B------:R-:W4:Y:S04]  /*3e2e0*/  LDL.LU R22, [R1+0x94] ;  /* 0x0000940001167983 */ /* 0x000f280000300800 */
[----:B------:R-:W4:Y:S04]  /*3e2f0*/  LDL.LU R23, [R1+0x90] ;  /* 0x0000900001177983 */ /* 0x000f280000300800 */
[----:B-1----:R-:W4:Y:S04]  /*3e300*/  LDL.LU R58, [R1+0x5170] ;  /* 0x00517000013a7983 */ /* 0x002f280000300800 */
[----:B------:R-:W4:Y:S04]  /*3e310*/  LDL.LU R59, [R1+0x516c] ;  /* 0x00516c00013b7983 */ /* 0x000f280000300800 */
[----:B---3--:R-:W3:Y:S04]  /*3e320*/  LDL.LU R34, [R1+0x8] ;  /* 0x0000080001227983 */ /* 0x008ee80000300800 */
[----:B--2---:R-:W2:Y:S04]  /*3e330*/  LDL.LU R35, [R1+0x4] ;  /* 0x0000040001237983 */ /* 0x004ea80000300800 */
[----:B----4-:R-:W4:Y:S04]  /*3e340*/  LDL.LU R61, [R1+0x5168] ;  /* 0x00516800013d7983 */ /* 0x010f280000300800 */
[----:B------:R-:W4:Y:S04]  /*3e350*/  LDL.LU R0, [R1+0x5164] ;  /* 0x0051640001007983 */ /* 0x000f280000300800 */
[----:B------:R-:W3:Y:S04]  /*3e360*/  LDL.LU R60, [R1+0x5160] ;  /* 0x00516000013c7983 */ /* 0x000ee80000300800 */
[----:B------:R-:W-:Y:S04]  /*3e370*/  STS.U16 [R36+UR5+0xa080], R22 ;  /* 0x00a0801624007988 */ /* 0x000fe80008000405 */
[----:B------:R-:W-:Y:S04]  /*3e380*/  STS.U16 [R36+UR5+0xa0c0], R23 ;  /* 0x00a0c01724007988 */ /* 0x000fe80008000405 */
[----:B------:R-:W-:Y:S04]  /*3e390*/  STS.U16 [R36+UR5+0xa2c0], R20 ;  /* 0x00a2c01424007988 */ /* 0x000fe80008000405 */
[----:B------:R-:W-:Y:S04]  /*3e3a0*/  STS.U16 [R36+UR5+0xa280], R33 ;  /* 0x00a2802124007988 */ /* 0x000fe80008000405 */
[----:B------:R1:W-:Y:S04]  /*3e3b0*/  STS.U16 [R36+UR5+0xa480], R37 ;  /* 0x00a4802524007988 */ /* 0x0003e80008000405 */
[----:B------:R0:W-:Y:S04]  /*3e3c0*/  STS.U16 [R36+UR5+0xa4c0], R38 ;  /* 0x00a4c02624007988 */ /* 0x0001e80008000405 */
[----:B------:R2:W-:Y:S04]  /*3e3d0*/  STS.U16 [R36+UR5+0xa6c0], R39 ;  /* 0x00a6c02724007988 */ /* 0x0005e80008000405 */
[----:B------:R4:W-:Y:S04]  /*3e3e0*/  STS.U16 [R36+UR5+0xa680], R40 ;  /* 0x00a6802824007988 */ /* 0x0009e80008000405 */
[----:B------:R3:W-:Y:S04]  /*3e3f0*/  STS.U16 [R36+UR5+0xa880], R41 ;  /* 0x00a8802924007988 */ /* 0x0007e80008000405 */
[----:B------:R3:W-:Y:S04]  /*3e400*/  STS.U16 [R36+UR5+0xa8c0], R42 ;  /* 0x00a8c02a24007988 */ /* 0x0007e80008000405 */
[----:B-1----:R-:W3:Y:S04]  /*3e410*/  LDL.LU R37, [R1+0x380] ;  /* 0x0003800001257983 */ /* 0x002ee80000300800 */
[----:B0-----:R-:W3:Y:S04]  /*3e420*/  LDL.LU R38, [R1+0x37c] ;  /* 0x00037c0001267983 */ /* 0x001ee80000300800 */
[----:B--2---:R-:W2:Y:S04]  /*3e430*/  LDL.LU R39, [R1+0x370] ;  /* 0x0003700001277983 */ /* 0x004ea80000300800 */
[----:B----4-:R-:W4:Y:S04]  /*3e440*/  LDL.LU R40, [R1+0x36c] ;  /* 0x00036c0001287983 */ /* 0x010f280000300800 */
[----:B---3--:R-:W3:Y:S04]  /*3e450*/  LDL.LU R41, [R1+0x360] ;  /* 0x0003600001297983 */ /* 0x008ee80000300800 */
[----:B------:R0:W-:Y:S04]  /*3e460*/  STS.U16 [R36+UR5+0xaac0], R43 ;  /* 0x00aac02b24007988 */ /* 0x0001e80008000405 */
[----:B------:R-:W3:Y:S04]  /*3e470*/  LDL.LU R42, [R1+0x25c] ;  /* 0x00025c00012a7983 */ /* 0x000ee80000300800 */
        /* <DEDUP_REMOVED lines=9> */
[----:B------:R-:W-:Y:S04]  /*3e510*/  STS.U16 [R36+UR5+0xae80], R34 ;  /* 0x00ae802224007988 */ /* 0x000fe80008000405 */
[----:B------:R-:W-:Y:S04]  /*3e520*/  STS.U16 [R36+UR5+0xb080], R35 ;  /* 0x00b0802324007988 */ /* 0x000fe80008000405 */
[----:B------:R0:W-:Y:S04]  /*3e530*/  STS.U16 [R36+UR5+0xb0c0], R0 ;  /* 0x00b0c00024007988 */ /* 0x0001e80008000405 */
[----:B------:R-:W3:Y:S01]  /*3e540*/  LDL.LU R20, [R1+0x22c] ;  /* 0x00022c0001147983 */ /* 0x000ee20000300800 */
[----:B0-----:R-:W0:Y:S03]  /*3e550*/  S2R R0, SR_TID.X ;  /* 0x0000000000007919 */ /* 0x001e260000002100 */
        /* <DEDUP_REMOVED lines=12> */
[----:B------:R-:W3:Y:S04]  /*3e620*/  LDL.LU R33, [R1+0x220] ;  /* 0x0002200001217983 */ /* 0x000ee80000300800 */
[----:B------:R-:W-:Y:S04]  /*3e630*/  STS.U16 [R36+UR5+0xbec0], R48 ;  /* 0x00bec03024007988 */ /* 0x000fe80008000405 */
[----:B------:R-:W3:Y:S04]  /*3e640*/  LDL.LU R34, [R1+0x21c] ;  /* 0x00021c0001227983 */ /* 0x000ee80000300800 */
[----:B------:R1:W-:Y:S04]  /*3e650*/  STS.U16 [R36+UR5+0xbe80], R47 ;  /* 0x00be802f24007988 */ /* 0x0003e80008000405 */
[----:B------:R-:W3:Y:S04]  /*3e660*/  LDL.LU R35, [R1+0x210] ;  /* 0x0002100001237983 */ /* 0x000ee80000300800 */
[----:B-1----:R-:W3:Y:S01]  /*3e670*/  LDL.LU R36, [R1+0x20c] ;  /* 0x00020c0001247983 */ /* 0x002ee20000300800 */
[----:B0-----:R-:W-:-:S05]  /*3e680*/  LOP3.LUT R0, R0, 0x1f, RZ, 0xc0, !PT ;  /* 0x0000001f00007812 */ /* 0x001fca00078ec0ff */
[----:B------:R-:W-:-:S05]  /*3e690*/  IMAD.SHL.U32 R53, R0, 0x2, RZ ;  /* 0x0000000200357824 */ /* 0x000fca00078e00ff */
[----:B------:R-:W-:-:S05]  /*3e6a0*/  LOP3.LUT R53, R53, 0x20, RZ, 0x3c, !PT ;  /* 0x0000002035357812 */ /* 0x000fca00078e3cff */
[----:B------:R0:W-:Y:S04]  /*3e6b0*/  STS.U16 [R53+UR5+0x8100], R37 ;  /* 0x0081002535007988 */ /* 0x0001e80008000405 */
[----:B------:R1:W-:Y:S04]  /*3e6c0*/  STS.U16 [R53+UR5+0x8140], R38 ;  /* 0x0081402635007988 */ /* 0x0003e80008000405 */
[----:B--2---:R2:W-:Y:S04]  /*3e6d0*/  STS.U16 [R53+UR5+0x8340], R39 ;  /* 0x0083402735007988 */ /* 0x0045e80008000405 */
[----:B----4-:R4:W-:Y:S04]  /*3e6e0*/  STS.U16 [R53+UR5+0x8300], R40 ;  /* 0x0083002835007988 */ /* 0x0109e80008000405 */
[----:B---3--:R3:W-:Y:S04]  /*3e6f0*/  STS.U16 [R53+UR5+0x8500], R41 ;  /* 0x0085002935007988 */ /* 0x0087e80008000405 */
[----:B------:R3:W-:Y:S04]  /*3e700*/  STS.U16 [R53+UR5+0x8540], R42 ;  /* 0x0085402a35007988 */ /* 0x0007e80008000405 */
[----:B0-----:R-:W3:Y:S04]  /*3e710*/  LDL.LU R37, [R1+0x200] ;  /* 0x0002000001257983 */ /* 0x001ee80000300800 */
[----:B-1----:R-:W3:Y:S04]  /*3e720*/  LDL.LU R38, [R1+0x1fc] ;  /* 0x0001fc0001267983 */ /* 0x002ee80000300800 */
        /* <DEDUP_REMOVED lines=36> */
[----:B------:R0:W-:Y:S04]  /*3e970*/  STS.U16 [R53+UR5+0x8f00], R36 ;  /* 0x008f002435007988 */ /* 0x0001e80008000405 */
[----:B------:R-:W3:Y:S04]  /*3e980*/  LDL.LU R35, [R1+0x5150] ;  /* 0x0051500001237983 */ /* 0x000ee80000300800 */
[----:B0-----:R-:W3:Y:S04]  /*3e990*/  LDL.LU R36, [R1+0x514c] ;  /* 0x00514c0001247983 */ /* 0x001ee80000300800 */
        /* <DEDUP_REMOVED lines=11> */
[----:B------:R-:W2:Y:S04]  /*3ea50*/  LDL.LU R42, [R1+0x5134] ;  /* 0x00513400012a7983 */ /* 0x000ea80000300800 */
        /* <DEDUP_REMOVED lines=25> */
[----:B---3--:R0:W-:Y:S04]  /*3ebf0*/  STS.U16 [R53+UR5+0xab40], R60 ;  /* 0x00ab403c35007988 */ /* 0x0081e80008000405 */
        /* <DEDUP_REMOVED lines=21> */
[----:B------:R-:W-:Y:S01]  /*3ed50*/  STS.U16 [R53+UR5+0xb740], R35 ;  /* 0x00b7402335007988 */ /* 0x000fe20008000405 */
[----:B------:R-:W-:-:S03]  /*3ed60*/  IMAD.SHL.U32 R0, R0, 0x2, RZ ;  /* 0x0000000200007824 */ /* 0x000fc600078e00ff */
[----:B------:R-:W-:Y:S04]  /*3ed70*/  STS.U16 [R53+UR5+0xb700], R34 ;  /* 0x00b7002235007988 */ /* 0x000fe80008000405 */
[----:B------:R-:W-:Y:S04]  /*3ed80*/  STS.U16 [R53+UR5+0xb900], R33 ;  /* 0x00b9002135007988 */ /* 0x000fe80008000405 */
[----:B------:R-:W-:Y:S04]  /*3ed90*/  STS.U16 [R53+UR5+0xb940], R20 ;  /* 0x00b9401435007988 */ /* 0x000fe80008000405 */
[----:B------:R-:W-:Y:S04]  /*3eda0*/  STS.U16 [R53+UR5+0xbb40], R19 ;  /* 0x00bb401335007988 */ /* 0x000fe80008000405 */
[----:B------:R-:W-:Y:S01]  /*3edb0*/  STS.U16 [R53+UR5+0xbb00], R18 ;  /* 0x00bb001235007988 */ /* 0x000fe20008000405 */
[----:B------:R-:W-:-:S03]  /*3edc0*/  LOP3.LUT R0, R0, 0x30, RZ, 0x3c, !PT ;  /* 0x0000003000007812 */ /* 0x000fc600078e3cff */
[----:B------:R-:W-:Y:S04]  /*3edd0*/  STS.U16 [R53+UR5+0xbd00], R17 ;  /* 0x00bd001135007988 */ /* 0x000fe80008000405 */
[----:B------:R-:W-:Y:S04]  /*3ede0*/  STS.U16 [R53+UR5+0xbd40], R16 ;  /* 0x00bd401035007988 */ /* 0x000fe80008000405 */
[----:B------:R-:W-:Y:S04]  /*3edf0*/  STS.U16 [R53+UR5+0xbf40], R15 ;  /* 0x00bf400f35007988 */ /* 0x000fe80008000405 */
[----:B------:R-:W-:Y:S04]  /*3ee00*/  STS.U16 [R53+UR5+0xbf00], R14 ;  /* 0x00bf000e35007988 */ /* 0x000fe80008000405 */
[----:B---3--:R-:W-:Y:S04]  /*3ee10*/  STS.U16 [R0+UR5+0x8180], R54 ;  /* 0x0081803600007988 */ /* 0x008fe80008000405 */
[----:B------:R0:W-:Y:S04]  /*3ee20*/  STS.U16 [R0+UR5+0x81c0], R23 ;  /* 0x0081c01700007988 */ /* 0x0001e80008000405 */
[----:B0-----:R-:W2:Y:S04]  /*3ee30*/  LDL.LU R23, [R1+0x234] ;  /* 0x0002340001177983 */ /* 0x001ea80000300800 */
[----:B------:R-:W3:Y:S04]  /*3ee40*/  LDL.LU R33, [R1+0x228] ;  /* 0x0002280001217983 */ /* 0x000ee80000300800 */
        /* <DEDUP_REMOVED lines=14> */
[----:B------:R-:W-:Y:S04]  /*3ef30*/  STS.U16 [R0+UR5+0x83c0], R55 ;  /* 0x0083c03700007988 */ /* 0x000fe80008000405 */
        /* <DEDUP_REMOVED lines=11> */
[----:B------:R0:W-:Y:S04]  /*3eff0*/  STS.U16 [R0+UR5+0x8980], R22 ;  /* 0x0089801600007988 */ /* 0x0001e80008000405 */
        /* <DEDUP_REMOVED lines=8> */
[----:B--2---:R0:W-:Y:S04]  /*3f080*/  STS.U16 [R0+UR5+0x89c0], R23 ;  /* 0x0089c01700007988 */ /* 0x0041e80008000405 */
[----:B---3--:R-:W-:Y:S04]  /*3f090*/  STS.U16 [R0+UR5+0x8bc0], R33 ;  /* 0x008bc02100007988 */ /* 0x008fe80008000405 */
[----:B----4-:R-:W-:Y:S04]  /*3f0a0*/  STS.U16 [R0+UR5+0x8b80], R34 ;  /* 0x008b802200007988 */ /* 0x010fe80008000405 */
[----:B------:R-:W-:Y:S04]  /*3f0b0*/  STS.U16 [R0+UR5+0x8d80], R35 ;  /* 0x008d802300007988 */ /* 0x000fe80008000405 */
[----:B------:R-:W-:Y:S04]  /*3f0c0*/  STS.U16 [R0+UR5+0x8dc0], R36 ;  /* 0x008dc02400007988 */ /* 0x000fe80008000405 */
[----:B------:R-:W-:Y:S04]  /*3f0d0*/  STS.U16 [R0+UR5+0x8fc0], R37 ;  /* 0x008fc02500007988 */ /* 0x000fe80008000405 */
        /* <DEDUP_REMOVED lines=20> */
[----:B------:R-:W-:Y:S04]  /*3f220*/  STS.U16 [R0+UR5+0xa1c0], R55 ;  /* 0x00a1c03700007988 */ /* 0x000fe80008000405 */
[----:B------:R-:W-:Y:S04]  /*3f230*/  STS.U16 [R0+UR5+0xa3c0], R56 ;  /* 0x00a3c03800007988 */ /* 0x000fe80008000405 */
[----:B------:R-:W-:Y:S04]  /*3f240*/  STS.U16 [R0+UR5+0xa380], R57 ;  /* 0x00a3803900007988 */ /* 0x000fe80008000405 */
[----:B------:R-:W-:Y:S04]  /*3f250*/  STS.U16 [R0+UR5+0xa580], R58 ;  /* 0x00a5803a00007988 */ /* 0x000fe80008000405 */
[----:B------:R-:W-:Y:S04]  /*3f260*/  STS.U16 [R0+UR5+0xa5c0], R59 ;  /* 0x00a5c03b00007988 */ /* 0x000fe80008000405 */
[----:B------:R-:W-:Y:S04]  /*3f270*/  STS.U16 [R0+UR5+0xa7c0], R61 ;  /* 0x00a7c03d00007988 */ /* 0x000fe80008000405 */
[----:B--2---:R0:W-:Y:S04]  /*3f280*/  STS.U16 [R0+UR5+0xa780], R23 ;  /* 0x00a7801700007988 */ /* 0x0041e80008000405 */
[----:B------:R1:W-:Y:S04]  /*3f290*/  STS.U16 [R0+UR5+0xa980], R60 ;  /* 0x00a9803c00007988 */ /* 0x0003e80008000405 */
[----:B------:R-:W-:Y:S04]  /*3f2a0*/  STS.U16 [R0+UR5+0xa9c0], R13 ;  /* 0x00a9c00d00007988 */ /* 0x000fe80008000405 */
[----:B------:R-:W-:Y:S04]  /*3f2b0*/  STS.U16 [R0+UR5+0xabc0], R12 ;  /* 0x00abc00c00007988 */ /* 0x000fe80008000405 */
[----:B------:R-:W-:Y:S04]  /*3f2c0*/  STS.U16 [R0+UR5+0xab80], R11 ;  /* 0x00ab800b00007988 */ /* 0x000fe80008000405 */
[----:B------:R-:W-:Y:S04]  /*3f2d0*/  STS.U16 [R0+UR5+0xad80], R10 ;  /* 0x00ad800a00007988 */ /* 0x000fe80008000405 */
[----:B------:R-:W-:Y:S01]  /*3f2e0*/  STS.U16 [R0+UR5+0xadc0], R9 ;  /* 0x00adc00900007988 */ /* 0x000fe20008000405 */
        /* <DEDUP_REMOVED lines=17> */
[----:B-1----:R-:W2:Y:S04]  /*3f400*/  LDL.LU R60, [R1+0x5118] ;  /* 0x00511800013c7983 */ /* 0x002ea80000300800 */
[----:B---3--:R-:W-:Y:S04]  /*3f410*/  STS.U16 [R0+UR5+0xbfc0], R22 ;  /* 0x00bfc01600007988 */ /* 0x008fe80008000405 */
[----:B------:R-:W-:Y:S01]  /*3f420*/  STS.U16 [R0+UR5+0xbf80], R32 ;  /* 0x00bf802000007988 */ /* 0x000fe20008000405 */
[----:B------:R-:W-:Y:S01]  /*3f430*/  BAR.SYNC.DEFER_BLOCKING 0x0 ;  /* 0x0000000000007b1d */ /* 0x000fe20000010000 */
[C---:B0-----:R-:W-:Y:S01]  /*3f440*/  LOP3.LUT R36, R23.reuse, 0x7, RZ, 0xc0, !PT ;  /* 0x0000000717247812 */ /* 0x041fe200078ec0ff */
[----:B------:R-:W-:-:S04]  /*3f450*/  IMAD.SHL.U32 R37, R23, 0x2, RZ ;  /* 0x0000000217257824 */ /* 0x000fc800078e00ff */
[----:B------:R-:W-:-:S05]  /*3f460*/  IMAD R36, R36, 0x90, RZ ;  /* 0x0000009024247824 */ /* 0x000fca00078e02ff */
[----:B------:R-:W-:-:S05]  /*3f470*/  LOP3.LUT R36, R36, 0x30, R37, 0x78, !PT ;  /* 0x0000003024247812 */ /* 0x000fca00078e7825 */
[----:B------:R-:W0:Y:S04]  /*3f480*/  LDSM.16.M88.4 R44, [R36+UR5+0x8000] ;  /* 0x00800005242c783b */ /* 0x000e280008000200 */
[----:B------:R-:W1:Y:S04]  /*3f490*/  LDSM.16.M88.4 R40, [R36+UR5+0x8400] ;  /* 0x008400052428783b */ /* 0x000e680008000200 */
[----:B------:R-:W3:Y:S04]  /*3f4a0*/  LDSM.16.M88.4 R12, [R36+UR5+0x8800] ;  /* 0x00880005240c783b */ /* 0x000ee80008000200 */
[----:B------:R-:W4:Y:S04]  /*3f4b0*/  LDSM.16.M88.4 R8, [R36+UR5+0x8c00] ;  /* 0x008c00052408783b */ /* 0x000f280008000200 */
[----:B------:R-:W4:Y:S04]  /*3f4c0*/  LDSM.16.M88.4 R4, [R36+UR5+0x9000] ;  /* 0x009000052404783b */ /* 0x000f280008000200 */
[----:B------:R-:W4:Y:S04]  /*3f4d0*/  LDSM.16.M88.4 R16, [R36+UR5+0x9400] ;  /* 0x009400052410783b */ /* 0x000f280008000200 */
[----:B------:R-:W-:Y:S04]  /*3f4e0*/  LDSM.16.M88.4 R28, [R36+UR5+0xa000] ;  /* 0x00a00005241c783b */ /* 0x000fe80008000200 */
[----:B------:R-:W-:Y:S04]  /*3f4f0*/  LDSM.16.M88.4 R24, [R36+UR5+0xa800] ;  /* 0x00a800052418783b */ /* 0x000fe80008000200 */
[----:B------:R-:W-:Y:S04]  /*3f500*/  LDSM.16.M88.4 R32, [R36+UR5+0xac00] ;  /* 0x00ac00052420783b */ /* 0x000fe80008000200 */
[----:B------:R-:W-:Y:S04]  /*3f510*/  LDSM.16.M88.4 R20, [R36+UR5+0xb000] ;  /* 0x00b000052414783b */ /* 0x000fe80008000200 */
[----:B0-----:R-:W-:Y:S04]  /*3f520*/  STL [R1+0x4854], R46 ;  /* 0x0048542e01007387 */ /* 0x001fe80000100800 */
[----:B------:R-:W-:Y:S04]  /*3f530*/  STL [R1+0x4850], R47 ;  /* 0x0048502f01007387 */ /* 0x000fe80000100800 */
[----:B-1----:R-:W-:Y:S04]  /*3f540*/  STL [R1+0x484c], R42 ;  /* 0x00484c2a01007387 */ /* 0x002fe80000100800 */
[----:B------:R-:W-:Y:S04]  /*3f550*/  STL [R1+0x4848], R43 ;  /* 0x0048482b01007387 */ /* 0x000fe80000100800 */
[----:B---3--:R-:W-:Y:S04]  /*3f560*/  STL [R1+0x486c], R14 ;  /* 0x00486c0e01007387 */ /* 0x008fe80000100800 */
[----:B------:R-:W-:Y:S04]  /*3f570*/  STL [R1+0x4868], R15 ;  /* 0x0048680f01007387 */ /* 0x000fe80000100800 */
[----:B----4-:R-:W-:Y:S04]  /*3f580*/  STL.64 [R1+0x110], R8 ;  /* 0x0001100801007387 */ /* 0x010fe80000100a00 */
[----:B------:R-:W-:Y:S04]  /*3f590*/  STL.64 [R1+0x118], R10 ;  /* 0x0001180a01007387 */ /* 0x000fe80000100a00 */
[----:B------:R-:W0:Y:S04]  /*3f5a0*/  LDSM.16.M88.4 R8, [R36+UR5+0x9800] ;  /* 0x009800052408783b */ /* 0x000e280008000200 */
[----:B------:R-:W-:Y:S04]  /*3f5b0*/  STL.64 [R1+0x100], R4 ;  /* 0x0001000401007387 */ /* 0x000fe80000100a00 */
[----:B------:R-:W-:Y:S04]  /*3f5c0*/  STL.64 [R1+0x108], R6 ;  /* 0x0001080601007387 */ /* 0x000fe80000100a00 */
[----:B------:R-:W1:Y:S04]  /*3f5d0*/  LDSM.16.M88.4 R4, [R36+UR5+0x9c00] ;  /* 0x009c00052404783b */ /* 0x000e680008000200 */
[----:B------:R-:W-:Y:S04]  /*3f5e0*/  STL.64 [R1+0xf0], R16 ;  /* 0x0000f01001007387 */ /* 0x000fe80000100a00 */
[----:B------:R-:W-:Y:S04]  /*3f5f0*/  STL.64 [R1+0xf8], R18 ;  /* 0x0000f81201007387 */ /* 0x000fe80000100a00 */
[----:B------:R-:W-:Y:S04]  /*3f600*/  LDSM.16.M88.4 R16, [R36+UR5+0xb800] ;  /* 0x00b800052410783b */ /* 0x000fe80008000200 */
[----:B0-----:R-:W-:Y:S04]  /*3f610*/  STL.64 [R1+0xe0], R8 ;  /* 0x0000e00801007387 */ /* 0x001fe80000100a00 */
[----:B------:R-:W-:Y:S04]  /*3f620*/  STL.64 [R1+0xe8], R10 ;  /* 0x0000e80a01007387 */ /* 0x000fe80000100a00 */
[----:B-1----:R-:W-:Y:S04]  /*3f630*/  STL.64 [R1+0xd0], R4 ;  /* 0x0000d00401007387 */ /* 0x002fe80000100a00 */
[----:B------:R-:W-:Y:S04]  /*3f640*/  STL.64 [R1+0xd8], R6 ;  /* 0x0000d80601007387 */ /* 0x000fe80000100a00 */
[----:B------:R-:W3:Y:S04]  /*3f650*/  LDL.LU.64 R48, [R1+0x12e0] ;  /* 0x0012e00001307983 */ /* 0x000ee80000300a00 */
[----:B------:R-:W3:Y:S04]  /*3f660*/  LDL.LU.64 R50, [R1+0x12e8] ;  /* 0x0012e80001327983 */ /* 0x000ee80000300a00 */
[----:B------:R-:W-:Y:S04]  /*3f670*/  STL.64 [R1+0x50e0], R30 ;  /* 0x0050e01e01007387 */ /* 0x000fe80000100a00 */
[----:B------:R0:W-:Y:S01]  /*3f680*/  STL.64 [R1+0x50d8], R28 ;  /* 0x0050d81c01007387 */ /* 0x0001e20000100a00 */
[----:B------:R-:W-:-:S02]  /*3f690*/  IMAD.MOV.U32 R14, RZ, RZ, R4 ;  /* 0x000000ffff0e7224 */ /* 0x000fc400078e0004 */
[----:B------:R-:W-:Y:S01]  /*3f6a0*/  IMAD.MOV.U32 R0, RZ, RZ, R5 ;  /* 0x000000ffff007224 */ /* 0x000fe200078e0005 */
[----:B------:R-:W-:Y:S04]  /*3f6b0*/  LDSM.16.M88.4 R8, [R36+UR5+0xb400] ;  /* 0x00b400052408783b */ /* 0x000fe80008000200 */
[----:B------:R-:W1:Y:S04]  /*3f6c0*/  LDSM.16.M88.4 R4, [R36+UR5+0xa400] ;  /* 0x00a400052404783b */ /* 0x000e680008000200 */
[----:B------:R-:W4:Y:S04]  /*3f6d0*/  LDSM.16.M88.4 R36, [R36+UR5+0xbc00] ;  /* 0x00bc00052424783b */ /* 0x000f280008000200 */
[----:B0-----:R-:W3:Y:S04]  /*3f6e0*/  LDL.LU.64 R28, [R1+0x13c0] ;  /* 0x0013c000011c7983 */ /* 0x001ee80000300a00 */
[----:B------:R-:W3:Y:S04]  /*3f6f0*/  LDL.LU.64 R30, [R1+0x13c8] ;  /* 0x0013c800011e7983 */ /* 0x000ee80000300a00 */
[----:B-1----:R-:W-:Y:S04]  /*3f700*/  STL.64 [R1+0x50d0], R6 ;  /* 0x0050d00601007387 */ /* 0x002fe80000100a00 */
[----:B------:R-:W-:Y:S04]  /*3f710*/  STL.64 [R1+0x50c8], R4 ;  /* 0x0050c80401007387 */ /* 0x000fe80000100a00 */
[----:B------:R-:W-:Y:S04]  /*3f720*/  STL.64 [R1+0x50f0], R26 ;  /* 0x0050f01a01007387 */ /* 0x000fe80000100a00 */
[----:B------:R-:W-:Y:S04]  /*3f730*/  STL.64 [R1+0x50e8], R24 ;  /* 0x0050e81801007387 */ /* 0x000fe80000100a00 */
[----:B------:R-:W-:Y:S04]  /*3f740*/  STL [R1+0x4a60], R34 ;  /* 0x004a602201007387 */ /* 0x000fe80000100800 */
[----:B------:R-:W-:Y:S04]  /*3f750*/  STL [R1+0x4a5c], R35 ;  /* 0x004a5c2301007387 */ /* 0x000fe80000100800 */
[----:B------:R-:W-:Y:S04]  /*3f760*/  STL.64 [R1+0x50f8], R32 ;  /* 0x0050f82001007387 */ /* 0x000fe80000100a00 */
[----:B------:R-:W-:Y:S04]  /*3f770*/  STL [R1+0x47ec], R22 ;  /* 0x0047ec1601007387 */ /* 0x000fe80000100800 */
[----:B------:R-:W-:Y:S04]  /*3f780*/  STL [R1+0x47e8], R23 ;  /* 0x0047e81701007387 */ /* 0x000fe80000100800 */
[----:B------:R-:W-:Y:S04]  /*3f790*/  STL [R1+0x4880], R10 ;  /* 0x0048800a01007387 */ /* 0x000fe80000100800 */
[----:B------:R-:W-:Y:S04]  /*3f7a0*/  STL [R1+0x487c], R11 ;  /* 0x00487c0b01007387 */ /* 0x000fe80000100800 */
[----:B------:R-:W-:Y:S04]  /*3f7b0*/  STL [R1+0x47d4], R18 ;  /* 0x0047d41201007387 */ /* 0x000fe80000100800 */
[----:B------:R-:W-:Y:S04]  /*3f7c0*/  STL [R1+0x47d0], R19 ;  /* 0x0047d01301007387 */ /* 0x000fe80000100800 */
[----:B------:R-:W-:Y:S04]  /*3f7d0*/  STL.64 [R1+0x50c0], R16 ;  /* 0x0050c01001007387 */ /* 0x000fe80000100a00 */
[----:B----4-:R-:W-:Y:S04]  /*3f7e0*/  STL [R1+0x4938], R38 ;  /* 0x0049382601007387 */ /* 0x010fe80000100800 */
[----:B------:R-:W-:Y:S04]  /*3f7f0*/  STL [R1+0x4934], R39 ;  /* 0x0049342701007387 */ /* 0x000fe80000100800 */
[----:B------:R0:W-:Y:S04]  /*3f800*/  STL.64 [R1+0x5100], R36 ;  /* 0x0051002401007387 */ /* 0x0001e80000100a00 */
[----:B0-----:R-:W4:Y:S04]  /*3f810*/  LDL.64 R36, [R1+0x110] ;  /* 0x0001100001247983 */ /* 0x001f280000100a00 */
[----:B--2---:R-:W-:Y:S04]  /*3f820*/  LDSM.16.MT88.4 R52, [R60+UR5] ;  /* 0x000000053c34783b */ /* 0x004fe80008004200 */
[----:B------:R-:W0:Y:S04]  /*3f830*/  LDSM.16.MT88.4 R56, [R60+UR5+0x80] ;  /* 0x000080053c38783b */ /* 0x000e280008004200 */
[----:B0-----:R-:W-:Y:S04]  /*3f840*/  STL.64 [R1+0x5110], R58 ;  /* 0x0051103a01007387 */ /* 0x001fe80000100a00 */
[----:B------:R0:W-:Y:S04]  /*3f850*/  STL.64 [R1+0x5108], R56 ;  /* 0x0051083801007387 */ /* 0x0001e80000100a00 */
[----:B------:R-:W2:Y:S01]  /*3f860*/  LDL.64 R24, [R1+0x100] ;  /* 0x0001000001187983 */ /* 0x000ea20000100a00 */
[----:B---3--:R-:W-:-:S15]  /*3f870*/  HMMA.16816.F32 R4, R52, R44, R28 ;  /* 0x0000002c3404723c */ /* 0x008fde000000181c */
[----:B------:R-:W-:-:S09]  /*3f880*/  NOP ;  /* 0x0000000000007918 */ /* 0x000fd20000000000 */
[----:B------:R-:W-:Y:S02]  /*3f890*/  IMAD.MOV.U32 R43, RZ, RZ, R7 ;  /* 0x000000ffff2b7224 */ /* 0x000fe400078e0007 */
[----:B------:R-:W-:Y:S02]  /*3f8a0*/  IMAD.MOV.U32 R42, RZ, RZ, R6 ;  /* 0x000000ffff2a7224 */ /* 0x000fe400078e0006 */
[----:B------:R-:W-:Y:S02]  /*3f8b0*/  IMAD.MOV.U32 R47, RZ, RZ, R5 ;  /* 0x000000ffff2f7224 */ /* 0x000fe400078e0005 */
[----:B------:R-:W-:Y:S01]  /*3f8c0*/  IMAD.MOV.U32 R46, RZ, RZ, R4 ;  /* 0x000000ffff2e7224 */ /* 0x000fe200078e0004 */
[----:B------:R-:W-:Y:S04]  /*3f8d0*/  STL [R1+0x4884], R43 ;  /* 0x0048842b01007387 */ /* 0x000fe80000100800 */
[----:B------:R-:W-:Y:S04]  /*3f8e0*/  STL [R1+0x4878], R42 ;  /* 0x0048782a01007387 */ /* 0x000fe80000100800 */
[----:B------:R-:W-:Y:S04]  /*3f8f0*/  STL [R1+0x4874], R47 ;  /* 0x0048742f01007387 */ /* 0x000fe80000100800 */
[----:B------:R-:W-:Y:S04]  /*3f900*/  STL [R1+0x4870], R46 ;  /* 0x0048702e01007387 */ /* 0x000fe80000100800 */
[----:B------:R-:W3:Y:S04]  /*3f910*/  LDL.LU.64 R28, [R1+0x12a0] ;  /* 0x0012a000011c7983 */ /* 0x000ee80000300a00 */
[----:B------:R-:W3:Y:S04]  /*3f920*/  LDL.LU.64 R30, [R1+0x12a8] ;  /* 0x0012a800011e7983 */ /* 0x000ee80000300a00 */
[----:B------:R-:W2:Y:S04]  /*3f930*/  LDL.LU.64 R16, [R1+0x1260] ;  /* 0x0012600001107983 */ /* 0x000ea80000300a00 */
[----:B------:R-:W2:Y:S01]  /*3f940*/  LDL.LU.64 R18, [R1+0x1268] ;  /* 0x0012680001127983 */ /* 0x000ea20000300a00 */
[----:B------:R-:W-:Y:S03]  /*3f950*/  HMMA.16816.F32 R4, R52, R40, R48 ;  /* 0x000000283404723c */ /* 0x000fe60000001830 */
[----:B------:R-:W1:-:S15]  /*3f960*/  LDSM.16.MT88.4 R48, [R60+UR5+0x100] ;  /* 0x000100053c30783b */ /* 0x000e5e0008004200 */
[----:B------:R-:W-:-:S06]  /*3f970*/  NOP ;  /* 0x0000000000007918 */ /* 0x000fcc0000000000 */
[----:B------:R-:W-:Y:S02]  /*3f980*/  IMAD.MOV.U32 R15, RZ, RZ, R4 ;  /* 0x000000ffff0f7224 */ /* 0x000fe400078e0004 */
[----:B------:R-:W-:Y:S02]  /*3f990*/  IMAD.MOV.U32 R61, RZ, RZ, R5 ;  /* 0x000000ffff3d7224 */ /* 0x000fe400078e0005 */
[----:B------:R-:W-:Y:S02]  /*3f9a0*/  IMAD.MOV.U32 R3, RZ, RZ, R6 ;  /* 0x000000ffff037224 */ /* 0x000fe400078e0006 */
[----:B------:R-:W-:Y:S01]  /*3f9b0*/  IMAD.MOV.U32 R2, RZ, RZ, R7 ;  /* 0x000000ffff027224 */ /* 0x000fe200078e0007 */
[----:B------:R-:W2:Y:S04]  /*3f9c0*/  LDL.LU.64 R4, [R1+0x11b0] ;  /* 0x0011b00001047983 */ /* 0x000ea80000300a00 */
[----:B------:R-:W2:Y:S04]  /*3f9d0*/  LDL.LU.64 R6, [R1+0x11b8] ;  /* 0x0011b80001067983 */ /* 0x000ea80000300a00 */
[----:B0-----:R-:W2:Y:S04]  /*3f9e0*/  LDL.64 R56, [R1+0xf0] ;  /* 0x0000f00001387983 */ /* 0x001ea80000100a00 */
[----:B------:R-:W-:Y:S04]  /*3f9f0*/  STL [R1+0x4894], R2 ;  /* 0x0048940201007387 */ /* 0x000fe80000100800 */
[----:B------:R-:W-:Y:S04]  /*3fa00*/  STL [R1+0x4890], R3 ;  /* 0x0048900301007387 */ /* 0x000fe80000100800 */
[----:B------:R-:W-:Y:S04]  /*3fa10*/  STL [R1+0x488c], R61 ;  /* 0x00488c3d01007387 */ /* 0x000fe80000100800 */
[----:B------:R0:W-:Y:S04]  /*3fa20*/  STL [R1+0x4888], R15 ;  /* 0x0048880f01007387 */ /* 0x0001e80000100800 */
[----:B-1----:R-:W-:Y:S04]  /*3fa30*/  STL.64 [R1+0x5048], R50 ;  /* 0x0050483201007387 */ /* 0x002fe80000100a00 */
[----:B------:R-:W-:Y:S01]  /*3fa40*/  STL.64 [R1+0x5040], R48 ;  /* 0x0050403001007387 */ /* 0x000fe20000100a00 */
[----:B----4-:R-:W-:Y:S01]  /*3fa50*/  IMAD.MOV.U32 R22, RZ, RZ, R36 ;  /* 0x000000ffff167224 */ /* 0x010fe200078e0024 */
[C---:B---3--:R-:W-:Y:S06]  /*3fa60*/  HMMA.16816.F32 R32, R52.reuse, R12, R28 ;  /* 0x0000000c3420723c */ /* 0x048fec000000181c */
[----:B--2---:R-:W-:Y:S01]  /*3fa70*/  HMMA.16816.F32 R16, R52, R36, R16 ;  /* 0x000000243410723c */ /* 0x004fe20000001810 */
[----:B------:R-:W-:-:S05]  /*3fa80*/  IMAD.MOV.U32 R29, RZ, RZ, R0 ;  /* 0x000000ffff1d7224 */ /* 0x000fca00078e0000 */
[----:B------:R-:W-:-:S11]  /*3fa90*/  IMAD.MOV.U32 R0, RZ, RZ, R37 ;  /* 0x000000ffff007224 */ /* 0x000fd600078e0025 */
[----:B------:R1:W-:Y:S04]  /*3faa0*/  STL.64 [R1+0x760], R32 ;  /* 0x0007602001007387 */ /* 0x0003e80000100a00 */
[----:B------:R-:W-:Y:S03]  /*3fab0*/  STL.64 [R1+0x768], R34 ;  /* 0x0007682201007387 */ /* 0x000fe60000100a00 */
[----:B------:R-:W-:Y:S02]  /*3fac0*/  IMAD.MOV.U32 R10, RZ, RZ, R18 ;  /* 0x000000ffff0a7224 */ /* 0x000fe400078e0012 */
[----:B------:R-:W-:Y:S02]  /*3fad0*/  IMAD.MOV.U32 R43, RZ, RZ, R17 ;  /* 0x000000ffff2b7224 */ /* 0x000fe400078e0011 */
[----:B0-----:R-:W-:Y:S01]  /*3fae0*/  IMAD.MOV.U32 R15, RZ, RZ, R16 ;  /* 0x000000ffff0f7224 */ /* 0x001fe200078e0010 */
[----:B-1----:R-:W2:Y:S04]  /*3faf0*/  LDL.64 R32, [R1+0xe0] ;  /* 0x0000e00001207983 */ /* 0x002ea80000100a00 */
[----:B------:R-:W3:Y:S04]  /*3fb00*/  LDL.LU.64 R48, [R1+0x1180] ;  /* 0x0011800001307983 */ /* 0x000ee80000300a00 */
[----:B------:R-:W3:Y:S04]  /*3fb10*/  LDL.LU.64 R50, [R1+0x1188] ;  /* 0x0011880001327983 */ /* 0x000ee80000300a00 */
[----:B------:R0:W-:Y:S04]  /*3fb20*/  STL [R1+0x4a58], R10 ;  /* 0x004a580a01007387 */ /* 0x0001e80000100800 */
[----:B------:R-:W-:Y:S04]  /*3fb30*/  STL [R1+0x4928], R43 ;  /* 0x0049282b01007387 */ /* 0x000fe80000100800 */
[----:B------:R1:W-:Y:S04]  /*3fb40*/  STL [R1+0x4898], R15 ;  /* 0x0048980f01007387 */ /* 0x0003e80000100800 */
[----:B------:R-:W2:Y:S04]  /*3fb50*/  LDL.LU.64 R36, [R1+0x1150] ;  /* 0x0011500001247983 */ /* 0x000ea80000300a00 */
[----:B------:R-:W2:Y:S01]  /*3fb60*/  LDL.LU.64 R38, [R1+0x1158] ;  /* 0x0011580001267983 */ /* 0x000ea20000300a00 */
[----:B------:R-:W-:Y:S06]  /*3fb70*/  HMMA.16816.F32 R4, R52, R24, R4 ;  /* 0x000000183404723c */ /* 0x000fec0000001804 */
[----:B------:R-:W-:-:S02]  /*3fb80*/  IMAD.MOV.U32 R16, RZ, RZ, R24 ;  /* 0x000000ffff107224 */ /* 0x000fc400078e0018 */
[----:B0-----:R-:W-:Y:S02]  /*3fb90*/  IMAD.MOV.U32 R10, RZ, RZ, R25 ;  /* 0x000000ffff0a7224 */ /* 0x001fe400078e0019 */
[----:B------:R-:W4:Y:S04]  /*3fba0*/  LDL.LU.64 R24, [R1+0x1140] ;  /* 0x0011400001187983 */ /* 0x000f280000300a00 */
[----:B------:R-:W4:Y:S01]  /*3fbb0*/  LDL.LU.64 R26, [R1+0x1148] ;  /* 0x00114800011a7983 */ /* 0x000f220000300a00 */
[----:B------:R-:W-:Y:S02]  /*3fbc0*/  IMAD.MOV.U32 R28, RZ, RZ, R14 ;  /* 0x000000ffff1c7224 */ /* 0x000fe400078e000e */
[----:B------:R-:W-:Y:S02]  /*3fbd0*/  IMAD.MOV.U32 R18, RZ, RZ, R56 ;  /* 0x000000ffff127224 */ /* 0x000fe400078e0038 */
[----:B------:R-:W-:-:S05]  /*3fbe0*/  IMAD.MOV.U32 R17, RZ, RZ, R57 ;  /* 0x000000ffff117224 */ /* 0x000fca00078e0039 */
[----:B------:R-:W-:Y:S02]  /*3fbf0*/  IMAD.MOV.U32 R46, RZ, RZ, R6 ;  /* 0x000000ffff2e7224 */ /* 0x000fe400078e0006 */
[----:B------:R-:W-:Y:S02]  /*3fc00*/  IMAD.MOV.U32 R47, RZ, RZ, R5 ;  /* 0x000000ffff2f7224 */ /* 0x000fe400078e0005 */
[----:B------:R-:W-:Y:S02]  /*3fc10*/  IMAD.MOV.U32 R42, RZ, RZ, R4 ;  /* 0x000000ffff2a7224 */ /* 0x000fe400078e0004 */
[----:B------:R-:W-:Y:S01]  /*3fc20*/  IMAD.MOV.U32 R14, RZ, RZ, R7 ;  /* 0x000000ffff0e7224 */ /* 0x000fe200078e0007 */
[----:B------:R-:W4:Y:S04]  /*3fc30*/  LDL.LU.64 R4, [R1+0x1130] ;  /* 0x0011300001047983 */ /* 0x000f280000300a00 */
[----:B------:R-:W4:Y:S04]  /*3fc40*/  LDL.LU.64 R6, [R1+0x1138] ;  /* 0x0011380001067983 */ /* 0x000f280000300a00 */
[----:B------:R-:W-:Y:S04]  /*3fc50*/  STL [R1+0x493c], R46 ;  /* 0x00493c2e01007387 */ /* 0x000fe80000100800 */
[----:B------:R-:W-:Y:S04]  /*3fc60*/  STL [R1+0x4930], R47 ;  /* 0x0049302f01007387 */ /* 0x000fe80000100800 */
[----:B------:R-:W-:Y:S04]  /*3fc70*/  STL [R1+0x492c], R42 ;  /* 0x00492c2a01007387 */ /* 0x000fe80000100800 */
[----:B------:R-:W4:Y:S01]  /*3fc80*/  LDL.LU.64 R58, [R1+0x5110] ;  /* 0x00511000013a7983 */ /* 0x000f220000300a00 */
[----:B------:R-:W-:Y:S01]  /*3fc90*/  IMAD.MOV.U32 R11, RZ, RZ, R19 ;  /* 0x000000ffff0b7224 */ /* 0x000fe200078e0013 */
[C---:B---3--:R-:W-:Y:S06]  /*3fca0*/  HMMA.16816.F32 R48, R52.reuse, R56, R48 ;  /* 0x000000383430723c */ /* 0x048fec0000001830 */
[C---:B--2---:R-:W-:Y:S01]  /*3fcb0*/  HMMA.16816.F32 R36, R52.reuse, R32, R36 ;  /* 0x000000203424723c */ /* 0x044fe20000001824 */
[----:B------:R-:W2:Y:S05]  /*3fcc0*/  LDL.LU.64 R56, [R1+0x5108] ;  /* 0x0051080001387983 */ /* 0x000eaa0000300a00 */
[----:B----4-:R-:W-:Y:S01]  /*3fcd0*/  HMMA.16816.F32 R28, R52, R28, R24 ;  /* 0x0000001c341c723c */ /* 0x010fe20000001818 */
[----:B------:R-:W-:-:S02]  /*3fce0*/  IMAD.MOV.U32 R23, RZ, RZ, R32 ;  /* 0x000000ffff177224 */ /* 0x000fc400078e0020 */
[----:B------:R-:W-:-:S09]  /*3fcf0*/  IMAD.MOV.U32 R19, RZ, RZ, R33 ;  /* 0x000000ffff137224 */ /* 0x000fd200078e0021 */
[----:B-1----:R-:W-:Y:S02]  /*3fd00*/  IMAD.MOV.U32 R15, RZ, RZ, R48 ;  /* 0x000000ffff0f7224 */ /* 0x002fe400078e0030 */
[----:B------:R-:W-:Y:S02]  /*3fd10*/  IMAD.MOV.U32 R2, RZ, RZ, R49 ;  /* 0x000000ffff027224 */ /* 0x000fe400078e0031 */
[----:B------:R-:W-:Y:S02]  /*3fd20*/  IMAD.MOV.U32 R3, RZ, RZ, R50 ;  /* 0x000000ffff037224 */ /* 0x000fe400078e0032 */
[----:B------:R-:W-:Y:S01]  /*3fd30*/  IMAD.MOV.U32 R61, RZ, RZ, R51 ;  /* 0x000000ffff3d7224 */ /* 0x000fe200078e0033 */
[----:B------:R-:W3:Y:S04]  /*3fd40*/  LDL.LU.64 R48, [R1+0x1110] ;  /* 0x0011100001307983 */ /* 0x000ee80000300a00 */
[----:B------:R-:W3:Y:S04]  /*3fd50*/  LDL.LU.64 R50, [R1+0x1118] ;  /* 0x0011180001327983 */ /* 0x000ee80000300a00 */
[----:B------:R0:W-:Y:S04]  /*3fd60*/  STL.64 [R1+0x720], R36 ;  /* 0x0007202401007387 */ /* 0x0001e80000100a00 */
[----:B------:R-:W-:Y:S04]  /*3fd70*/  STL.64 [R1+0x728], R38 ;  /* 0x0007282601007387 */ /* 0x000fe80000100a00 */
[----:B0-----:R-:W4:Y:S04]  /*3fd80*/  LDL.LU.64 R36, [R1+0x5100] ;  /* 0x0051000001247983 */ /* 0x001f280000300a00 */
[----:B------:R-:W2:Y:S04]  /*3fd90*/  LDL.LU.64 R32, [R1+0x50f8] ;  /* 0x0050f80001207983 */ /* 0x000ea80000300a00 */
[----:B------:R-:W4:Y:S04]  /*3fda0*/  LDL.LU.64 R26, [R1+0x50f0] ;  /* 0x0050f000011a7983 */ /* 0x000f280000300a00 */
[----:B------:R-:W3:Y:S04]  /*3fdb0*/  LDL.LU.64 R24, [R1+0x50e8] ;  /* 0x0050e80001187983 */ /* 0x000ee80000300a00 */
[----:B------:R-:W-:Y:S04]  /*3fdc0*/  STL.64 [R1+0x710], R28 ;  /* 0x0007101c01007387 */ /* 0x000fe80000100a00 */
[----:B------:R0:W-:Y:S04]  /*3fdd0*/  STL.64 [R1+0x718], R30 ;  /* 0x0007181e01007387 */ /* 0x0001e80000100a00 */
[----:B0-----:R-:W2:Y:S04]  /*3fde0*/  LDL.LU.64 R30, [R1+0x50e0] ;  /* 0x0050e000011e7983 */ /* 0x001ea80000300a00 */
[----:B------:R-:W4:Y:S02]  /*3fdf0*/  LDL.LU.64 R28, [R1+0x50d8] ;  /* 0x0050d800011c7983 */ /* 0x000f240000300a00 */
[----:B----4-:R-:W-:-:S15]  /*3fe00*/  HMMA.16816.F32 R4, R52, R28, R4 ;  /* 0x0000001c3404723c */ /* 0x010fde0000001804 */
[----:B------:R-:W-:-:S08]  /*3fe10*/  NOP ;  /* 0x0000000000007918 */ /* 0x000fd00000000000 */
[----:B------:R-:W-:Y:S04]  /*3fe20*/  STL.64 [R1+0x700], R4 ;  /* 0x0007000401007387 */ /* 0x000fe80000100a00 */
[----:B------:R0:W-:Y:S04]  /*3fe30*/  STL.64 [R1+0x708], R6 ;  /* 0x0007080601007387 */ /* 0x0001e80000100a00 */
[----:B0-----:R-:W4:Y:S04]  /*3fe40*/  LDL.LU.64 R6, [R1+0x50d0] ;  /* 0x0050d00001067983 */ /* 0x001f280000300a00 */
[----:B------:R-:W3:Y:S04]  /*3fe50*/  LDL.LU.64 R4, [R1+0x50c8] ;  /* 0x0050c80001047983 */ /* 0x000ee80000300a00 */
[----:B--2---:R-:W-:Y:S04]  /*3fe60*/  STL.64 [R1+0x5058], R30 ;  /* 0x0050581e01007387 */ /* 0x004fe80000100a00 */
[----:B------:R0:W-:Y:S04]  /*3fe70*/  STL.64 [R1+0x5050], R28 ;  /* 0x0050501c01007387 */ /* 0x0001e80000100a00 */
[----:B0-----:R-:W3:Y:S04]  /*3fe80*/  LDL.LU.64 R28, [R1+0x1120] ;  /* 0x00112000011c7983 */ /* 0x001ee80000300a00 */
[----:B------:R-:W3:Y:S02]  /*3fe90*/  LDL.LU.64 R30, [R1+0x1128] ;  /* 0x00112800011e7983 */ /* 0x000ee40000300a00 */
[----:B---3--:R-:W-:Y:S02]  /*3fea0*/  HMMA.16816.F32 R28, R52, R4, R28 ;  /* 0x00000004341c723c */ /* 0x008fe4000000181c */
[----:B----4-:R-:W-:Y:S04]  /*3feb0*/  STL.64 [R1+0x5068], R6 ;  /* 0x0050680601007387 */ /* 0x010fe80000100a00 */
[----:B------:R-:W-:-:S15]  /*3fec0*/  STL.64 [R1+0x5060], R4 ;  /* 0x0050600401007387 */ /* 0x000fde0000100a00 */
[----:B------:R-:W-:-:S02]  /*3fed0*/  NOP ;  /* 0x0000000000007918 */ /* 0x000fc40000000000 */
[----:B------:R-:W-:Y:S04]  /*3fee0*/  STL.64 [R1+0x6f0], R28 ;  /* 0x0006f01c01007387 */ /* 0x000fe80000100a00 */
[----:B------:R0:W-:Y:S02]  /*3fef0*/  STL.64 [R1+0x6f8], R30 ;  /* 0x0006f81e01007387 */ /* 0x0001e40000100a00 */
[----:B0-----:R-:W-:Y:S01]  /*3ff00*/  HMMA.16816.F32 R28, R52, R24, R48 ;  /* 0x00000018341c723c */ /* 0x001fe20000001830 */
[----:B------:R-:W-:Y:S02]  /*3ff10*/  IMAD.MOV.U32 R4, RZ, RZ, R23 ;  /* 0x000000ffff047224 */ /* 0x000fe400078e0017 */
[----:B------:R-:W-:-:S05]  /*3ff20*/  IMAD.MOV.U32 R5, RZ, RZ, R19 ;  /* 0x000000ffff057224 */ /* 0x000fca00078e0013 */
[----:B------:R0:W-:Y:S02]  /*3ff30*/  STL.64 [R1+0x5080], R4 ;  /* 0x0050800401007387 */ /* 0x0001e40000100a00 */
[----:B0-----:R-:W-:Y:S02]  /*3ff40*/  IMAD.MOV.U32 R4, RZ, RZ, R18 ;  /* 0x000000ffff047224 */ /* 0x001fe400078e0012 */
[----:B------:R-:W-:-:S11]  /*3ff50*/  IMAD.MOV.U32 R5, RZ, RZ, R17 ;  /* 0x000000ffff057224 */ /* 0x000fd600078e0011 */
[----:B------:R-:W-:Y:S04]  /*3ff60*/  STL.64 [R1+0x6e0], R28 ;  /* 0x0006e01c01007387 */ /* 0x000fe80000100a00 */
[----:B------:R-:W-:Y:S04]  /*3ff70*/  STL.64 [R1+0x6e8], R30 ;  /* 0x0006e81e01007387 */ /* 0x000fe80000100a00 */
[----:B------:R0:W-:Y:S02]  /*3ff80*/  STL.64 [R1+0x5090], R4 ;  /* 0x0050900401007387 */ /* 0x0001e40000100a00 */
[----:B0-----:R-:W-:-:S02]  /*3ff90*/  IMAD.MOV.U32 R4, RZ, RZ, R16 ;  /* 0x000000ffff047224 */ /* 0x001fc400078e0010 */
[----:B------:R-:W-:Y:S01]  /*3ffa0*/  IMAD.MOV.U32 R5, RZ, RZ, R10 ;  /* 0x000000ffff057224 */ /* 0x000fe200078e000a */
[----:B------:R-:W2:Y:S04]  /*3ffb0*/  LDL.LU.64 R16, [R1+0x10f0] ;  /* 0x0010f00001107983 */ /* 0x000ea80000300a00 */
[----:B------:R-:W2:Y:S04]  /*3ffc0*/  LDL.LU.64 R18, [R1+0x10f8] ;  /* 0x0010f80001127983 */ /* 0x000ea80000300a00 */
[----:B------:R-:W3:Y:S04]  /*3ffd0*/  LDL.LU.64 R48, [R1+0x13b0] ;  /* 0x0013b00001307983 */ /* 0x000ee80000300a00 */
[----:B------:R-:W3:Y:S04]  /*3ffe0*/  LDL.LU.64 R50, [R1+0x13b8] ;  /* 0x0013b80001327983 */ /* 0x000ee80000300a00 */
[----:B------:R-:W4:Y:S04]  /*3fff0*/  LDL.LU.64 R28, [R1+0x12d0] ;  /* 0x0012d000011c7983 */ /* 0x000f280000300a00 */
[----:B------:R-:W4:Y:S04]  /*40000*/  LDL.LU.64 R30, [R1+0x12d8] ;  /* 0x0012d800011e7983 */ /* 0x000f280000300a00 */
[----:B------:R0:W-:Y:S04]  /*40010*/  STL.64 [R1+0x50a8], R4 ;  /* 0x0050a80401007387 */ /* 0x0001e80000100a00 */
[----:B0-----:R-:W3:Y:S04]  /*40020*/  LDL.LU.64 R4, [R1+0x1100] ;  /* 0x0011000001047983 */ /* 0x001ee80000300a00 */
[----:B------:R-:W3:Y:S04]  /*40030*/  LDL.LU.64 R6, [R1+0x1108] ;  /* 0x0011080001067983 */ /* 0x000ee80000300a00 */
[----:B------:R-:W-:Y:S04]  /*40040*/  STL.64 [R1+0x5078], R26 ;  /* 0x0050781a01007387 */ /* 0x000fe80000100a00 */
[----:B------:R0:W-:Y:S04]  /*40050*/  STL.64 [R1+0x5070], R24 ;  /* 0x0050701801007387 */ /* 0x0001e80000100a00 */
[----:B0-----:R-:W4:Y:S04]  /*40060*/  LDL.LU.64 R24, [R1+0xa00] ;  /* 0x000a000001187983 */ /* 0x001f280000300a00 */
[----:B------:R-:W4:Y:S01]  /*40070*/  LDL.LU.64 R26, [R1+0xa08] ;  /* 0x000a0800011a7983 */ /* 0x000f220000300a00 */
[C---:B--2---:R-:W-:Y:S06]  /*40080*/  HMMA.16816.F32 R16, R52.reuse, R20, R16 ;  /* 0x000000143410723c */ /* 0x044fec0000001810 */
[----:B---3--:R-:W-:-:S15]  /*40090*/  HMMA.16816.F32 R4, R52, R32, R4 ;  /* 0x000000203404723c */ /* 0x008fde0000001804 */
[----:B------:R-:W-:-:S08]  /*400a0*/  NOP ;  /* 0x0000000000007918 */ /* 0x000fd00000000000 */
[----:B------:R0:W-:Y:S04]  /*400b0*/  STL.64 [R1+0x6d0], R4 ;  /* 0x0006d00401007387 */ /* 0x0001e80000100a00 */
[----:B------:R-:W-:Y:S01]  /*400c0*/  STL.64 [R1+0x6d8], R6 ;  /* 0x0006d80601007387 */ /* 0x000fe20000100a00 */
[----:B0-----:R-:W-:Y:S02]  /*400d0*/  IMAD.MOV.U32 R4, RZ, RZ, R22 ;  /* 0x000000ffff047224 */ /* 0x001fe400078e0016 */
[----:B------:R-:W-:-:S05]  /*400e0*/  IMAD.MOV.U32 R5, RZ, RZ, R0 ;  /* 0x000000ffff057224 */ /* 0x000fca00078e0000 */
[----:B------:R0:W-:Y:S04]  /*400f0*/  STL.64 [R1+0x50b8], R4 ;  /* 0x0050b80401007387 */ /* 0x0001e80000100a00 */
[----:B0-----:R-:W2:Y:S04]  /*40100*/  LDL.LU.64 R4, [R1+0xc50] ;  /* 0x000c500001047983 */ /* 0x001ea80000300a00 */
[----:B------:R-:W2:Y:S04]  /*40110*/  LDL.LU.64 R6, [R1+0xc58] ;  /* 0x000c580001067983 */ /* 0x000ea80000300a00 */
[----:B------:R0:W-:Y:S04]  /*40120*/  STL.64 [R1+0x5088], R32 ;  /* 0x0050882001007387 */ /* 0x0001e80000100a00 */
[----:B0-----:R-:W3:Y:S04]  /*40130*/  LDL.LU.64 R32, [R1+0x10e0] ;  /* 0x0010e00001207983 */ /* 0x001ee80000300a00 */
[----:B------:R-:W3:Y:S04]  /*40140*/  LDL.LU.64 R34, [R1+0x10e8] ;  /* 0x0010e80001227983 */ /* 0x000ee80000300a00 */
[----:B------:R0:W-:Y:S04]  /*40150*/  STL.64 [R1+0x6c0], R16 ;  /* 0x0006c01001007387 */ /* 0x0001e80000100a00 */
[----:B------:R-:W-:Y:S04]  /*40160*/  STL.64 [R1+0x6c8], R18 ;  /* 0x0006c81201007387 */ /* 0x000fe80000100a00 */
[----:B0-----:R-:W2:Y:S04]  /*40170*/  LDL.LU.64 R16, [R1+0x50c0] ;  /* 0x0050c00001107983 */ /* 0x001ea80000300a00 */
[----:B------:R-:W-:Y:S04]  /*40180*/  STL [R1+0x50a0], R11 ;  /* 0x0050a00b01007387 */ /* 0x000fe80000100800 */
[----:B------:R2:W-:Y:S01]  /*40190*/  STL.64 [R1+0x5098], R8 ;  /* 0x0050980801007387 */ /* 0x0005e20000100a00 */
[C---:B---3--:R-:W-:Y:S06]  /*401a0*/  HMMA.16816.F32 R32, R52.reuse, R8, R32 ;  /* 0x000000083420723c */ /* 0x048fec0000001820 */
[C---:B--2---:R-:W-:Y:S06]  /*401b0*/  HMMA.16816.F32 R8, R52.reuse, R16, R4 ;  /* 0x000000103408723c */ /* 0x044fec0000001804 */
[----:B----4-:R-:W-:Y:S01]  /*401c0*/  HMMA.16816.F32 R4, R52, R36, R24 ;  /* 0x000000243404723c */ /* 0x010fe20000001818 */
[----:B------:R-:W0:Y:S10]  /*401d0*/  LDSM.16.MT88.4 R52, [R60+UR5+0x180] ;  /* 0x000180053c34783b */ /* 0x000e340008004200 */
[----:B------:R-:W-:Y:S04]  /*401e0*/  STL.64 [R1+0x6b0], R32 ;  /* 0x0006b02001007387 */ /* 0x000fe80000100a00 */
[----:B------:R-:W-:Y:S04]  /*401f0*/  STL.64 [R1+0x6b8], R34 ;  /* 0x0006b82201007387 */ /* 0x000fe80000100a00 */
[----:B------:R-:W-:Y:S04]  /*40200*/  STL.64 [R1+0x50b0], R36 ;  /* 0x0050b02401007387 */ /* 0x000fe80000100a00 */
[----:B------:R-:W-:Y:S04]  /*40210*/  STL.64 [R1+0x6a0], R8 ;  /* 0x0006a00801007387 */ /* 0x000fe80000100a00 */
[----:B------:R1:W-:Y:S04]  /*40220*/  STL.64 [R1+0x6a8], R10 ;  /* 0x0006a80a01007387 */ /* 0x0003e80000100a00 */
[----:B------:R-:W-:Y:S04]  /*40230*/  STL.64 [R1+0x4b0], R4 ;  /* 0x0004b00401007387 */ /* 0x000fe80000100a00 */
[----:B------:R2:W-:Y:S01]  /*40240*/  STL.64 [R1+0x4b8], R6 ;  /* 0x0004b80601007387 */ /* 0x0005e20000100a00 */
[C---:B-1----:R-:W-:Y:S06]  /*40250*/  HMMA.16816.F32 R8, R56.reuse, R44, R48 ;  /* 0x0000002c3808723c */ /* 0x042fec0000001830 */
[----:B--2---:R-:W-:-:S15]  /*40260*/  HMMA.16816.F32 R4, R56, R40, R28 ;  /* 0x000000283804723c */ /* 0x004fde000000181c */
[----:B------:R-:W-:-:S02]  /*40270*/  NOP ;  /* 0x0000000000007918 */ /* 0x000fc40000000000 */
[----:B------:R-:W-:Y:S04]  /*40280*/  STL.64 [R1+0x4a0], R8 ;  /* 0x0004a00801007387 */ /* 0x000fe80000100a00 */
[----:B------:R-:W-:Y:S04]  /*40290*/  STL.64 [R1+0x4a8], R10 ;  /* 0x0004a80a01007387 */ /* 0x000fe80000100a00 */
[----:B------:R1:W-:Y:S01]  /*402a0*/  STL [R1+0x490], R4 ;  /* 0x0004900401007387 */ /* 0x0003e20000100800 */
[----:B------:R-:W-:-:S03]  /*402b0*/  IMAD.MOV.U32 R18, RZ, RZ, R5 ;  /* 0x000000ffff127224 */ /* 0x000fc600078e0005 */
[----:B------:R2:W-:Y:S01]  /*402c0*/  STL [R1+0x49c], R7 ;  /* 0x00049c0701007387 */ /* 0x0005e20000100800 */
[----:B------:R-:W-:-:S03]  /*402d0*/  IMAD.MOV.U32 R19, RZ, RZ, R6 ;  /* 0x000000ffff137224 */ /* 0x000fc600078e0006 */
[----:B-1----:R-:W3:Y:S04]  /*402e0*/  LDL.LU.64 R4, [R1+0x1290] ;  /* 0x0012900001047983 */ /* 0x002ee80000300a00 */
[----:B--2---:R-:W3:Y:S04]  /*402f0*/  LDL.LU.64 R6, [R1+0x1298] ;  /* 0x0012980001067983 */ /* 0x004ee80000300a00 */
[----:B------:R-:W2:Y:S04]  /*40300*/  LDL.LU.64 R36, [R1+0x11d0] ;  /* 0x0011d00001247983 */ /* 0x000ea80000300a00 */
[----:B------:R-:W2:Y:S04]  /*40310*/  LDL.LU.64 R38, [R1+0x11d8] ;  /* 0x0011d80001267983 */ /* 0x000ea80000300a00 */
[----:B------:R-:W4:Y:S04]  /*40320*/  LDL.LU.64 R8, [R1+0x11a0] ;  /* 0x0011a00001087983 */ /* 0x000f280000300a00 */
        /* <DEDUP_REMOVED lines=9> */
[----:B------:R-:W-:Y:S04]  /*403c0*/  STL [R1+0x47fc], R19 ;  /* 0x0047fc1301007387 */ /* 0x000fe80000100800 */
[----:B------:R-:W-:Y:S04]  /*403d0*/  STL [R1+0x47f8], R18 ;  /* 0x0047f81201007387 */ /* 0x000fe80000100800 */
[----:B0-----:R-:W-:Y:S04]  /*403e0*/  STL.64 [R1+0x4fc0], R54 ;  /* 0x004fc03601007387 */ /* 0x001fe80000100a00 */
[----:B------:R0:W-:Y:S04]  /*403f0*/  STL.64 [R1+0x4fb8], R52 ;  /* 0x004fb83401007387 */ /* 0x0001e80000100a00 */
[----:B0-----:R-:W4:Y:S01]  /*40400*/  LDL.64 R52, [R1+0xd0] ;  /* 0x0000d00001347983 */ /* 0x001f220000100a00 */
[----:B---3--:R-:W-:-:S15]  /*40410*/  HMMA.16816.F32 R4, R56, R12, R4 ;  /* 0x0000000c3804723c */ /* 0x008fde0000001804 */
[----:B------:R-:W-:-:S08]  /*40420*/  NOP ;  /* 0x0000000000007918 */ /* 0x000fd00000000000 */
[----:B------:R0:W-:Y:S04]  /*40430*/  STL.64 [R1+0x690], R4 ;  /* 0x0006900401007387 */ /* 0x0001e80000100a00 */
[----:B0-----:R-:W2:Y:S01]  /*40440*/  LDL.LU.64 R4, [R1+0x50b8] ;  /* 0x0050b80001047983 */ /* 0x001ea20000300a00 */
[----:B------:R-:W-:Y:S02]  /*40450*/  IMAD.MOV.U32 R22, RZ, RZ, R6 ;  /* 0x000000ffff167224 */ /* 0x000fe400078e0006 */
[----:B------:R-:W-:Y:S02]  /*40460*/  IMAD.MOV.U32 R23, RZ, RZ, R7 ;  /* 0x000000ffff177224 */ /* 0x000fe400078e0007 */
[----:B--2---:R-:W-:Y:S01]  /*40470*/  HMMA.16816.F32 R4, R56, R4, R36 ;  /* 0x000000043804723c */ /* 0x004fe20000001824 */
[----:B------:R-:W2:-:S15]  /*40480*/  LDL.LU.64 R36, [R1+0x50b0] ;  /* 0x0050b00001247983 */ /* 0x000e9e0000300a00 */
[----:B------:R-:W-:-:S07]  /*40490*/  NOP ;  /* 0x0000000000007918 */ /* 0x000fce0000000000 */
[----:B------:R0:W-:Y:S04]  /*404a0*/  STL.64 [R1+0x680], R4 ;  /* 0x0006800401007387 */ /* 0x0001e80000100a00 */
[----:B0-----:R-:W4:Y:S01]  /*404b0*/  LDL.LU.64 R4, [R1+0x50a8] ;  /* 0x0050a80001047983 */ /* 0x001f220000300a00 */
[----:B------:R-:W-:Y:S02]  /*404c0*/  IMAD.MOV.U32 R19, RZ, RZ, R6 ;  /* 0x000000ffff137224 */ /* 0x000fe400078e0006 */
[----:B------:R-:W-:Y:S02]  /*404d0*/  IMAD.MOV.U32 R18, RZ, RZ, R7 ;  /* 0x000000ffff127224 */ /* 0x000fe400078e0007 */
[----:B----4-:R-:W-:Y:S01]  /*404e0*/  HMMA.16816.F32 R4, R56, R4, R8 ;  /* 0x000000043804723c */ /* 0x010fe20000001808 */
[----:B------:R-:W3:Y:S04]  /*404f0*/  LDL.LU R11, [R1+0x50a0] ;  /* 0x0050a000010b7983 */ /* 0x000ee80000300800 */
[----:B------:R-:W4:-:S15]  /*40500*/  LDL.LU.64 R8, [R1+0x5098] ;  /* 0x0050980001087983 */ /* 0x000f1e0000300a00 */
[----:B------:R-:W-:-:S03]  /*40510*/  NOP ;  /* 0x0000000000007918 */ /* 0x000fc60000000000 */
[----:B------:R0:W-:Y:S04]  /*40520*/  STL.64 [R1+0x670], R4 ;  /* 0x0006700401007387 */ /* 0x0001e80000100a00 */
[----:B------:R1:W-:Y:S04]  /*40530*/  STL.64 [R1+0x678], R6 ;  /* 0x0006780601007387 */ /* 0x0003e80000100a00 */
[----:B0-----:R-:W1:Y:S02]  /*40540*/  LDL.LU.64 R4, [R1+0x5090] ;  /* 0x0050900001047983 */ /* 0x001e640000300a00 */
[----:B-1----:R-:W-:Y:S02]  /*40550*/  HMMA.16816.F32 R4, R56, R4, R32 ;  /* 0x000000043804723c */ /* 0x002fe40000001820 */
[----:B------:R-:W2:-:S15]  /*40560*/  LDL.LU.64 R32, [R1+0x5088] ;  /* 0x0050880001207983 */ /* 0x000e9e0000300a00 */
[----:B------:R-:W-:-:S06]  /*40570*/  NOP ;  /* 0x0000000000007918 */ /* 0x000fcc0000000000 */
[----:B------:R0:W-:Y:S04]  /*40580*/  STL.64 [R1+0x660], R4 ;  /* 0x0006600401007387 */ /* 0x0001e80000100a00 */
[----:B------:R1:W-:Y:S04]  /*40590*/  STL.64 [R1+0x668], R6 ;  /* 0x0006680601007387 */ /* 0x0003e80000100a00 */
[----:B0-----:R-:W1:Y:S01]  /*405a0*/  LDL.LU.64 R4, [R1+0x5080] ;  /* 0x0050800001047983 */ /* 0x001e620000300a00 */
[C---:B------:R-:W-:Y:S06]  /*405b0*/  HMMA.16816.F32 R28, R56.reuse, R52, R28 ;  /* 0x00000034381c723c */ /* 0x040fec000000181c */
[----:B-1----:R-:W-:Y:S01]  /*405c0*/  HMMA.16816.F32 R4, R56, R4, R24 ;  /* 0x000000043804723c */ /* 0x002fe20000001818 */
[----:B------:R-:W3:Y:S04]  /*405d0*/  LDL.LU.64 R26, [R1+0x5078] ;  /* 0x00507800011a7983 */ /* 0x000ee80000300a00 */
[----:B------:R-:W4:-:S15]  /*405e0*/  LDL.LU.64 R24, [R1+0x5070] ;  /* 0x0050700001187983 */ /* 0x000f1e0000300a00 */
[----:B------:R-:W-:-:S03]  /*405f0*/  NOP ;  /* 0x0000000000007918 */ /* 0x000fc60000000000 */
[----:B------:R-:W-:Y:S04]  /*40600*/  STL.64 [R1+0x650], R4 ;  /* 0x0006500401007387 */ /* 0x000fe80000100a00 */
[----:B------:R0:W-:Y:S04]  /*40610*/  STL.64 [R1+0x658], R6 ;  /* 0x0006580601007387 */ /* 0x0001e80000100a00 */
[----:B0-----:R-:W2:Y:S04]  /*40620*/  LDL.LU.64 R6, [R1+0x5068] ;  /* 0x0050680001067983 */ /* 0x001ea80000300a00 */
[----:B------:R-:W3:Y:S04]  /*40630*/  LDL.LU.64 R4, [R1+0x5060] ;  /* 0x0050600001047983 */ /* 0x000ee80000300a00 */
[----:B------:R-:W-:Y:S04]  /*40640*/  STL.64 [R1+0x640], R28 ;  /* 0x0006401c01007387 */ /* 0x000fe80000100a00 */
[----:B------:R0:W-:Y:S04]  /*40650*/  STL.64 [R1+0x648], R30 ;  /* 0x0006481e01007387 */ /* 0x0001e80000100a00 */
[----:B0-----:R-:W4:Y:S04]  /*40660*/  LDL.LU.64 R30, [R1+0x5058] ;  /* 0x00505800011e7983 */ /* 0x001f280000300a00 */
[----:B------:R-:W2:Y:S01]  /*40670*/  LDL.LU.64 R28, [R1+0x5050] ;  /* 0x00505000011c7983 */ /* 0x000ea20000300a00 */
[----:B------:R-:W-:-:S02]  /*40680*/  IMAD.MOV.U32 R10, RZ, RZ, R52 ;  /* 0x000000ffff0a7224 */ /* 0x000fc400078e0034 */
[----:B------:R-:W-:Y:S02]  /*40690*/  IMAD.MOV.U32 R0, RZ, RZ, R53 ;  /* 0x000000ffff007224 */ /* 0x000fe400078e0035 */
[----:B------:R-:W3:Y:S04]  /*406a0*/  LDL.LU.64 R52, [R1+0xa40] ;  /* 0x000a400001347983 */ /* 0x000ee80000300a00 */
[----:B------:R-:W3:Y:S01]  /*406b0*/  LDL.LU.64 R54, [R1+0xa48] ;  /* 0x000a480001367983 */ /* 0x000ee20000300a00 */
[----:B--2---:R-:W-:-:S15]  /*406c0*/  HMMA.16816.F32 R48, R56, R28, R48 ;  /* 0x0000001c3830723c */ /* 0x004fde0000001830 */
[----:B------:R-:W-:-:S08]  /*406d0*/  NOP ;  /* 0x0000000000007918 */ /* 0x000fd00000000000 */
[----:B------:R-:W-:Y:S04]  /*406e0*/  STL.64 [R1+0x630], R48 ;  /* 0x0006303001007387 */ /* 0x000fe80000100a00 */
[----:B------:R0:W-:Y:S04]  /*406f0*/  STL.64 [R1+0x638], R50 ;  /* 0x0006383201007387 */ /* 0x0001e80000100a00 */
[----:B0-----:R-:W2:Y:S04]  /*40700*/  LDL.LU.64 R50, [R1+0x5048] ;  /* 0x0050480001327983 */ /* 0x001ea80000300a00 */
[----:B------:R-:W2:Y:S04]  /*40710*/  LDL.LU.64 R48, [R1+0x5040] ;  /* 0x0050400001307983 */ /* 0x000ea80000300a00 */
[----:B----4-:R-:W-:Y:S04]  /*40720*/  STL.64 [R1+0x4fd0], R30 ;  /* 0x004fd01e01007387 */ /* 0x010fe80000100a00 */
[----:B------:R0:W-:Y:S02]  /*40730*/  STL.64 [R1+0x4fc8], R28 ;  /* 0x004fc81c01007387 */ /* 0x0001e40000100a00 */
[----:B0-----:R-:W-:-:S02]  /*40740*/  IMAD.MOV.U32 R28, RZ, RZ, R10 ;  /* 0x000000ffff1c7224 */ /* 0x001fc400078e000a */
[----:B------:R-:W-:-:S05]  /*40750*/  IMAD.MOV.U32 R29, RZ, RZ, R0 ;  /* 0x000000ffff1d7224 */ /* 0x000fca00078e0000 */
[----:B------:R0:W-:Y:S04]  /*40760*/  STL.64 [R1+0x4fe8], R28 ;  /* 0x004fe81c01007387 */ /* 0x0001e80000100a00 */
[----:B0-----:R-:W3:Y:S04]  /*40770*/  LDL.LU.64 R28, [R1+0xa60] ;  /* 0x000a6000011c7983 */ /* 0x001ee80000300a00 */
[----:B------:R-:W3:Y:S02]  /*40780*/  LDL.LU.64 R30, [R1+0xa68] ;  /* 0x000a6800011e7983 */ /* 0x000ee40000300a00 */
[----:B---3--:R-:W-:-:S15]  /*40790*/  HMMA.16816.F32 R28, R56, R4, R28 ;  /* 0x00000004381c723c */ /* 0x008fde000000181c */
[----:B------:R-:W-:-:S08]  /*407a0*/  NOP ;  /* 0x0000000000007918 */ /* 0x000fd00000000000 */
[----:B------:R0:W-:Y:S04]  /*407b0*/  STL.64 [R1+0x620], R28 ;  /* 0x0006201c01007387 */ /* 0x0001e80000100a00 */
[----:B------:R-:W-:Y:S04]  /*407c0*/  STL.64 [R1+0x628], R30 ;  /* 0x0006281e01007387 */ /* 0x000fe80000100a00 */
[----:B0-----:R-:W3:Y:S04]  /*407d0*/  LDL.64 R28, [R1+0xe0] ;  /* 0x0000e000011c7983 */ /* 0x001ee80000100a00 */
[----:B---3--:R0:W-:Y:S04]  /*407e0*/  STL.64 [R1+0x5000], R28 ;  /* 0x0050001c01007387 */ /* 0x0081e80000100a00 */
[----:B0-----:R-:W3:Y:S04]  /*407f0*/  LDL.LU.64 R28, [R1+0xa50] ;  /* 0x000a5000011c7983 */ /* 0x001ee80000300a00 */
[----:B------:R-:W3:Y:S04]  /*40800*/  LDL.LU.64 R30, [R1+0xa58] ;  /* 0x000a5800011e7983 */ /* 0x000ee80000300a00 */
[----:B------:R-:W-:Y:S04]  /*40810*/  STL.64 [R1+0x4fe0], R6 ;  /* 0x004fe00601007387 */ /* 0x000fe80000100a00 */
[----:B------:R0:W-:Y:S04]  /*40820*/  STL.64 [R1+0x4fd8], R4 ;  /* 0x004fd80401007387 */ /* 0x0001e80000100a00 */
[----:B0-----:R-:W4:Y:S04]  /*40830*/  LDL.LU.64 R4, [R1+0xa30] ;  /* 0x000a300001047983 */ /* 0x001f280000300a00 */
[----:B------:R-:W4:Y:S04]  /*40840*/  LDL.LU.64 R6, [R1+0xa38] ;  /* 0x000a380001067983 */ /* 0x000f280000300a00 */
[----:B------:R-:W-:Y:S04]  /*40850*/  STL.64 [R1+0x4ff8], R26 ;  /* 0x004ff81a01007387 */ /* 0x000fe80000100a00 */
[----:B------:R0:W-:Y:S01]  /*40860*/  STL.64 [R1+0x4ff0], R24 ;  /* 0x004ff01801007387 */ /* 0x0001e20000100a00 */
[C---:B---3--:R-:W-:Y:S06]  /*40870*/  HMMA.16816.F32 R28, R56.reuse, R24, R28 ;  /* 0x00000018381c723c */ /* 0x048fec000000181c */
[C---:B0-----:R-:W-:Y:S06]  /*40880*/  HMMA.16816.F32 R24, R56.reuse, R32, R52 ;  /* 0x000000203818723c */ /* 0x041fec0000001834 */
[C---:B----4-:R-:W-:Y:S11]  /*40890*/  HMMA.16816.F32 R4, R56.reuse, R20, R4 ;  /* 0x000000143804723c */ /* 0x050ff60000001804 */
[----:B------:R0:W-:Y:S04]  /*408a0*/  STL.64 [R1+0x610], R28 ;  /* 0x0006101c01007387 */ /* 0x0001e80000100a00 */
[----:B------:R1:W-:Y:S04]  /*408b0*/  STL.64 [R1+0x618], R30 ;  /* 0x0006181e01007387 */ /* 0x0003e80000100a00 */
[----:B------:R-:W3:Y:S04]  /*408c0*/  LDL.LU.64 R52, [R1+0xa10] ;  /* 0x000a100001347983 */ /* 0x000ee80000300a00 */
[----:B------:R-:W3:Y:S04]  /*408d0*/  LDL.LU.64 R54, [R1+0xa18] ;  /* 0x000a180001367983 */ /* 0x000ee80000300a00 */
[----:B------:R4:W-:Y:S04]  /*408e0*/  STL.64 [R1+0x600], R24 ;  /* 0x0006001801007387 */ /* 0x0009e80000100a00 */
[----:B------:R2:W-:Y:S04]  /*408f0*/  STL.64 [R1+0x608], R26 ;  /* 0x0006081a01007387 */ /* 0x0005e80000100a00 */
[----:B0-----:R-:W3:Y:S04]  /*40900*/  LDL.LU.64 R28, [R1+0x9d0] ;  /* 0x0009d000011c7983 */ /* 0x001ee80000300a00 */
[----:B-1----:R-:W3:Y:S04]  /*40910*/  LDL.LU.64 R30, [R1+0x9d8] ;  /* 0x0009d800011e7983 */ /* 0x002ee80000300a00 */
[----:B----4-:R-:W4:Y:S04]  /*40920*/  LDL.LU.64 R24, [R1+0x470] ;  /* 0x0004700001187983 */ /* 0x010f280000300a00 */
[----:B--2---:R-:W4:Y:S04]  /*40930*/  LDL.LU.64 R26, [R1+0x478] ;  /* 0x00047800011a7983 */ /* 0x004f280000300a00 */
[----:B------:R0:W-:Y:S04]  /*40940*/  STL.64 [R1+0x5030], R32 ;  /* 0x0050302001007387 */ /* 0x0001e80000100a00 */
[----:B0-----:R-:W2:Y:S04]  /*40950*/  LDL.LU.64 R32, [R1+0xa20] ;  /* 0x000a200001207983 */ /* 0x001ea80000300a00 */
[----:B------:R-:W2:Y:S04]  /*40960*/  LDL.LU.64 R34, [R1+0xa28] ;  /* 0x000a280001227983 */ /* 0x000ea80000300a00 */
[----:B------:R0:W-:Y:S04]  /*40970*/  STL.64 [R1+0x5f0], R4 ;  /* 0x0005f00401007387 */ /* 0x0001e80000100a00 */
[----:B------:R1:W-:Y:S04]  /*40980*/  STL.64 [R1+0x5f8], R6 ;  /* 0x0005f80601007387 */ /* 0x0003e80000100a00 */
[----:B0-----:R-:W4:Y:S04]  /*40990*/  LDL.LU.64 R4, [R1+0x460] ;  /* 0x0004600001047983 */ /* 0x001f280000300a00 */
[----:B-1----:R-:W4:Y:S04]  /*409a0*/  LDL.LU.64 R6, [R1+0x468] ;  /* 0x0004680001067983 */ /* 0x002f280000300a00 */
[----:B------:R-:W-:Y:S04]  /*409b0*/  STL.64 [R1+0x5010], R22 ;  /* 0x0050101601007387 */ /* 0x000fe80000100a00 */
[----:B------:R0:W-:Y:S04]  /*409c0*/  STL.64 [R1+0x5008], R20 ;  /* 0x0050081401007387 */ /* 0x0001e80000100a00 */
[----:B0-----:R-:W3:Y:S04]  /*409d0*/  LDL.64 R20, [R1+0x100] ;  /* 0x0001000001147983 */ /* 0x001ee80000100a00 */
[----:B---3--:R0:W-:Y:S04]  /*409e0*/  STL.64 [R1+0x5028], R20 ;  /* 0x0050281401007387 */ /* 0x0081e80000100a00 */
[----:B0-----:R-:W3:Y:S01]  /*409f0*/  LDL.64 R20, [R1+0x110] ;  /* 0x0001100001147983 */ /* 0x001ee20000100a00 */
[C---:B------:R-:W-:Y:S03]  /*40a00*/  HMMA.16816.F32 R28, R56.reuse, R36, R28 ;  /* 0x00000024381c723c */ /* 0x040fe6000000181c */
[----:B---3--:R2:W-:Y:S04]  /*40a10*/  STL.64 [R1+0x5038], R20 ;  /* 0x0050381401007387 */ /* 0x0085e80000100a00 */
[----:B------:R-:W-:Y:S04]  /*40a20*/  STL [R1+0x5020], R11 ;  /* 0x0050200b01007387 */ /* 0x000fe80000100800 */
[----:B------:R0:W-:Y:S01]  /*40a30*/  STL.64 [R1+0x5018], R8 ;  /* 0x0050180801007387 */ /* 0x0001e20000100a00 */
[C---:B--2---:R-:W-:Y:S06]  /*40a40*/  HMMA.16816.F32 R20, R56.reuse, R8, R32 ;  /* 0x000000083814723c */ /* 0x044fec0000001820 */
[----:B0-----:R-:W-:-:S15]  /*40a50*/  HMMA.16816.F32 R8, R56, R16, R52 ;  /* 0x000000103808723c */ /* 0x001fde0000001834 */
[----:B------:R-:W-:-:S02]  /*40a60*/  NOP ;  /* 0x0000000000007918 */ /* 0x000fc40000000000 */
[----:B------:R0:W-:Y:S04]  /*40a70*/  STL.64 [R1+0x5e0], R20 ;  /* 0x0005e01401007387 */ /* 0x0001e80000100a00 */
[----:B------:R1:W-:Y:S04]  /*40a80*/  STL.64 [R1+0x5e8], R22 ;  /* 0x0005e81601007387 */ /* 0x0003e80000100a00 */
[----:B------:R-:W-:Y:S04]  /*40a90*/  STL.64 [R1+0x5d0], R8 ;  /* 0x0005d00801007387 */ /* 0x000fe80000100a00 */
[----:B------:R4:W-:Y:S04]  /*40aa0*/  STL.64 [R1+0x5d8], R10 ;  /* 0x0005d80a01007387 */ /* 0x0009e80000100a00 */
[----:B0-----:R-:W2:Y:S04]  /*40ab0*/  LDL.LU.64 R20, [R1+0x4e0] ;  /* 0x0004e00001147983 */ /* 0x001ea80000300a00 */
[----:B------:R-:W-:Y:S04]  /*40ac0*/  STL.64 [R1+0x480], R28 ;  /* 0x0004801c01007387 */ /* 0x000fe80000100a00 */
[----:B------:R-:W-:Y:S04]  /*40ad0*/  STL.64 [R1+0x488], R30 ;  /* 0x0004881e01007387 */ /* 0x000fe80000100a00 */
[----:B-1----:R-:W2:Y:S01]  /*40ae0*/  LDL.LU.64 R22, [R1+0x4e8] ;  /* 0x0004e80001167983 */ /* 0x002ea20000300a00 */
[----:B------:R-:W-:Y:S01]  /*40af0*/  LOP3.LUT R0, R60, 0x20, RZ, 0x3c, !PT ;  /* 0x000000203c007812 */ /* 0x000fe200078e3cff */
[C---:B----4-:R-:W-:Y:S04]  /*40b00*/  HMMA.16816.F32 R8, R48.reuse, R44, R24 ;  /* 0x0000002c3008723c */ /* 0x050fe80000001818 */
[----:B------:R-:W0:Y:S02]  /*40b10*/  LDSM.16.MT88.4 R56, [R0+UR5] ;  /* 0x000000050038783b */ /* 0x000e240008004200 */
[----:B------:R-:W-:-:S15]  /*40b20*/  HMMA.16816.F32 R4, R48, R40, R4 ;  /* 0x000000283004723c */ /* 0x000fde0000001804 */
[----:B------:R-:W-:-:S02]  /*40b30*/  NOP ;  /* 0x0000000000007918 */ /* 0x000fc40000000000 */
[----:B------:R1:W-:Y:S04]  /*40b40*/  STL.64 [R1+0x470], R8 ;  /* 0x0004700801007387 */ /* 0x0003e80000100a00 */
[----:B------:R3:W-:Y:S04]  /*40b50*/  STL.64 [R1+0x478], R10 ;  /* 0x0004780a01007387 */ /* 0x0007e80000100a00 */
[----:B------:R-:W4:Y:S04]  /*40b60*/  LDL.LU.64 R32, [R1+0x350] ;  /* 0x0003500001207983 */ /* 0x000f280000300a00 */
[----:B------:R-:W4:Y:S04]  /*40b70*/  LDL.LU.64 R34, [R1+0x358] ;  /* 0x0003580001227983 */ /* 0x000f280000300a00 */
[----:B-1----:R-:W4:Y:S04]  /*40b80*/  LDL.LU.64 R8, [R1+0x340] ;  /* 0x0003400001087983 */ /* 0x002f280000300a00 */
[----:B---3--:R-:W3:Y:S04]  /*40b90*/  LDL.LU.64 R10, [R1+0x348] ;  /* 0x00034800010a7983 */ /* 0x008ee80000300a00 */
[----:B------:R1:W-:Y:S04]  /*40ba0*/  STL.64 [R1+0x460], R4 ;  /* 0x0004600401007387 */ /* 0x0003e80000100a00 */
[----:B------:R0:W-:Y:S04]  /*40bb0*/  STL.64 [R1+0x468], R6 ;  /* 0x0004680601007387 */ /* 0x0001e80000100a00 */
[----:B------:R-:W3:Y:S04]  /*40bc0*/  LDL.LU.64 R28, [R1+0x330] ;  /* 0x00033000011c7983 */ /* 0x000ee80000300a00 */
[----:B------:R-:W3:Y:S04]  /*40bd0*/  LDL.LU.64 R30, [R1+0x338] ;  /* 0x00033800011e7983 */ /* 0x000ee80000300a00 */
[----:B------:R-:W3:Y:S04]  /*40be0*/  LDL.LU.64 R24, [R1+0x320] ;  /* 0x0003200001187983 */ /* 0x000ee80000300a00 */
[----:B------:R-:W3:Y:S04]  /*40bf0*/  LDL.LU.64 R26, [R1+0x328] ;  /* 0x00032800011a7983 */ /* 0x000ee80000300a00 */
[----:B-1----:R-:W3:Y:S04]  /*40c00*/  LDL.LU.64 R4, [R1+0x300] ;  /* 0x0003000001047983 */ /* 0x002ee80000300a00 */
[----:B0-----:R-:W3:Y:S04]  /*40c10*/  LDL.LU.64 R6, [R1+0x308] ;  /* 0x0003080001067983 */ /* 0x001ee80000300a00 */
[----:B------:R-:W3:Y:S04]  /*40c20*/  LDL.LU.64 R52, [R1+0x2f0] ;  /* 0x0002f00001347983 */ /* 0x000ee80000300a00 */
[----:B------:R-:W3:Y:S04]  /*40c30*/  LDL.LU.64 R54, [R1+0x2f8] ;  /* 0x0002f80001367983 */ /* 0x000ee80000300a00 */
[----:B------:R-:W-:Y:S04]  /*40c40*/  STL.64 [R1+0x4f48], R58 ;  /* 0x004f483a01007387 */ /* 0x000fe80000100a00 */
[----:B------:R0:W-:Y:S04]  /*40c50*/  STL.64 [R1+0x4f40], R56 ;  /* 0x004f403801007387 */ /* 0x0001e80000100a00 */
[----:B0-----:R-:W3:Y:S01]  /*40c60*/  LDL.64 R56, [R1+0xf0] ;  /* 0x0000f00001387983 */ /* 0x001ee20000100a00 */
[----:B--2---:R-:W-:-:S15]  /*40c70*/  HMMA.16816.F32 R20, R48, R12, R20 ;  /* 0x0000000c3014723c */ /* 0x004fde0000001814 */
[----:B------:R-:W-:-:S08]  /*40c80*/  NOP ;  /* 0x0000000000007918 */ /* 0x000fd00000000000 */
[----:B------:R0:W-:Y:S04]  /*40c90*/  STL.64 [R1+0x5c0], R20 ;  /* 0x0005c01401007387 */ /* 0x0001e80000100a00 */
[----:B------:R-:W-:Y:S04]  /*40ca0*/  STL.64 [R1+0x5c8], R22 ;  /* 0x0005c81601007387 */ /* 0x000fe80000100a00 */
[----:B0-----:R-:W4:Y:S02]  /*40cb0*/  LDL.LU.64 R20, [R1+0x5038] ;  /* 0x0050380001147983 */ /* 0x001f240000300a00 */
[----:B----4-:R-:W-:-:S15]  /*40cc0*/  HMMA.16816.F32 R32, R48, R20, R32 ;  /* 0x000000143020723c */ /* 0x010fde0000001820 */
[----:B------:R-:W-:-:S08]  /*40cd0*/  NOP ;  /* 0x0000000000007918 */ /* 0x000fd00000000000 */
[----:B------:R0:W-:Y:S04]  /*40ce0*/  STL.64 [R1+0x5b0], R32 ;  /* 0x0005b02001007387 */ /* 0x0001e80000100a00 */
[----:B------:R1:W-:Y:S04]  /*40cf0*/  STL.64 [R1+0x5b8], R34 ;  /* 0x0005b82201007387 */ /* 0x0003e80000100a00 */
[----:B0-----:R-:W2:Y:S01]  /*40d00*/  LDL.LU.64 R32, [R1+0x5030] ;  /* 0x0050300001207983 */ /* 0x001ea20000300a00 */
[----:B-1----:R-:W-:Y:S02]  /*40d10*/  IMAD.MOV.U32 R35, RZ, RZ, R20 ;  /* 0x000000ffff237224 */ /* 0x002fe400078e0014 */
[----:B------:R-:W-:-:S02]  /*40d20*/  IMAD.MOV.U32 R34, RZ, RZ, R21 ;  /* 0x000000ffff227224 */ /* 0x000fc400078e0015 */
[----:B------:R-:W4:Y:S01]  /*40d30*/  LDL.LU.64 R20, [R1+0x5028] ;  /* 0x0050280001147983 */ /* 0x000f220000300a00 */
[C---:B---3--:R-:W-:Y:S06]  /*40d40*/  HMMA.16816.F32 R28, R48.reuse, R56, R28 ;  /* 0x00000038301c723c */ /* 0x048fec000000181c */
[----:B----4-:R-:W-:Y:S06]  /*40d50*/  HMMA.16816.F32 R8, R48, R20, R8 ;  /* 0x000000143008723c */ /* 0x010fec0000001808 */
[----:B------:R-:W-:-:S15]  /*40d60*/  IMAD.MOV.U32 R38, RZ, RZ, R20 ;  /* 0x000000ffff267224 */ /* 0x000fde00078e0014 */
[----:B------:R-:W-:-:S02]  /*40d70*/  NOP ;  /* 0x0000000000007918 */ /* 0x000fc40000000000 */
[----:B------:R-:W-:Y:S04]  /*40d80*/  STL.64 [R1+0x5a0], R8 ;  /* 0x0005a00801007387 */ /* 0x000fe80000100a00 */
[----:B------:R0:W-:Y:S04]  /*40d90*/  STL.64 [R1+0x5a8], R10 ;  /* 0x0005a80a01007387 */ /* 0x0001e80000100a00 */
[----:B0-----:R-:W3:Y:S04]  /*40da0*/  LDL.LU R11, [R1+0x5020] ;  /* 0x00502000010b7983 */ /* 0x001ee80000300800 */
[----:B------:R-:W4:Y:S01]  /*40db0*/  LDL.LU.64 R8, [R1+0x5018] ;  /* 0x0050180001087983 */ /* 0x000f220000300a00 */
[----:B------:R-:W-:-:S03]  /*40dc0*/  IMAD.MOV.U32 R10, RZ, RZ, R21 ;  /* 0x000000ffff0a7224 */ /* 0x000fc600078e0015 */
[----:B------:R-:W3:Y:S04]  /*40dd0*/  LDL.LU.64 R22, [R1+0x5010] ;  /* 0x0050100001167983 */ /* 0x000ee80000300a00 */
[----:B------:R-:W4:Y:S04]  /*40de0*/  LDL.LU.64 R20, [R1+0x5008] ;  /* 0x0050080001147983 */ /* 0x000f280000300a00 */
[----:B------:R0:W-:Y:S04]  /*40df0*/  STL.64 [R1+0x590], R28 ;  /* 0x0005901c01007387 */ /* 0x0001e80000100a00 */
[----:B------:R-:W-:Y:S04]  /*40e00*/  STL.64 [R1+0x598], R30 ;  /* 0x0005981e01007387 */ /* 0x000fe80000100a00 */
[----:B0-----:R-:W2:Y:S04]  /*40e10*/  LDL.LU.64 R28, [R1+0x5000] ;  /* 0x00500000011c7983 */ /* 0x001ea80000300a00 */
[----:B------:R0:W-:Y:S04]  /*40e20*/  STL.64 [R1+0x4f90], R56 ;  /* 0x004f903801007387 */ /* 0x0001e80000100a00 */
[----:B0-----:R-:W3:Y:S04]  /*40e30*/  LDL.LU.64 R56, [R1+0x2b0] ;  /* 0x0002b00001387983 */ /* 0x001ee80000300a00 */
[----:B------:R-:W3:Y:S01]  /*40e40*/  LDL.LU.64 R58, [R1+0x2b8] ;  /* 0x0002b800013a7983 */ /* 0x000ee20000300a00 */
[----:B--2---:R-:W-:Y:S06]  /*40e50*/  HMMA.16816.F32 R24, R48, R28, R24 ;  /* 0x0000001c3018723c */ /* 0x004fec0000001818 */
[----:B------:R-:W-:-:S02]  /*40e60*/  IMAD.MOV.U32 R42, RZ, RZ, R28 ;  /* 0x000000ffff2a7224 */ /* 0x000fc400078e001c */
[----:B------:R-:W-:-:S15]  /*40e70*/  IMAD.MOV.U32 R39, RZ, RZ, R29 ;  /* 0x000000ffff277224 */ /* 0x000fde00078e001d */
[----:B------:R-:W-:Y:S04]  /*40e80*/  STL.64 [R1+0x580], R24 ;  /* 0x0005801801007387 */ /* 0x000fe80000100a00 */
[----:B------:R0:W-:Y:S04]  /*40e90*/  STL.64 [R1+0x588], R26 ;  /* 0x0005881a01007387 */ /* 0x0001e80000100a00 */
[----:B0-----:R-:W2:Y:S04]  /*40ea0*/  LDL.LU.64 R26, [R1+0x4ff8] ;  /* 0x004ff800011a7983 */ /* 0x001ea80000300a00 */
[----:B------:R-:W3:Y:S04]  /*40eb0*/  LDL.LU.64 R24, [R1+0x4ff0] ;  /* 0x004ff00001187983 */ /* 0x000ee80000300a00 */
[----:B------:R-:W4:Y:S02]  /*40ec0*/  LDL.LU.64 R28, [R1+0x4fe8] ;  /* 0x004fe800011c7983 */ /* 0x000f240000300a00 */
[----:B----4-:R-:W-:Y:S02]  /*40ed0*/  HMMA.16816.F32 R28, R48, R28, R4 ;  /* 0x0000001c301c723c */ /* 0x010fe40000001804 */
[----:B------:R-:W4:Y:S04]  /*40ee0*/  LDL.LU.64 R6, [R1+0x4fe0] ;  /* 0x004fe00001067983 */ /* 0x000f280000300a00 */
[----:B------:R-:W2:-:S15]  /*40ef0*/  LDL.LU.64 R4, [R1+0x4fd8] ;  /* 0x004fd80001047983 */ /* 0x000e9e0000300a00 */
[----:B------:R-:W-:-:S02]  /*40f00*/  NOP ;  /* 0x0000000000007918 */ /* 0x000fc40000000000 */
[----:B------:R-:W-:Y:S04]  /*40f10*/  STL.64 [R1+0x570], R28 ;  /* 0x0005701c01007387 */ /* 0x000fe80000100a00 */
[----:B------:R0:W-:Y:S04]  /*40f20*/  STL.64 [R1+0x578], R30 ;  /* 0x0005781e01007387 */ /* 0x0001e80000100a00 */
[----:B0-----:R-:W3:Y:S04]  /*40f30*/  LDL.LU.64 R30, [R1+0x4fd0] ;  /* 0x004fd000011e7983 */ /* 0x001ee80000300a00 */
[----:B------:R-:W4:Y:S02]  /*40f40*/  LDL.LU.64 R28, [R1+0x4fc8] ;  /* 0x004fc800011c7983 */ /* 0x000f240000300a00 */
[----:B----4-:R-:W-:-:S15]  /*40f50*/  HMMA.16816.F32 R52, R48, R28, R52 ;  /* 0x0000001c3034723c */ /* 0x010fde0000001834 */
[----:B------:R-:W-:-:S08]  /*40f60*/  NOP ;  /* 0x0000000000007918 */ /* 0x000fd00000000000 */
[----:B------:R-:W-:Y:S04]  /*40f70*/  STL.64 [R1+0x560], R52 ;  /* 0x0005603401007387 */ /* 0x000fe80000100a00 */
[----:B------:R0:W-:Y:S04]  /*40f80*/  STL.64 [R1+0x568], R54 ;  /* 0x0005683601007387 */ /* 0x0001e80000100a00 */
[----:B0-----:R-:W4:Y:S04]  /*40f90*/  LDL.LU.64 R54, [R1+0x4fc0] ;  /* 0x004fc00001367983 */ /* 0x001f280000300a00 */
[----:B------:R-:W4:Y:S04]  /*40fa0*/  LDL.LU.64 R52, [R1+0x4fb8] ;  /* 0x004fb80001347983 */ /* 0x000f280000300a00 */
[----:B---3--:R-:W-:Y:S04]  /*40fb0*/  STL.64 [R1+0x4f68], R30 ;  /* 0x004f681e01007387 */ /* 0x008fe80000100a00 */
[----:B------:R0:W-:Y:S04]  /*40fc0*/  STL.64 [R1+0x4f60], R28 ;  /* 0x004f601c01007387 */ /* 0x0001e80000100a00 */
[----:B0-----:R-:W3:Y:S04]  /*40fd0*/  LDL.64 R28, [R1+0xd0] ;  /* 0x0000d000011c7983 */ /* 0x001ee80000100a00 */
[----:B---3--:R0:W-:Y:S02]  /*40fe0*/  STL.64 [R1+0x4f70], R28 ;  /* 0x004f701c01007387 */ /* 0x0081e40000100a00 */
[----:B0-----:R-:W-:-:S02]  /*40ff0*/  IMAD.MOV.U32 R28, RZ, RZ, R42 ;  /* 0x000000ffff1c7224 */ /* 0x001fc400078e002a */
[----:B------:R-:W-:-:S05]  /*41000*/  IMAD.MOV.U32 R29, RZ, RZ, R39 ;  /* 0x000000ffff1d7224 */ /* 0x000fca00078e0027 */
[----:B------:R0:W-:Y:S04]  /*41010*/  STL.64 [R1+0x4f88], R28 ;  /* 0x004f881c01007387 */ /* 0x0001e80000100a00 */
[----:B0-----:R-:W3:Y:S04]  /*41020*/  LDL.LU.64 R28, [R1+0x2c0] ;  /* 0x0002c000011c7983 */ /* 0x001ee80000300a00 */
[----:B------:R-:W3:Y:S04]  /*41030*/  LDL.LU.64 R30, [R1+0x2c8] ;  /* 0x0002c800011e7983 */ /* 0x000ee80000300a00 */
[----:B------:R-:W-:Y:S04]  /*41040*/  STL.64 [R1+0x4f80], R6 ;  /* 0x004f800601007387 */ /* 0x000fe80000100a00 */
[----:B--2---:R0:W-:Y:S01]  /*41050*/  STL.64 [R1+0x4f78], R4 ;  /* 0x004f780401007387 */ /* 0x0041e20000100a00 */
[----:B---3--:R-:W-:-:S15]  /*41060*/  HMMA.16816.F32 R28, R48, R4, R28 ;  /* 0x00000004301c723c */ /* 0x008fde000000181c */
[----:B------:R-:W-:-:S08]  /*41070*/  NOP ;  /* 0x0000000000007918 */ /* 0x000fd00000000000 */
[----:B------:R-:W-:Y:S04]  /*41080*/  STL.64 [R1+0x550], R28 ;  /* 0x0005501c01007387 */ /* 0x000fe80000100a00 */
[----:B------:R1:W-:Y:S04]  /*41090*/  STL.64 [R1+0x558], R30 ;  /* 0x0005581e01007387 */ /* 0x0003e80000100a00 */
[----:B0-----:R-:W2:Y:S04]  /*410a0*/  LDL.LU.64 R4, [R1+0x2a0] ;  /* 0x0002a00001047983 */ /* 0x001ea80000300a00 */
[----:B------:R-:W2:Y:S01]  /*410b0*/  LDL.LU.64 R6, [R1+0x2a8] ;  /* 0x0002a80001067983 */ /* 0x000ea20000300a00 */
[----:B-1----:R-:W-:Y:S03]  /*410c0*/  HMMA.16816.F32 R28, R48, R24, R56 ;  /* 0x00000018301c723c */ /* 0x002fe60000001838 */
[----:B------:R-:W3:Y:S04]  /*410d0*/  LDL.LU.64 R56, [R1+0x270] ;  /* 0x0002700001387983 */ /* 0x000ee80000300a00 */
[----:B------:R-:W3:-:S15]  /*410e0*/  LDL.LU.64 R58, [R1+0x278] ;  /* 0x00027800013a7983 */ /* 0x000ede0000300a00 */
[----:B------:R-:W-:-:S01]  /*410f0*/  NOP ;  /* 0x0000000000007918 */ /* 0x000fc20000000000 */
[----:B------:R0:W-:Y:S04]  /*41100*/  STL.64 [R1+0x540], R28 ;  /* 0x0005401c01007387 */ /* 0x0001e80000100a00 */
[----:B------:R1:W-:Y:S04]  /*41110*/  STL.64 [R1+0x548], R30 ;  /* 0x0005481e01007387 */ /* 0x0003e80000100a00 */
[----:B------:R-:W-:Y:S04]  /*41120*/  STL.64 [R1+0x4fa0], R26 ;  /* 0x004fa01a01007387 */ /* 0x000fe80000100a00 */
[----:B------:R4:W-:Y:S04]  /*41130*/  STL.64 [R1+0x4f98], R24 ;  /* 0x004f981801007387 */ /* 0x0009e80000100a00 */
[----:B0-----:R-:W3:Y:S04]  /*41140*/  LDL.LU.64 R28, [R1+0x310] ;  /* 0x00031000011c7983 */ /* 0x001ee80000300a00 */
[----:B-1----:R-:W3:Y:S01]  /*41150*/  LDL.LU.64 R30, [R1+0x318] ;  /* 0x00031800011e7983 */ /* 0x002ee20000300a00 */
[----:B----4-:R-:W-:-:S02]  /*41160*/  IMAD.MOV.U32 R24, RZ, RZ, R35 ;  /* 0x000000ffff187224 */ /* 0x010fc400078e0023 */
[----:B------:R-:W-:-:S05]  /*41170*/  IMAD.MOV.U32 R25, RZ, RZ, R34 ;  /* 0x000000ffff197224 */ /* 0x000fca00078e0022 */
[----:B------:R0:W-:Y:S04]  /*41180*/  STL.64 [R1+0x4fb0], R24 ;  /* 0x004fb01801007387 */ /* 0x0001e80000100a00 */
[----:B0-----:R-:W4:Y:S04]  /*41190*/  LDL.LU.64 R24, [R1+0x280] ;  /* 0x0002800001187983 */ /* 0x001f280000300a00 */
[----:B------:R-:W4:Y:S01]  /*411a0*/  LDL.LU.64 R26, [R1+0x288] ;  /* 0x00028800011a7983 */ /* 0x000f220000300a00 */
[----:B--2---:R-:W-:-:S15]  /*411b0*/  HMMA.16816.F32 R4, R48, R32, R4 ;  /* 0x000000203004723c */ /* 0x004fde0000001804 */
[----:B------:R-:W-:-:S08]  /*411c0*/  NOP ;  /* 0x0000000000007918 */ /* 0x000fd00000000000 */
[----:B------:R0:W-:Y:S04]  /*411d0*/  STL.64 [R1+0x530], R4 ;  /* 0x0005300401007387 */ /* 0x0001e80000100a00 */
[----:B------:R1:W-:Y:S04]  /*411e0*/  STL.64 [R1+0x538], R6 ;  /* 0x0005380601007387 */ /* 0x0003e80000100a00 */
[----:B0-----:R-:W2:Y:S04]  /*411f0*/  LDL.LU.64 R4, [R1+0x2e0] ;  /* 0x0002e00001047983 */ /* 0x001ea80000300a00 */
[----:B-1----:R-:W2:Y:S04]  /*41200*/  LDL.LU.64 R6, [R1+0x2e8] ;  /* 0x0002e80001067983 */ /* 0x002ea80000300a00 */
[----:B------:R0:W-:Y:S04]  /*41210*/  STL.64 [R1+0x4fa8], R32 ;  /* 0x004fa82001007387 */ /* 0x0001e80000100a00 */
[----:B0-----:R-:W3:Y:S04]  /*41220*/  LDL.LU.64 R32, [R1+0x290] ;  /* 0x0002900001207983 */ /* 0x001ee80000300a00 */
[----:B------:R-:W3:Y:S04]  /*41230*/  LDL.LU.64 R34, [R1+0x298] ;  /* 0x0002980001227983 */ /* 0x000ee80000300a00 */
[----:B------:R-:W-:Y:S04]  /*41240*/  STL.64 [R1+0x4f58], R22 ;  /* 0x004f581601007387 */ /* 0x000fe80000100a00 */
[----:B------:R0:W-:Y:S01]  /*41250*/  STL.64 [R1+0x4f50], R20 ;  /* 0x004f501401007387 */ /* 0x0001e20000100a00 */
[C---:B----4-:R-:W-:Y:S06]  /*41260*/  HMMA.16816.F32 R24, R48.reuse, R8, R24 ;  /* 0x000000083018723c */ /* 0x050fec0000001818 */
[----:B---3--:R-:W-:-:S15]  /*41270*/  HMMA.16816.F32 R32, R48, R20, R32 ;  /* 0x000000143020723c */ /* 0x008fde0000001820 */
[----:B------:R-:W-:-:S08]  /*41280*/  NOP ;  /* 0x0000000000007918 */ /* 0x000fd00000000000 */
[----:B------:R-:W-:Y:S04]  /*41290*/  STL.64 [R1+0x520], R32 ;  /* 0x0005202001007387 */ /* 0x000fe80000100a00 */
[----:B------:R-:W-:Y:S04]  /*412a0*/  STL.64 [R1+0x528], R34 ;  /* 0x0005282201007387 */ /* 0x000fe80000100a00 */
[----:B0-----:R-:W3:Y:S04]  /*412b0*/  LDL.LU.64 R20, [R1+0x260] ;  /* 0x0002600001147983 */ /* 0x001ee80000300a00 */
[----:B------:R-:W3:Y:S04]  /*412c0*/  LDL.LU.64 R22, [R1+0x268] ;  /* 0x0002680001167983 */ /* 0x000ee80000300a00 */
[----:B------:R0:W-:Y:S04]  /*412d0*/  STL.64 [R1+0x510], R24 ;  /* 0x0005101801007387 */ /* 0x0001e80000100a00 */
[----:B------:R1:W-:Y:S04]  /*412e0*/  STL.64 [R1+0x518], R26 ;  /* 0x0005181a01007387 */ /* 0x0003e80000100a00 */
[----:B0-----:R-:W4:Y:S04]  /*412f0*/  LDL.LU.64 R24, [R1+0x2d0] ;  /* 0x0002d00001187983 */ /* 0x001f280000300a00 */
[----:B-1----:R-:W4:Y:S01]  /*41300*/  LDL.LU.64 R26, [R1+0x2d8] ;  /* 0x0002d800011a7983 */ /* 0x002f220000300a00 */
[----:B------:R-:W-:-:S15]  /*41310*/  HMMA.16816.F32 R32, R48, R16, R56 ;  /* 0x000000103020723c */ /* 0x000fde0000001838 */
[----:B------:R-:W-:-:S08]  /*41320*/  NOP ;  /* 0x0000000000007918 */ /* 0x000fd00000000000 */
[----:B------:R0:W-:Y:S04]  /*41330*/  STL.64 [R1+0x500], R32 ;  /* 0x0005002001007387 */ /* 0x0001e80000100a00 */
[----:B------:R1:W-:Y:S04]  /*41340*/  STL.64 [R1+0x508], R34 ;  /* 0x0005082201007387 */ /* 0x0003e80000100a00 */
[----:B0-----:R-:W2:Y:S04]  /*41350*/  LDL.LU.64 R32, [R1+0x150] ;  /* 0x0001500001207983 */ /* 0x001ea80000300a00 */
[----:B-1----:R-:W2:Y:S04]  /*41360*/  LDL.LU.64 R34, [R1+0x158] ;  /* 0x0001580001227983 */ /* 0x002ea80000300a00 */
[----:B------:R-:W2:Y:S04]  /*41370*/  LDL.LU.64 R56, [R1+0x140] ;  /* 0x0001400001387983 */ /* 0x000ea80000300a00 */
[----:B------:R-:W2:Y:S01]  /*41380*/  LDL.LU.64 R58, [R1+0x148] ;  /* 0x00014800013a7983 */ /* 0x000ea20000300a00 */
[----:B---3--:R-:W-:Y:S06]  /*41390*/  HMMA.16816.F32 R48, R48, R36, R20 ;  /* 0x000000243030723c */ /* 0x008fec0000001814 */
[----:B------:R-:W-:Y:S01]  /*413a0*/  HMMA.16816.F32 R20, R52, R44, R28 ;  /* 0x0000002c3414723c */ /* 0x000fe2000000181c */
[----:B------:R-:W3:-:S15]  /*413b0*/  LDL.LU.64 R28, [R1+0x130] ;  /* 0x00013000011c7983 */ /* 0x000ede0000300a00 */
[----:B------:R-:W-:-:S01]  /*413c0*/  NOP ;  /* 0x0000000000007918 */ /* 0x000fc20000000000 */
[----:B------:R-:W-:Y:S04]  /*413d0*/  STL.64 [R1+0x450], R48 ;  /* 0x0004503001007387 */ /* 0x000fe80000100a00 */
[----:B------:R-:W-:Y:S04]  /*413e0*/  STL.64 [R1+0x458], R50 ;  /* 0x0004583201007387 */ /* 0x000fe80000100a00 */
[----:B------:R-:W0:Y:S04]  /*413f0*/  LDSM.16.MT88.4 R48, [R0+UR5+0x80] ;  /* 0x000080050030783b */ /* 0x000e280008004200 */
[----:B------:R-:W3:Y:S04]  /*41400*/  LDL.LU.64 R30, [R1+0x138] ;  /* 0x00013800011e7983 */ /* 0x000ee80000300a00 */
[----:B------:R-:W-:Y:S04]  /*41410*/  STL.64 [R1+0x370], R20 ;  /* 0x0003701401007387 */ /* 0x000fe80000100a00 */
[----:B------:R2:W-:Y:S01]  /*41420*/  STL.64 [R1+0x378], R22 ;  /* 0x0003781601007387 */ /* 0x0005e20000100a00 */
[C---:B----4-:R-:W-:Y:S06]  /*41430*/  HMMA.16816.F32 R24, R52.reuse, R12, R24 ;  /* 0x0000000c3418723c */ /* 0x050fec0000001818 */
[----:B--2---:R-:W-:Y:S01]  /*41440*/  HMMA.16816.F32 R20, R52, R40, R4 ;  /* 0x000000283414723c */ /* 0x004fe20000001804 */
[----:B------:R-:W2:Y:S04]  /*41450*/  LDL.LU.64 R4, [R1+0x120] ;  /* 0x0001200001047983 */ /* 0x000ea80000300a00 */
[----:B------:R-:W2:-:S15]  /*41460*/  LDL.LU.64 R6, [R1+0x128] ;  /* 0x0001280001067983 */ /* 0x000e9e0000300a00 */
[----:B------:R-:W-:-:S03]  /*41470*/  NOP ;  /* 0x0000000000007918 */ /* 0x000fc60000000000 */
[----:B------:R1:W-:Y:S04]  /*41480*/  STL.64 [R1+0x360], R20 ;  /* 0x0003601401007387 */ /* 0x0003e80000100a00 */
[----:B------:R4:W-:Y:S04]  /*41490*/  STL.64 [R1+0x368], R22 ;  /* 0x0003681601007387 */ /* 0x0009e80000100a00 */
[----:B-1----:R-:W2:Y:S04]  /*414a0*/  LDL.LU.64 R20, [R1+0x160] ;  /* 0x0001600001147983 */ /* 0x002ea80000300a00 */
[----:B----4-:R-:W4:Y:S04]  /*414b0*/  LDL.LU.64 R22, [R1+0x168] ;  /* 0x0001680001167983 */ /* 0x010f280000300a00 */
[----:B0-----:R-:W-:Y:S04]  /*414c0*/  STL.64 [R1+0x4ed0], R50 ;  /* 0x004ed03201007387 */ /* 0x001fe80000100a00 */
[----:B------:R-:W-:Y:S04]  /*414d0*/  STL.64 [R1+0x4ec8], R48 ;  /* 0x004ec83001007387 */ /* 0x000fe80000100a00 */
[----:B------:R0:W-:Y:S04]  /*414e0*/  STL.64 [R1+0x4f0], R24 ;  /* 0x0004f01801007387 */ /* 0x0001e80000100a00 */
[----:B------:R1:W-:Y:S04]  /*414f0*/  STL.64 [R1+0x4f8], R26 ;  /* 0x0004f81a01007387 */ /* 0x0003e80000100a00 */
[----:B0-----:R-:W1:Y:S01]  /*41500*/  LDL.LU.64 R24, [R1+0x4fb0] ;  /* 0x004fb00001187983 */ /* 0x001e620000300a00 */
[----:B------:R-:W-:-:S02]  /*41510*/  IMAD.MOV.U32 R48, RZ, RZ, R38 ;  /* 0x000000ffff307224 */ /* 0x000fc400078e0026 */
[----:B------:R-:W-:-:S07]  /*41520*/  IMAD.MOV.U32 R49, RZ, RZ, R10 ;  /* 0x000000ffff317224 */ /* 0x000fce00078e000a */
[C---:B------:R-:W-:Y:S06]  /*41530*/  HMMA.16816.F32 R56, R52.reuse, R48, R56 ;  /* 0x000000303438723c */ /* 0x040fec0000001838 */
[----:B-1----:R-:W-:Y:S01]  /*41540*/  HMMA.16816.F32 R24, R52, R24, R32 ;  /* 0x000000183418723c */ /* 0x002fe20000001820 */
[----:B------:R-:W4:-:S15]  /*41550*/  LDL.LU.64 R32, [R1+0x4fa8] ;  /* 0x004fa80001207983 */ /* 0x000f1e0000300a00 */
[----:B------:R-:W-:-:S07]  /*41560*/  NOP ;  /* 0x0000000000007918 */ /* 0x000fce0000000000 */
[----:B------:R-:W-:Y:S04]  /*41570*/  STL.64 [R1+0x350], R24 ;  /* 0x0003501801007387 */ /* 0x000fe80000100a00 */
[----:B------:R0:W-:Y:S04]  /*41580*/  STL.64 [R1+0x358], R26 ;  /* 0x0003581a01007387 */ /* 0x0001e80000100a00 */
[----:B0-----:R-:W4:Y:S04]  /*41590*/  LDL.LU.64 R26, [R1+0x4fa0] ;  /* 0x004fa000011a7983 */ /* 0x001f280000300a00 */
[----:B------:R-:W4:Y:S04]  /*415a0*/  LDL.LU.64 R24, [R1+0x4f98] ;  /* 0x004f980001187983 */ /* 0x000f280000300a00 */
[----:B------:R0:W-:Y:S04]  /*415b0*/  STL.64 [R1+0x320], R56 ;  /* 0x0003203801007387 */ /* 0x0001e80000100a00 */
[----:B------:R-:W-:Y:S04]  /*415c0*/  STL.64 [R1+0x328], R58 ;  /* 0x0003283a01007387 */ /* 0x000fe80000100a00 */
[----:B0-----:R-:W3:Y:S04]  /*415d0*/  LDL.LU.64 R56, [R1+0x4f90] ;  /* 0x004f900001387983 */ /* 0x001ee80000300a00 */
[----:B------:R0:W-:Y:S04]  /*415e0*/  STL.64 [R1+0x4f20], R48 ;  /* 0x004f203001007387 */ /* 0x0001e80000100a00 */
[----:B0-----:R-:W4:Y:S04]  /*415f0*/  LDL.LU.64 R48, [R1+0x170] ;  /* 0x0001700001307983 */ /* 0x001f280000300a00 */
[----:B------:R-:W4:Y:S01]  /*41600*/  LDL.LU.64 R50, [R1+0x178] ;  /* 0x0001780001327983 */ /* 0x000f220000300a00 */
[----:B---3--:R-:W-:-:S15]  /*41610*/  HMMA.16816.F32 R28, R52, R56, R28 ;  /* 0x00000038341c723c */ /* 0x008fde000000181c */
[----:B------:R-:W-:-:S08]  /*41620*/  NOP ;  /* 0x0000000000007918 */ /* 0x000fd00000000000 */
[----:B------:R0:W-:Y:S04]  /*41630*/  STL.64 [R1+0x300], R28 ;  /* 0x0003001c01007387 */ /* 0x0001e80000100a00 */
[----:B------:R2:W-:Y:S04]  /*41640*/  STL.64 [R1+0x308], R30 ;  /* 0x0003081e01007387 */ /* 0x0005e80000100a00 */
[----:B0-----:R-:W2:Y:S01]  /*41650*/  LDL.LU.64 R28, [R1+0x4f88] ;  /* 0x004f8800011c7983 */ /* 0x001ea20000300a00 */
[----:B------:R-:W-:Y:S02]  /*41660*/  IMAD.MOV.U32 R38, RZ, RZ, R56 ;  /* 0x000000ffff267224 */ /* 0x000fe400078e0038 */
[----:B------:R-:W-:-:S02]  /*41670*/  IMAD.MOV.U32 R10, RZ, RZ, R57 ;  /* 0x000000ffff0a7224 */ /* 0x000fc400078e0039 */
[----:B------:R-:W3:Y:S04]  /*41680*/  LDL.LU.64 R56, [R1+0x180] ;  /* 0x0001800001387983 */ /* 0x000ee80000300a00 */
[----:B------:R-:W3:Y:S01]  /*41690*/  LDL.LU.64 R58, [R1+0x188] ;  /* 0x00018800013a7983 */ /* 0x000ee20000300a00 */
[----:B--2---:R-:W-:Y:S03]  /*416a0*/  HMMA.16816.F32 R28, R52, R28, R4 ;  /* 0x0000001c341c723c */ /* 0x004fe60000001804 */
[----:B------:R-:W2:Y:S04]  /*416b0*/  LDL.LU.64 R6, [R1+0x4f80] ;  /* 0x004f800001067983 */ /* 0x000ea80000300a00 */
[----:B------:R-:W3:-:S15]  /*416c0*/  LDL.LU.64 R4, [R1+0x4f78] ;  /* 0x004f780001047983 */ /* 0x000ede0000300a00 */
[----:B------:R-:W-:-:S01]  /*416d0*/  NOP ;  /* 0x0000000000007918 */ /* 0x000fc20000000000 */
[----:B------:R0:W-:Y:S04]  /*416e0*/  STL.64 [R1+0x150], R28 ;  /* 0x0001501c01007387 */ /* 0x0001e80000100a00 */
[----:B------:R1:W-:Y:S04]  /*416f0*/  STL.64 [R1+0x158], R30 ;  /* 0x0001581e01007387 */ /* 0x0003e80000100a00 */
[----:B0-----:R-:W4:Y:S02]  /*41700*/  LDL.LU.64 R28, [R1+0x4f70] ;  /* 0x004f7000011c7983 */ /* 0x001f240000300a00 */
[----:B----4-:R-:W-:-:S15]  /*41710*/  HMMA.16816.F32 R20, R52, R28, R20 ;  /* 0x0000001c3414723c */ /* 0x010fde0000001814 */
[----:B------:R-:W-:-:S08]  /*41720*/  NOP ;  /* 0x0000000000007918 */ /* 0x000fd00000000000 */
[----:B------:R0:W-:Y:S04]  /*41730*/  STL.64 [R1+0x140], R20 ;  /* 0x0001401401007387 */ /* 0x0001e80000100a00 */
[----:B------:R-:W-:Y:S04]  /*41740*/  STL.64 [R1+0x148], R22 ;  /* 0x0001481601007387 */ /* 0x000fe80000100a00 */
[----:B-1----:R-:W4:Y:S01]  /*41750*/  LDL.LU.64 R30, [R1+0x4f68] ;  /* 0x004f6800011e7983 */ /* 0x002f220000300a00 */
[----:B0-----:R-:W-:Y:S02]  /*41760*/  IMAD.MOV.U32 R21, RZ, RZ, R28 ;  /* 0x000000ffff157224 */ /* 0x001fe400078e001c */
[----:B------:R-:W-:-:S02]  /*41770*/  IMAD.MOV.U32 R20, RZ, RZ, R29 ;  /* 0x000000ffff147224 */ /* 0x000fc400078e001d */
[----:B------:R-:W2:Y:S02]  /*41780*/  LDL.LU.64 R28, [R1+0x4f60] ;  /* 0x004f6000011c7983 */ /* 0x000ea40000300a00 */
[----:B--2---:R-:W-:Y:S02]  /*41790*/  HMMA.16816.F32 R48, R52, R28, R48 ;  /* 0x0000001c3430723c */ /* 0x004fe40000001830 */
[----:B----4-:R-:W-:Y:S04]  /*417a0*/  STL.64 [R1+0x4ee8], R30 ;  /* 0x004ee81e01007387 */ /* 0x010fe80000100a00 */
[----:B------:R0:W-:Y:S02]  /*417b0*/  STL.64 [R1+0x4ee0], R28 ;  /* 0x004ee01c01007387 */ /* 0x0001e40000100a00 */
[----:B0-----:R-:W-:-:S02]  /*417c0*/  IMAD.MOV.U32 R28, RZ, RZ, R21 ;  /* 0x000000ffff1c7224 */ /* 0x001fc400078e0015 */
[----:B------:R-:W-:-:S13]  /*417d0*/  IMAD.MOV.U32 R29, RZ, RZ, R20 ;  /* 0x000000ffff1d7224 */ /* 0x000fda00078e0014 */
[----:B------:R0:W-:Y:S04]  /*417e0*/  STL.64 [R1+0x130], R48 ;  /* 0x0001303001007387 */ /* 0x0001e80000100a00 */
[----:B------:R-:W-:Y:S04]  /*417f0*/  STL.64 [R1+0x138], R50 ;  /* 0x0001383201007387 */ /* 0x000fe80000100a00 */
[----:B------:R-:W2:Y:S04]  /*41800*/  LDL.LU.64 R20, [R1+0x1a0] ;  /* 0x0001a00001147983 */ /* 0x000ea80000300a00 */
[----:B------:R-:W2:Y:S04]  /*41810*/  LDL.LU.64 R22, [R1+0x1a8] ;  /* 0x0001a80001167983 */ /* 0x000ea80000300a00 */
[----:B0-----:R-:W4:Y:S04]  /*41820*/  LDL.64 R48, [R1+0x110] ;  /* 0x0001100001307983 */ /* 0x001f280000100a00 */
[----:B----4-:R-:W-:Y:S04]  /*41830*/  STL.64 [R1+0x4f38], R48 ;  /* 0x004f383001007387 */ /* 0x010fe80000100a00 */
[----:B------:R0:W-:Y:S04]  /*41840*/  STL.64 [R1+0x4f00], R28 ;  /* 0x004f001c01007387 */ /* 0x0001e80000100a00 */
[----:B0-----:R-:W4:Y:S01]  /*41850*/  LDL.64 R28, [R1+0xe0] ;  /* 0x0000e000011c7983 */ /* 0x001f220000100a00 */
[C---:B---3--:R-:W-:Y:S03]  /*41860*/  HMMA.16816.F32 R48, R52.reuse, R4, R56 ;  /* 0x000000043430723c */ /* 0x048fe60000001838 */
[----:B----4-:R0:W-:Y:S04]  /*41870*/  STL.64 [R1+0x4f08], R28 ;  /* 0x004f081c01007387 */ /* 0x0101e80000100a00 */
[----:B0-----:R-:W3:Y:S04]  /*41880*/  LDL.LU.64 R28, [R1+0x190] ;  /* 0x00019000011c7983 */ /* 0x001ee80000300a00 */
[----:B------:R-:W3:Y:S04]  /*41890*/  LDL.LU.64 R30, [R1+0x198] ;  /* 0x00019800011e7983 */ /* 0x000ee80000300a00 */
[----:B------:R-:W4:Y:S04]  /*418a0*/  LDL.LU.64 R56, [R1+0x1b0] ;  /* 0x0001b00001387983 */ /* 0x000f280000300a00 */
[----:B------:R-:W4:Y:S04]  /*418b0*/  LDL.LU.64 R58, [R1+0x1b8] ;  /* 0x0001b800013a7983 */ /* 0x000f280000300a00 */
[----:B------:R0:W-:Y:S04]  /*418c0*/  STL.64 [R1+0x120], R48 ;  /* 0x0001203001007387 */ /* 0x0001e80000100a00 */
[----:B------:R1:W-:Y:S04]  /*418d0*/  STL.64 [R1+0x128], R50 ;  /* 0x0001283201007387 */ /* 0x0003e80000100a00 */
[----:B0-----:R-:W4:Y:S04]  /*418e0*/  LDL.LU.64 R48, [R1+0x1d0] ;  /* 0x0001d00001307983 */ /* 0x001f280000300a00 */
[----:B-1----:R-:W4:Y:S04]  /*418f0*/  LDL.LU.64 R50, [R1+0x1d8] ;  /* 0x0001d80001327983 */ /* 0x002f280000300a00 */
[----:B------:R-:W-:Y:S04]  /*41900*/  STL.64 [R1+0x4ef8], R6 ;  /* 0x004ef80601007387 */ /* 0x000fe80000100a00 */
[----:B------:R3:W-:Y:S01]  /*41910*/  STL.64 [R1+0x4ef0], R4 ;  /* 0x004ef00401007387 */ /* 0x0007e20000100a00 */
[C---:B--2---:R-:W-:Y:S06]  /*41920*/  HMMA.16816.F32 R20, R52.reuse, R32, R20 ;  /* 0x000000203414723c */ /* 0x044fec0000001814 */
[----:B---3--:R-:W-:Y:S01]  /*41930*/  HMMA.16816.F32 R4, R52, R24, R28 ;  /* 0x000000183404723c */ /* 0x008fe2000000181c */
[----:B------:R-:W2:Y:S04]  /*41940*/  LDL.LU.64 R28, [R1+0x1500] ;  /* 0x00150000011c7983 */ /* 0x000ea80000300a00 */
[----:B------:R-:W2:-:S15]  /*41950*/  LDL.LU.64 R30, [R1+0x1508] ;  /* 0x00150800011e7983 */ /* 0x000e9e0000300a00 */
[----:B------:R-:W-:-:S03]  /*41960*/  NOP ;  /* 0x0000000000007918 */ /* 0x000fc60000000000 */
[----:B------:R0:W-:Y:S04]  /*41970*/  STL.64 [R1+0xc0], R4 ;  /* 0x0000c00401007387 */ /* 0x0001e80000100a00 */
[----:B------:R1:W-:Y:S04]  /*41980*/  STL.64 [R1+0xc8], R6 ;  /* 0x0000c80601007387 */ /* 0x0003e80000100a00 */
[----:B0-----:R-:W3:Y:S04]  /*41990*/  LDL.LU.64 R4, [R1+0x1440] ;  /* 0x0014400001047983 */ /* 0x001ee80000300a00 */
[----:B-1----:R-:W3:Y:S04]  /*419a0*/  LDL.LU.64 R6, [R1+0x1448] ;  /* 0x0014480001067983 */ /* 0x002ee80000300a00 */
[----:B------:R-:W-:Y:S04]  /*419b0*/  STL.64 [R1+0x4f18], R26 ;  /* 0x004f181a01007387 */ /* 0x000fe80000100a00 */
[----:B------:R0:W-:Y:S04]  /*419c0*/  STL.64 [R1+0x4f10], R24 ;  /* 0x004f101801007387 */ /* 0x0001e80000100a00 */
[----:B0-----:R-:W4:Y:S04]  /*419d0*/  LDL.LU.64 R24, [R1+0x1e0] ;  /* 0x0001e00001187983 */ /* 0x001f280000300a00 */
[----:B------:R-:W4:Y:S04]  /*419e0*/  LDL.LU.64 R26, [R1+0x1e8] ;  /* 0x0001e800011a7983 */ /* 0x000f280000300a00 */
[----:B------:R-:W-:Y:S04]  /*419f0*/  STL.64 [R1+0xb0], R20 ;  /* 0x0000b01401007387 */ /* 0x000fe80000100a00 */
[----:B------:R0:W-:Y:S04]  /*41a00*/  STL.64 [R1+0xb8], R22 ;  /* 0x0000b81601007387 */ /* 0x0001e80000100a00 */
[----:B0-----:R-:W2:Y:S04]  /*41a10*/  LDL.LU.64 R22, [R1+0x4f58] ;  /* 0x004f580001167983 */ /* 0x001ea80000300a00 */
[----:B------:R-:W3:Y:S04]  /*41a20*/  LDL.LU.64 R20, [R1+0x4f50] ;  /* 0x004f500001147983 */ /* 0x000ee80000300a00 */
[----:B------:R0:W-:Y:S04]  /*41a30*/  STL.64 [R1+0x4ed8], R32 ;  /* 0x004ed82001007387 */ /* 0x0001e80000100a00 */
[----:B0-----:R-:W2:Y:S04]  /*41a40*/  LDL.LU.64 R32, [R1+0x1c0] ;  /* 0x0001c00001207983 */ /* 0x001ea80000300a00 */
[----:B------:R-:W2:Y:S01]  /*41a50*/  LDL.LU.64 R34, [R1+0x1c8] ;  /* 0x0001c80001227983 */ /* 0x000ea20000300a00 */
[C---:B----4-:R-:W-:Y:S06]  /*41a60*/  HMMA.16816.F32 R24, R52.reuse, R16, R24 ;  /* 0x000000103418723c */ /* 0x050fec0000001818 */
[C---:B---3--:R-:W-:Y:S06]  /*41a70*/  HMMA.16816.F32 R56, R52.reuse, R20, R56 ;  /* 0x000000143438723c */ /* 0x048fec0000001838 */
[----:B--2---:R-:W-:-:S15]  /*41a80*/  HMMA.16816.F32 R32, R52, R8, R32 ;  /* 0x000000083420723c */ /* 0x004fde0000001820 */
[----:B------:R-:W-:-:S02]  /*41a90*/  NOP ;  /* 0x0000000000007918 */ /* 0x000fc40000000000 */
[----:B------:R-:W-:Y:S04]  /*41aa0*/  STL.64 [R1+0xa0], R56 ;  /* 0x0000a03801007387 */ /* 0x000fe80000100a00 */
[----:B------:R0:W-:Y:S04]  /*41ab0*/  STL.64 [R1+0xa8], R58 ;  /* 0x0000a83a01007387 */ /* 0x0001e80000100a00 */
[----:B0-----:R-:W2:Y:S04]  /*41ac0*/  LDL.LU.64 R58, [R1+0x4f48] ;  /* 0x004f4800013a7983 */ /* 0x001ea80000300a00 */
[----:B------:R-:W2:Y:S04]  /*41ad0*/  LDL.LU.64 R56, [R1+0x4f40] ;  /* 0x004f400001387983 */ /* 0x000ea80000300a00 */
[----:B------:R-:W-:Y:S04]  /*41ae0*/  STL.64 [R1+0x4f30], R22 ;  /* 0x004f301601007387 */ /* 0x000fe80000100a00 */
[----:B------:R0:W-:Y:S04]  /*41af0*/  STL.64 [R1+0x4f28], R20 ;  /* 0x004f281401007387 */ /* 0x0001e80000100a00 */
[----:B------:R-:W-:Y:S04]  /*41b00*/  STL.64 [R1+0x90], R32 ;  /* 0x0000902001007387 */ /* 0x000fe80000100a00 */
[----:B------:R-:W-:Y:S01]  /*41b10*/  STL.64 [R1+0x98], R34 ;  /* 0x0000982201007387 */ /* 0x000fe20000100a00 */
[----:B0-----:R-:W-:Y:S03]  /*41b20*/  HMMA.16816.F32 R20, R52, R36, R48 ;  /* 0x000000243414723c */ /* 0x001fe60000001830 */
[----:B------:R-:W3:Y:S04]  /*41b30*/  LDL.LU.64 R48, [R1+0x1420] ;  /* 0x0014200001307983 */ /* 0x000ee80000300a00 */
[----:B------:R-:W-:Y:S04]  /*41b40*/  STL.64 [R1+0x80], R24 ;  /* 0x0000801801007387 */ /* 0x000fe80000100a00 */
[----:B------:R-:W-:Y:S04]  /*41b50*/  STL.64 [R1+0x88], R26 ;  /* 0x0000881a01007387 */ /* 0x000fe80000100a00 */
[----:B------:R-:W3:Y:S04]  /*41b60*/  LDL.LU.64 R50, [R1+0x1428] ;  /* 0x0014280001327983 */ /* 0x000ee80000300a00 */
[----:B------:R-:W0:Y:S04]  /*41b70*/  LDSM.16.MT88.4 R52, [R0+UR5+0x100] ;  /* 0x000100050034783b */ /* 0x000e280008004200 */
[----:B------:R1:W-:Y:S04]  /*41b80*/  STL.64 [R1], R20 ;  /* 0x0000001401007387 */ /* 0x0003e80000100a00 */
[----:B------:R4:W-:Y:S04]  /*41b90*/  STL.64 [R1+0x8], R22 ;  /* 0x0000081601007387 */ /* 0x0009e80000100a00 */
[----:B-1----:R-:W3:Y:S04]  /*41ba0*/  LDL.LU.64 R20, [R1+0x1400] ;  /* 0x0014000001147983 */ /* 0x002ee80000300a00 */
[----:B----4-:R-:W4:Y:S04]  /*41bb0*/  LDL.LU.64 R22, [R1+0x1408] ;  /* 0x0014080001167983 */ /* 0x010f280000300a00 */
[----:B------:R-:W4:Y:S04]  /*41bc0*/  LDL.LU.64 R24, [R1+0x13d0] ;  /* 0x0013d00001187983 */ /* 0x000f280000300a00 */
[----:B------:R-:W4:Y:S01]  /*41bd0*/  LDL.LU.64 R26, [R1+0x13d8] ;  /* 0x0013d800011a7983 */ /* 0x000f220000300a00 */
[C---:B--2---:R-:W-:Y:S06]  /*41be0*/  HMMA.16816.F32 R28, R56.reuse, R44, R28 ;  /* 0x0000002c381c723c */ /* 0x044fec000000181c */
[C---:B------:R-:W-:Y:S06]  /*41bf0*/  HMMA.16816.F32 R4, R56.reuse, R40, R4 ;  /* 0x000000283804723c */ /* 0x040fec0000001804 */
[----:B---3--:R-:W-:Y:S11]  /*41c00*/  HMMA.16816.F32 R48, R56, R12, R48 ;  /* 0x0000000c3830723c */ /* 0x008ff60000001830 */
[----:B------:R1:W-:Y:S04]  /*41c10*/  STL.64 [R1+0x70], R28 ;  /* 0x0000701c01007387 */ /* 0x0003e80000100a00 */
[----:B------:R2:W-:Y:S04]  /*41c20*/  STL.64 [R1+0x78], R30 ;  /* 0x0000781e01007387 */ /* 0x0005e80000100a00 */
[----:B-1----:R-:W3:Y:S04]  /*41c30*/  LDL.LU.64 R28, [R1+0x1380] ;  /* 0x00138000011c7983 */ /* 0x002ee80000300a00 */
[----:B--2---:R-:W3:Y:S04]  /*41c40*/  LDL.LU.64 R30, [R1+0x1388] ;  /* 0x00138800011e7983 */ /* 0x004ee80000300a00 */
[----:B------:R1:W-:Y:S04]  /*41c50*/  STL.64 [R1+0x60], R4 ;  /* 0x0000600401007387 */ /* 0x0003e80000100a00 */
[----:B------:R2:W-:Y:S04]  /*41c60*/  STL.64 [R1+0x68], R6 ;  /* 0x0000680601007387 */ /* 0x0005e80000100a00 */
[----:B------:R-:W3:Y:S04]  /*41c70*/  LDL.LU.64 R32, [R1+0x12b0] ;  /* 0x0012b00001207983 */ /* 0x000ee80000300a00 */
[----:B------:R-:W3:Y:S04]  /*41c80*/  LDL.LU.64 R34, [R1+0x12b8] ;  /* 0x0012b80001227983 */ /* 0x000ee80000300a00 */
[----:B-1----:R-:W3:Y:S04]  /*41c90*/  LDL.LU.64 R4, [R1+0x1270] ;  /* 0x0012700001047983 */ /* 0x002ee80000300a00 */
[----:B--2---:R-:W2:Y:S04]  /*41ca0*/  LDL.LU.64 R6, [R1+0x1278] ;  /* 0x0012780001067983 */ /* 0x004ea80000300a00 */
[----:B0-----:R-:W-:Y:S04]  /*41cb0*/  STL.64 [R1+0x4e40], R54 ;  /* 0x004e403601007387 */ /* 0x001fe80000100a00 */
[----:B------:R-:W-:Y:S04]  /*41cc0*/  STL.64 [R1+0x4e38], R52 ;  /* 0x004e383401007387 */ /* 0x000fe80000100a00 */
[----:B------:R0:W-:Y:S04]  /*41cd0*/  STL.64 [R1+0x2f0], R48 ;  /* 0x0002f03001007387 */ /* 0x0001e80000100a00 */
[----:B------:R-:W-:Y:S04]  /*41ce0*/  STL.64 [R1+0x2f8], R50 ;  /* 0x0002f83201007387 */ /* 0x000fe80000100a00 */
[----:B0-----:R-:W4:Y:S01]  /*41cf0*/  LDL.LU.64 R48, [R1+0x4f38] ;  /* 0x004f380001307983 */ /* 0x001f220000300a00 */
[----:B------:R-:W-:-:S02]  /*41d00*/  IMAD.MOV.U32 R52, RZ, RZ, R38 ;  /* 0x000000ffff347224 */ /* 0x000fc400078e0026 */
[----:B------:R-:W-:Y:S01]  /*41d10*/  IMAD.MOV.U32 R53, RZ, RZ, R10 ;  /* 0x000000ffff357224 */ /* 0x000fe200078e000a */
[----:B----4-:R-:W-:Y:S06]  /*41d20*/  HMMA.16816.F32 R20, R56, R48, R20 ;  /* 0x000000303814723c */ /* 0x010fec0000001814 */
[----:B------:R-:W-:Y:S02]  /*41d30*/  IMAD.MOV.U32 R38, RZ, RZ, R48 ;  /* 0x000000ffff267224 */ /* 0x000fe400078e0030 */
[----:B------:R-:W-:-:S15]  /*41d40*/  IMAD.MOV.U32 R10, RZ, RZ, R49 ;  /* 0x000000ffff0a7224 */ /* 0x000fde00078e0031 */
[----:B------:R-:W-:Y:S04]  /*41d50*/  STL.64 [R1+0x2e0], R20 ;  /* 0x0002e01401007387 */ /* 0x000fe80000100a00 */
[----:B------:R0:W-:Y:S04]  /*41d60*/  STL.64 [R1+0x2e8], R22 ;  /* 0x0002e81601007387 */ /* 0x0001e80000100a00 */
[----:B0-----:R-:W4:Y:S04]  /*41d70*/  LDL.LU.64 R22, [R1+0x4f30] ;  /* 0x004f300001167983 */ /* 0x001f280000300a00 */
[----:B------:R-:W4:Y:S04]  /*41d80*/  LDL.LU.64 R20, [R1+0x4f28] ;  /* 0x004f280001147983 */ /* 0x000f280000300a00 */
[----:B------:R-:W2:Y:S01]  /*41d90*/  LDL.LU.64 R48, [R1+0x4f20] ;  /* 0x004f200001307983 */ /* 0x000ea20000300a00 */
[C---:B---3--:R-:W-:Y:S06]  /*41da0*/  HMMA.16816.F32 R28, R56.reuse, R52, R28 ;  /* 0x00000034381c723c */ /* 0x048fec000000181c */
[----:B--2---:R-:W-:Y:S01]  /*41db0*/  HMMA.16816.F32 R48, R56, R48, R24 ;  /* 0x000000303830723c */ /* 0x004fe20000001818 */
[----:B------:R-:W2:Y:S04]  /*41dc0*/  LDL.LU.64 R26, [R1+0x4f18] ;  /* 0x004f1800011a7983 */ /* 0x000ea80000300a00 */
[----:B------:R-:W3:-:S15]  /*41dd0*/  LDL.LU.64 R24, [R1+0x4f10] ;  /* 0x004f100001187983 */ /* 0x000ede0000300a00 */
[----:B------:R-:W-:-:S03]  /*41de0*/  NOP ;  /* 0x0000000000007918 */ /* 0x000fc60000000000 */
[----:B------:R0:W-:Y:S04]  /*41df0*/  STL.64 [R1+0x2d0], R48 ;  /* 0x0002d03001007387 */ /* 0x0001e80000100a00 */
[----:B------:R1:W-:Y:S04]  /*41e00*/  STL.64 [R1+0x2d8], R50 ;  /* 0x0002d83201007387 */ /* 0x0003e80000100a00 */
[----:B0-----:R-:W4:Y:S04]  /*41e10*/  LDL.LU.64 R48, [R1+0x1240] ;  /* 0x0012400001307983 */ /* 0x001f280000300a00 */
[----:B-1----:R-:W4:Y:S04]  /*41e20*/  LDL.LU.64 R50, [R1+0x1248] ;  /* 0x0012480001327983 */ /* 0x002f280000300a00 */
[----:B------:R0:W-:Y:S04]  /*41e30*/  STL.64 [R1+0x2c0], R28 ;  /* 0x0002c01c01007387 */ /* 0x0001e80000100a00 */
[----:B------:R-:W-:Y:S04]  /*41e40*/  STL.64 [R1+0x2c8], R30 ;  /* 0x0002c81e01007387 */ /* 0x000fe80000100a00 */
[----:B0-----:R-:W2:Y:S04]  /*41e50*/  LDL.LU.64 R28, [R1+0x4f08] ;  /* 0x004f0800011c7983 */ /* 0x001ea80000300a00 */
[----:B------:R0:W-:Y:S04]  /*41e60*/  STL.64 [R1+0x4e98], R52 ;  /* 0x004e983401007387 */ /* 0x0001e80000100a00 */
[----:B0-----:R-:W3:Y:S04]  /*41e70*/  LDL.LU.64 R52, [R1+0x1250] ;  /* 0x0012500001347983 */ /* 0x001ee80000300a00 */
[----:B------:R-:W3:Y:S01]  /*41e80*/  LDL.LU.64 R54, [R1+0x1258] ;  /* 0x0012580001367983 */ /* 0x000ee20000300a00 */
[----:B--2---:R-:W-:-:S15]  /*41e90*/  HMMA.16816.F32 R32, R56, R28, R32 ;  /* 0x0000001c3820723c */ /* 0x004fde0000001820 */
[----:B------:R-:W-:-:S08]  /*41ea0*/  NOP ;  /* 0x0000000000007918 */ /* 0x000fd00000000000 */
[----:B------:R0:W-:Y:S04]  /*41eb0*/  STL.64 [R1+0x2b0], R32 ;  /* 0x0002b02001007387 */ /* 0x0001e80000100a00 */
[----:B------:R-:W-:Y:S01]  /*41ec0*/  STL.64 [R1+0x2b8], R34 ;  /* 0x0002b82201007387 */ /* 0x000fe20000100a00 */
[----:B0-----:R-:W-:Y:S02]  /*41ed0*/  IMAD.MOV.U32 R33, RZ, RZ, R28 ;  /* 0x000000ffff217224 */ /* 0x001fe400078e001c */
[----:B------:R-:W-:Y:S02]  /*41ee0*/  IMAD.MOV.U32 R32, RZ, RZ, R29 ;  /* 0x000000ffff207224 */ /* 0x000fe400078e001d */
[----:B------:R-:W2:Y:S02]  /*41ef0*/  LDL.LU.64 R28, [R1+0x4f00] ;  /* 0x004f0000011c7983 */ /* 0x000ea40000300a00 */
[----:B--2---:R-:W-:Y:S02]  /*41f00*/  HMMA.16816.F32 R28, R56, R28, R4 ;  /* 0x0000001c381c723c */ /* 0x004fe40000001804 */
[----:B------:R-:W2:Y:S04]  /*41f10*/  LDL.LU.64 R6, [R1+0x4ef8] ;  /* 0x004ef80001067983 */ /* 0x000ea80000300a00 */
[----:B------:R-:W4:-:S15]  /*41f20*/  LDL.LU.64 R4, [R1+0x4ef0] ;  /* 0x004ef00001047983 */ /* 0x000f1e0000300a00 */
[----:B------:R-:W-:-:S02]  /*41f30*/  NOP ;  /* 0x0000000000007918 */ /* 0x000fc40000000000 */
[----:B------:R-:W-:Y:S04]  /*41f40*/  STL.64 [R1+0x2a0], R28 ;  /* 0x0002a01c01007387 */ /* 0x000fe80000100a00 */
[----:B------:R0:W-:Y:S04]  /*41f50*/  STL.64 [R1+0x2a8], R30 ;  /* 0x0002a81e01007387 */ /* 0x0001e80000100a00 */
[----:B0-----:R-:W2:Y:S04]  /*41f60*/  LDL.LU.64 R30, [R1+0x4ee8] ;  /* 0x004ee800011e7983 */ /* 0x001ea80000300a00 */
[----:B------:R-:W3:Y:S02]  /*41f70*/  LDL.LU.64 R28, [R1+0x4ee0] ;  /* 0x004ee000011c7983 */ /* 0x000ee40000300a00 */
[----:B---3--:R-:W-:Y:S02]  /*41f80*/  HMMA.16816.F32 R52, R56, R28, R52 ;  /* 0x0000001c3834723c */ /* 0x008fe40000001834 */
[----:B--2---:R-:W-:Y:S04]  /*41f90*/  STL.64 [R1+0x4e60], R30 ;  /* 0x004e601e01007387 */ /* 0x004fe80000100a00 */
[----:B------:R0:W-:-:S15]  /*41fa0*/  STL.64 [R1+0x4e58], R28 ;  /* 0x004e581c01007387 */ /* 0x0001de0000100a00 */
[----:B------:R-:W-:-:S02]  /*41fb0*/  NOP ;  /* 0x0000000000007918 */ /* 0x000fc40000000000 */
[----:B------:R-:W-:Y:S04]  /*41fc0*/  STL.64 [R1+0x290], R52 ;  /* 0x0002903401007387 */ /* 0x000fe80000100a00 */
[----:B------:R-:W-:Y:S04]  /*41fd0*/  STL.64 [R1+0x298], R54 ;  /* 0x0002983601007387 */ /* 0x000fe80000100a00 */
[----:B0-----:R-:W2:Y:S04]  /*41fe0*/  LDL.64 R28, [R1+0xd0] ;  /* 0x0000d000011c7983 */ /* 0x001ea80000100a00 */
[----:B--2---:R0:W-:Y:S02]  /*41ff0*/  STL.64 [R1+0x4e78], R28 ;  /* 0x004e781c01007387 */ /* 0x0041e40000100a00 */
[----:B0-----:R-:W-:-:S02]  /*42000*/  IMAD.MOV.U32 R28, RZ, RZ, R33 ;  /* 0x000000ffff1c7224 */ /* 0x001fc400078e0021 */
[----:B------:R-:W-:Y:S02]  /*42010*/  IMAD.MOV.U32 R29, RZ, RZ, R32 ;  /* 0x000000ffff1d7224 */ /* 0x000fe400078e0020 */
[----:B------:R-:W2:Y:S04]  /*42020*/  LDL.LU.64 R32, [R1+0x1230] ;  /* 0x0012300001207983 */ /* 0x000ea80000300a00 */
[----:B------:R-:W2:Y:S04]  /*42030*/  LDL.LU.64 R34, [R1+0x1238] ;  /* 0x0012380001227983 */ /* 0x000ea80000300a00 */
[----:B------:R-:W3:Y:S04]  /*42040*/  LDL.64 R52, [R1+0x100] ;  /* 0x0001000001347983 */ /* 0x000ee80000100a00 */
[----:B---3--:R-:W-:Y:S04]  /*42050*/  STL.64 [R1+0x4ea8], R52 ;  /* 0x004ea83401007387 */ /* 0x008fe80000100a00 */
[----:B------:R4:W-:Y:S02]  /*42060*/  STL.64 [R1+0x4e90], R28 ;  /* 0x004e901c01007387 */ /* 0x0009e40000100a00 */
[C---:B----4-:R-:W-:Y:S06]  /*42070*/  HMMA.16816.F32 R28, R56.reuse, R4, R48 ;  /* 0x00000004381c723c */ /* 0x050fec0000001830 */
[----:B--2---:R-:W-:Y:S01]  /*42080*/  HMMA.16816.F32 R32, R56, R24, R32 ;  /* 0x000000183820723c */ /* 0x004fe20000001820 */
[----:B------:R-:W-:-:S02]  /*42090*/  IMAD.MOV.U32 R52, RZ, RZ, R38 ;  /* 0x000000ffff347224 */ /* 0x000fc400078e0026 */
[----:B------:R-:W-:-:S14]  /*420a0*/  IMAD.MOV.U32 R53, RZ, RZ, R10 ;  /* 0x000000ffff357224 */ /* 0x000fdc00078e000a */
[----:B------:R0:W-:Y:S04]  /*420b0*/  STL.64 [R1+0x280], R28 ;  /* 0x0002801c01007387 */ /* 0x0001e80000100a00 */
[----:B------:R1:W-:Y:S04]  /*420c0*/  STL.64 [R1+0x288], R30 ;  /* 0x0002881e01007387 */ /* 0x0003e80000100a00 */
[----:B------:R-:W2:Y:S04]  /*420d0*/  LDL.LU.64 R48, [R1+0x1210] ;  /* 0x0012100001307983 */ /* 0x000ea80000300a00 */
[----:B------:R-:W2:Y:S04]  /*420e0*/  LDL.LU.64 R50, [R1+0x1218] ;  /* 0x0012180001327983 */ /* 0x000ea80000300a00 */
[----:B0-----:R-:W3:Y:S04]  /*420f0*/  LDL.LU.64 R28, [R1+0x13a0] ;  /* 0x0013a000011c7983 */ /* 0x001ee80000300a00 */
[----:B-1----:R-:W3:Y:S04]  /*42100*/  LDL.LU.64 R30, [R1+0x13a8] ;  /* 0x0013a800011e7983 */ /* 0x002ee80000300a00 */
[----:B------:R0:W-:Y:S04]  /*42110*/  STL.64 [R1+0x4ec0], R52 ;  /* 0x004ec03401007387 */ /* 0x0001e80000100a00 */
[----:B0-----:R-:W4:Y:S04]  /*42120*/  LDL.LU.64 R52, [R1+0x11e0] ;  /* 0x0011e00001347983 */ /* 0x001f280000300a00 */
[----:B------:R-:W4:Y:S04]  /*42130*/  LDL.LU.64 R54, [R1+0x11e8] ;  /* 0x0011e80001367983 */ /* 0x000f280000300a00 */
[----:B------:R-:W-:Y:S04]  /*42140*/  STL.64 [R1+0x4e70], R6 ;  /* 0x004e700601007387 */ /* 0x000fe80000100a00 */
[----:B------:R0:W-:Y:S04]  /*42150*/  STL.64 [R1+0x4e68], R4 ;  /* 0x004e680401007387 */ /* 0x0001e80000100a00 */
[----:B0-----:R-:W2:Y:S04]  /*42160*/  LDL.LU.64 R4, [R1+0x1220] ;  /* 0x0012200001047983 */ /* 0x001ea80000300a00 */
[----:B------:R-:W2:Y:S04]  /*42170*/  LDL.LU.64 R6, [R1+0x1228] ;  /* 0x0012280001067983 */ /* 0x000ea80000300a00 */
[----:B------:R0:W-:Y:S04]  /*42180*/  STL.64 [R1+0x270], R32 ;  /* 0x0002702001007387 */ /* 0x0001e80000100a00 */
[----:B------:R-:W-:Y:S04]  /*42190*/  STL.64 [R1+0x278], R34 ;  /* 0x0002782201007387 */ /* 0x000fe80000100a00 */
[----:B0-----:R-:W2:Y:S04]  /*421a0*/  LDL.LU.64 R32, [R1+0x4ed8] ;  /* 0x004ed80001207983 */ /* 0x001ea80000300a00 */
[----:B------:R-:W-:Y:S04]  /*421b0*/  STL.64 [R1+0x4e88], R26 ;  /* 0x004e881a01007387 */ /* 0x000fe80000100a00 */
[----:B------:R0:W-:Y:S04]  /*421c0*/  STL.64 [R1+0x4e80], R24 ;  /* 0x004e801801007387 */ /* 0x0001e80000100a00 */
[----:B0-----:R-:W3:Y:S04]  /*421d0*/  LDL.LU.64 R24, [R1+0x11f0] ;  /* 0x0011f00001187983 */ /* 0x001ee80000300a00 */
[----:B------:R-:W3:Y:S01]  /*421e0*/  LDL.LU.64 R26, [R1+0x11f8] ;  /* 0x0011f800011a7983 */ /* 0x000ee20000300a00 */
[----:B--2---:R-:W-:-:S15]  /*421f0*/  HMMA.16816.F32 R4, R56, R32, R4 ;  /* 0x000000203804723c */ /* 0x004fde0000001804 */
[----:B------:R-:W-:-:S08]  /*42200*/  NOP ;  /* 0x0000000000007918 */ /* 0x000fd00000000000 */
[----:B------:R0:W-:Y:S04]  /*42210*/  STL.64 [R1+0x260], R4 ;  /* 0x0002600401007387 */ /* 0x0001e80000100a00 */
[----:B------:R1:W-:Y:S04]  /*42220*/  STL.64 [R1+0x268], R6 ;  /* 0x0002680601007387 */ /* 0x0003e80000100a00 */
[----:B0-----:R-:W2:Y:S04]  /*42230*/  LDL.LU.64 R4, [R1+0x12c0] ;  /* 0x0012c00001047983 */ /* 0x001ea80000300a00 */
[----:B-1----:R-:W2:Y:S04]  /*42240*/  LDL.LU.64 R6, [R1+0x12c8] ;  /* 0x0012c80001067983 */ /* 0x002ea80000300a00 */
[----:B------:R0:W-:Y:S04]  /*42250*/  STL.64 [R1+0x4ea0], R32 ;  /* 0x004ea02001007387 */ /* 0x0001e80000100a00 */
[----:B0-----:R-:W4:Y:S04]  /*42260*/  LDL.LU.64 R32, [R1+0x1200] ;  /* 0x0012000001207983 */ /* 0x001f280000300a00 */
[----:B------:R-:W4:Y:S01]  /*42270*/  LDL.LU.64 R34, [R1+0x1208] ;  /* 0x0012080001227983 */ /* 0x000f220000300a00 */
[----:B------:R-:W-:-:S15]  /*42280*/  HMMA.16816.F32 R48, R56, R20, R48 ;  /* 0x000000143830723c */ /* 0x000fde0000001830 */
[----:B------:R-:W-:-:S08]  /*42290*/  NOP ;  /* 0x0000000000007918 */ /* 0x000fd00000000000 */
[----:B------:R-:W-:Y:S04]  /*422a0*/  STL.64 [R1+0x250], R48 ;  /* 0x0002503001007387 */ /* 0x000fe80000100a00 */
[----:B------:R0:W-:Y:S04]  /*422b0*/  STL.64 [R1+0x258], R50 ;  /* 0x0002583201007387 */ /* 0x0001e80000100a00 */
[----:B0-----:R-:W2:Y:S04]  /*422c0*/  LDL.LU.64 R50, [R1+0x4ed0] ;  /* 0x004ed00001327983 */ /* 0x001ea80000300a00 */
[----:B------:R-:W2:Y:S04]  /*422d0*/  LDL.LU.64 R48, [R1+0x4ec8] ;  /* 0x004ec80001307983 */ /* 0x000ea80000300a00 */
[----:B------:R-:W-:Y:S04]  /*422e0*/  STL.64 [R1+0x4e50], R22 ;  /* 0x004e501601007387 */ /* 0x000fe80000100a00 */
[----:B------:R4:W-:Y:S04]  /*422f0*/  STL.64 [R1+0x4e48], R20 ;  /* 0x004e481401007387 */ /* 0x0009e80000100a00 */
[----:B------:R-:W-:Y:S04]  /*42300*/  STL [R1+0x4eb8], R11 ;  /* 0x004eb80b01007387 */ /* 0x000fe80000100800 */
[----:B------:R-:W-:Y:S01]  /*42310*/  STL.64 [R1+0x4eb0], R8 ;  /* 0x004eb00801007387 */ /* 0x000fe20000100a00 */
[C---:B---3--:R-:W-:Y:S06]  /*42320*/  HMMA.16816.F32 R24, R56.reuse, R16, R24 ;  /* 0x000000103818723c */ /* 0x048fec0000001818 */
[----:B----4-:R-:W-:-:S15]  /*42330*/  HMMA.16816.F32 R20, R56, R8, R32 ;  /* 0x000000083814723c */ /* 0x010fde0000001820 */
[----:B------:R-:W-:-:S08]  /*42340*/  NOP ;  /* 0x0000000000007918 */ /* 0x000fd00000000000 */
[----:B------:R-:W-:Y:S04]  /*42350*/  STL.64 [R1+0x240], R20 ;  /* 0x0002401401007387 */ /* 0x000fe80000100a00 */
[----:B------:R0:W-:Y:S02]  /*42360*/  STL.64 [R1+0x248], R22 ;  /* 0x0002481601007387 */ /* 0x0001e40000100a00 */
[----:B0-----:R-:W-:Y:S02]  /*42370*/  HMMA.16816.F32 R20, R56, R36, R52 ;  /* 0x000000243814723c */ /* 0x001fe40000001834 */
[----:B------:R-:W-:Y:S04]  /*42380*/  STL.64 [R1+0x230], R24 ;  /* 0x0002301801007387 */ /* 0x000fe80000100a00 */
[----:B------:R-:W-:Y:S04]  /*42390*/  STL.64 [R1+0x238], R26 ;  /* 0x0002381a01007387 */ /* 0x000fe80000100a00 */
[----:B------:R-:W3:Y:S04]  /*423a0*/  LDL.LU.64 R52, [R1+0x1280] ;  /* 0x0012800001347983 */ /* 0x000ee80000300a00 */
[----:B------:R-:W0:Y:S09]  /*423b0*/  LDSM.16.MT88.4 R56, [R0+UR5+0x180] ;  /* 0x000180050038783b */ /* 0x000e320008004200 */
[----:B------:R-:W-:Y:S04]  /*423c0*/  STL.64 [R1+0x50], R20 ;  /* 0x0000501401007387 */ /* 0x000fe80000100a00 */
[----:B------:R-:W-:Y:S04]  /*423d0*/  STL.64 [R1+0x58], R22 ;  /* 0x0000581601007387 */ /* 0x000fe80000100a00 */
[----:B------:R-:W3:Y:S01]  /*423e0*/  LDL.LU.64 R54, [R1+0x1288] ;  /* 0x0012880001367983 */ /* 0x000ee20000300a00 */
[C---:B--2---:R-:W-:Y:S06]  /*423f0*/  HMMA.16816.F32 R8, R48.reuse, R44, R28 ;  /* 0x0000002c3008723c */ /* 0x044fec000000181c */
[----:B------:R-:W-:-:S15]  /*42400*/  HMMA.16816.F32 R4, R48, R40, R4 ;  /* 0x000000283004723c */ /* 0x000fde0000001804 */
[----:B------:R-:W-:-:S02]  /*42410*/  NOP ;  /* 0x0000000000007918 */ /* 0x000fc40000000000 */
[----:B------:R1:W-:Y:S04]  /*42420*/  STL.64 [R1+0x40], R8 ;  /* 0x0000400801007387 */ /* 0x0003e80000100a00 */
[----:B------:R2:W-:Y:S04]  /*42430*/  STL.64 [R1+0x48], R10 ;  /* 0x0000480a01007387 */ /* 0x0005e80000100a00 */
[----:B-1----:R-:W4:Y:S04]  /*42440*/  LDL.LU.64 R8, [R1+0x11c0] ;  /* 0x0011c00001087983 */ /* 0x002f280000300a00 */
[----:B--2---:R-:W4:Y:S04]  /*42450*/  LDL.LU.64 R10, [R1+0x11c8] ;  /* 0x0011c800010a7983 */ /* 0x004f280000300a00 */
[----:B------:R-:W2:Y:S04]  /*42460*/  LDL.LU.64 R32, [R1+0x1190] ;  /* 0x0011900001207983 */ /* 0x000ea80000300a00 */
[----:B------:R-:W2:Y:S04]  /*42470*/  LDL.LU.64 R34, [R1+0x1198] ;  /* 0x0011980001227983 */ /* 0x000ea80000300a00 */
[----:B------:R-:W2:Y:S04]  /*42480*/  LDL.LU.64 R28, [R1+0x1160] ;  /* 0x00116000011c7983 */ /* 0x000ea80000300a00 */
[----:B------:R-:W2:Y:S04]  /*42490*/  LDL.LU.64 R30, [R1+0x1168] ;  /* 0x00116800011e7983 */ /* 0x000ea80000300a00 */
[----:B------:R1:W-:Y:S04]  /*424a0*/  STL.64 [R1+0x30], R4 ;  /* 0x0000300401007387 */ /* 0x0003e80000100a00 */
[----:B------:R0:W-:Y:S04]  /*424b0*/  STL.64 [R1+0x38], R6 ;  /* 0x0000380601007387 */ /* 0x0001e80000100a00 */
[----:B------:R-:W2:Y:S04]  /*424c0*/  LDL.LU.64 R24, [R1+0xb40] ;  /* 0x000b400001187983 */ /* 0x000ea80000300a00 */
[----:B------:R-:W2:Y:S04]  /*424d0*/  LDL.LU.64 R26, [R1+0xb48] ;  /* 0x000b4800011a7983 */ /* 0x000ea80000300a00 */
[----:B-1----:R-:W2:Y:S04]  /*424e0*/  LDL.LU.64 R4, [R1+0x9f0] ;  /* 0x0009f00001047983 */ /* 0x002ea80000300a00 */
[----:B0-----:R-:W2:Y:S04]  /*424f0*/  LDL.LU.64 R6, [R1+0x9f8] ;  /* 0x0009f80001067983 */ /* 0x001ea80000300a00 */
[----:B------:R-:W2:Y:S04]  /*42500*/  LDL.LU.64 R20, [R1+0x9c0] ;  /* 0x0009c00001147983 */ /* 0x000ea80000300a00 */
[----:B------:R-:W2:Y:S04]  /*42510*/  LDL.LU.64 R22, [R1+0x9c8] ;  /* 0x0009c80001167983 */ /* 0x000ea80000300a00 */
[----:B------:R-:W-:Y:S04]  /*42520*/  STL.64 [R1+0x4db8], R58 ;  /* 0x004db83a01007387 */ /* 0x000fe80000100a00 */
[----:B------:R0:W-:Y:S04]  /*42530*/  STL.64 [R1+0x4db0], R56 ;  /* 0x004db03801007387 */ /* 0x0001e80000100a00 */
[----:B0-----:R-:W2:Y:S04]  /*42540*/  LDL.LU.64 R56, [R1+0x9e0] ;  /* 0x0009e00001387983 */ /* 0x001ea80000300a00 */
[----:B------:R-:W2:Y:S01]  /*42550*/  LDL.LU.64 R58, [R1+0x9e8] ;  /* 0x0009e800013a7983 */ /* 0x000ea20000300a00 */
[----:B---3--:R-:W-:-:S15]  /*42560*/  HMMA.16816.F32 R52, R48, R12, R52 ;  /* 0x0000000c3034723c */ /* 0x008fde0000001834 */
[----:B------:R-:W-:-:S08]  /*42570*/  NOP ;  /* 0x0000000000007918 */ /* 0x000fd00000000000 */
[----:B------:R0:W-:Y:S04]  /*42580*/  STL.64 [R1+0x220], R52 ;  /* 0x0002203401007387 */ /* 0x0001e80000100a00 */
[----:B------:R4:W-:Y:S04]  /*42590*/  STL.64 [R1+0x228], R54 ;  /* 0x0002283601007387 */ /* 0x0009e80000100a00 */
[----:B0-----:R-:W4:Y:S02]  /*425a0*/  LDL.LU.64 R52, [R1+0x4ec0] ;  /* 0x004ec00001347983 */ /* 0x001f240000300a00 */
[----:B----4-:R-:W-:Y:S02]  /*425b0*/  HMMA.16816.F32 R52, R48, R52, R8 ;  /* 0x000000343034723c */ /* 0x010fe40000001808 */
[----:B------:R-:W3:Y:S04]  /*425c0*/  LDL.LU R11, [R1+0x4eb8] ;  /* 0x004eb800010b7983 */ /* 0x000ee80000300800 */
[----:B------:R-:W4:-:S15]  /*425d0*/  LDL.LU.64 R8, [R1+0x4eb0] ;  /* 0x004eb00001087983 */ /* 0x000f1e0000300a00 */
[----:B------:R-:W-:-:S02]  /*425e0*/  NOP ;  /* 0x0000000000007918 */ /* 0x000fc40000000000 */
[----:B------:R0:W-:Y:S04]  /*425f0*/  STL.64 [R1+0x210], R52 ;  /* 0x0002103401007387 */ /* 0x0001e80000100a00 */
[----:B------:R-:W-:Y:S04]  /*42600*/  STL.64 [R1+0x218], R54 ;  /* 0x0002183601007387 */ /* 0x000fe80000100a00 */
[----:B0-----:R-:W2:Y:S02]  /*42610*/  LDL.LU.64 R52, [R1+0x4ea8] ;  /* 0x004ea80001347983 */ /* 0x001ea40000300a00 */
[----:B--2---:R-:W-:-:S15]  /*42620*/  HMMA.16816.F32 R32, R48, R52, R32 ;  /* 0x000000343020723c */ /* 0x004fde0000001820 */
[----:B------:R-:W-:-:S08]  /*42630*/  NOP ;  /* 0x0000000000007918 */ /* 0x000fd00000000000 */
[----:B------:R0:W-:Y:S04]  /*42640*/  STL.64 [R1+0x200], R32 ;  /* 0x0002002001007387 */ /* 0x0001e80000100a00 */
[----:B------:R1:W-:Y:S04]  /*42650*/  STL.64 [R1+0x208], R34 ;  /* 0x0002082201007387 */ /* 0x0003e80000100a00 */
[----:B0-----:R-:W2:Y:S01]  /*42660*/  LDL.LU.64 R32, [R1+0x4ea0] ;  /* 0x004ea00001207983 */ /* 0x001ea20000300a00 */
[----:B-1----:R-:W-:Y:S02]  /*42670*/  IMAD.MOV.U32 R35, RZ, RZ, R52 ;  /* 0x000000ffff237224 */ /* 0x002fe400078e0034 */
[----:B------:R-:W-:-:S02]  /*42680*/  IMAD.MOV.U32 R34, RZ, RZ, R53 ;  /* 0x000000ffff227224 */ /* 0x000fc400078e0035 */
[----:B------:R-:W3:Y:S02]  /*42690*/  LDL.LU.64 R52, [R1+0x4e98] ;  /* 0x004e980001347983 */ /* 0x000ee40000300a00 */
[----:B---3--:R-:W-:Y:S02]  /*426a0*/  HMMA.16816.F32 R52, R48, R52, R28 ;  /* 0x000000343034723c */ /* 0x008fe4000000181c */
[----:B------:R-:W3:-:S15]  /*426b0*/  LDL.LU.64 R28, [R1+0x4e90] ;  /* 0x004e9000011c7983 */ /* 0x000ede0000300a00 */
[----:B------:R-:W-:-:S06]  /*426c0*/  NOP ;  /* 0x0000000000007918 */ /* 0x000fcc0000000000 */
[----:B------:R0:W-:Y:S04]  /*426d0*/  STL.64 [R1+0x1f0], R52 ;  /* 0x0001f03401007387 */ /* 0x0001e80000100a00 */
[----:B------:R1:W-:Y:S04]  /*426e0*/  STL.64 [R1+0x1f8], R54 ;  /* 0x0001f83601007387 */ /* 0x0003e80000100a00 */
[----:B0-----:R-:W4:Y:S04]  /*426f0*/  LDL.LU.64 R52, [R1+0x9b0] ;  /* 0x0009b00001347983 */ /* 0x001f280000300a00 */
[----:B-1----:R-:W4:Y:S01]  /*42700*/  LDL.LU.64 R54, [R1+0x9b8] ;  /* 0x0009b80001367983 */ /* 0x002f220000300a00 */
[----:B---3--:R-:W-:Y:S03]  /*42710*/  HMMA.16816.F32 R28, R48, R28, R24 ;  /* 0x0000001c301c723c */ /* 0x008fe60000001818 */
[----:B------:R-:W3:Y:S04]  /*42720*/  LDL.LU.64 R26, [R1+0x4e88] ;  /* 0x004e8800011a7983 */ /* 0x000ee80000300a00 */
[----:B------:R-:W4:-:S15]  /*42730*/  LDL.LU.64 R24, [R1+0x4e80] ;  /* 0x004e800001187983 */ /* 0x000f1e0000300a00 */
[----:B------:R-:W-:-:S01]  /*42740*/  NOP ;  /* 0x0000000000007918 */ /* 0x000fc20000000000 */
[----:B------:R0:W-:Y:S04]  /*42750*/  STL.64 [R1+0x1e0], R28 ;  /* 0x0001e01c01007387 */ /* 0x0001e80000100a00 */
[----:B------:R-:W-:Y:S04]  /*42760*/  STL.64 [R1+0x1e8], R30 ;  /* 0x0001e81e01007387 */ /* 0x000fe80000100a00 */
[----:B0-----:R-:W2:Y:S02]  /*42770*/  LDL.LU.64 R28, [R1+0x4e78] ;  /* 0x004e7800011c7983 */ /* 0x001ea40000300a00 */
[----:B--2---:R-:W-:Y:S06]  /*42780*/  HMMA.16816.F32 R4, R48, R28, R4 ;  /* 0x0000001c3004723c */ /* 0x004fec0000001804 */
[----:B------:R-:W-:-:S02]  /*42790*/  IMAD.MOV.U32 R39, RZ, RZ, R28 ;  /* 0x000000ffff277224 */ /* 0x000fc400078e001c */
[----:B------:R-:W-:-:S15]  /*427a0*/  IMAD.MOV.U32 R10, RZ, RZ, R29 ;  /* 0x000000ffff0a7224 */ /* 0x000fde00078e001d */
[----:B------:R-:W-:Y:S04]  /*427b0*/  STL.64 [R1+0x1d0], R4 ;  /* 0x0001d00401007387 */ /* 0x000fe80000100a00 */
[----:B------:R0:W-:Y:S04]  /*427c0*/  STL.64 [R1+0x1d8], R6 ;  /* 0x0001d80601007387 */ /* 0x0001e80000100a00 */
[----:B0-----:R-:W2:Y:S04]  /*427d0*/  LDL.LU.64 R6, [R1+0x4e70] ;  /* 0x004e700001067983 */ /* 0x001ea80000300a00 */
[----:B------:R-:W3:Y:S04]  /*427e0*/  LDL.LU.64 R4, [R1+0x4e68] ;  /* 0x004e680001047983 */ /* 0x000ee80000300a00 */
[----:B------:R-:W4:Y:S04]  /*427f0*/  LDL.LU.64 R30, [R1+0x4e60] ;  /* 0x004e6000011e7983 */ /* 0x000f280000300a00 */
[----:B------:R-:W2:Y:S02]  /*42800*/  LDL.LU.64 R28, [R1+0x4e58] ;  /* 0x004e5800011c7983 */ /* 0x000ea40000300a00 */
[C---:B--2---:R-:W-:Y:S02]  /*42810*/  HMMA.16816.F32 R56, R48.reuse, R28, R56 ;  /* 0x0000001c3038723c */ /* 0x044fe40000001838 */
[----:B----4-:R-:W-:Y:S04]  /*42820*/  STL.64 [R1+0x4dd0], R30 ;  /* 0x004dd01e01007387 */ /* 0x010fe80000100a00 */
[----:B------:R3:W-:Y:S02]  /*42830*/  STL.64 [R1+0x4dc8], R28 ;  /* 0x004dc81c01007387 */ /* 0x0007e40000100a00 */
[----:B---3--:R-:W-:-:S15]  /*42840*/  HMMA.16816.F32 R28, R48, R4, R20 ;  /* 0x00000004301c723c */ /* 0x008fde0000001814 */
[----:B------:R-:W-:Y:S04]  /*42850*/  STL.64 [R1+0x1c0], R56 ;  /* 0x0001c03801007387 */ /* 0x000fe80000100a00 */
[----:B------:R-:W-:Y:S04]  /*42860*/  STL.64 [R1+0x1c8], R58 ;  /* 0x0001c83a01007387 */ /* 0x000fe80000100a00 */
[----:B------:R-:W2:Y:S04]  /*42870*/  LDL.LU.64 R20, [R1+0x9a0] ;  /* 0x0009a00001147983 */ /* 0x000ea80000300a00 */
[----:B------:R-:W2:Y:S04]  /*42880*/  LDL.LU.64 R22, [R1+0x9a8] ;  /* 0x0009a80001167983 */ /* 0x000ea80000300a00 */
[----:B------:R-:W-:Y:S04]  /*42890*/  STL.64 [R1+0x1b0], R28 ;  /* 0x0001b01c01007387 */ /* 0x000fe80000100a00 */
[----:B------:R-:W-:Y:S04]  /*428a0*/  STL.64 [R1+0x1b8], R30 ;  /* 0x0001b81e01007387 */ /* 0x000fe80000100a00 */
[----:B------:R-:W-:Y:S04]  /*428b0*/  STL.64 [R1+0x4de0], R6 ;  /* 0x004de00601007387 */ /* 0x000fe80000100a00 */
[----:B------:R0:W-:Y:S04]  /*428c0*/  STL.64 [R1+0x4dd8], R4 ;  /* 0x004dd80401007387 */ /* 0x0001e80000100a00 */
[----:B0-----:R-:W3:Y:S01]  /*428d0*/  LDL.64 R4, [R1+0xe0] ;  /* 0x0000e00001047983 */ /* 0x001ee20000100a00 */
[C---:B------:R-:W-:Y:S03]  /*428e0*/  HMMA.16816.F32 R28, R48.reuse, R24, R52 ;  /* 0x00000018301c723c */ /* 0x040fe60000001834 */
[----:B---3--:R0:W-:Y:S04]  /*428f0*/  STL.64 [R1+0x4df8], R4 ;  /* 0x004df80401007387 */ /* 0x0081e80000100a00 */
[----:B0-----:R-:W3:Y:S01]  /*42900*/  LDL.64 R4, [R1+0xf0] ;  /* 0x0000f00001047983 */ /* 0x001ee20000100a00 */
[----:B--2---:R-:W-:Y:S03]  /*42910*/  HMMA.16816.F32 R20, R48, R32, R20 ;  /* 0x000000203014723c */ /* 0x004fe60000001814 */
[----:B---3--:R0:W-:-:S12]  /*42920*/  STL.64 [R1+0x4e10], R4 ;  /* 0x004e100401007387 */ /* 0x0081d80000100a00 */
[----:B------:R1:W-:Y:S04]  /*42930*/  STL.64 [R1+0x1a0], R28 ;  /* 0x0001a01c01007387 */ /* 0x0003e80000100a00 */
[----:B------:R2:W-:Y:S04]  /*42940*/  STL.64 [R1+0x1a8], R30 ;  /* 0x0001a81e01007387 */ /* 0x0005e80000100a00 */
[----:B------:R-:W3:Y:S04]  /*42950*/  LDL.LU.64 R52, [R1+0x990] ;  /* 0x0009900001347983 */ /* 0x000ee80000300a00 */
[----:B------:R-:W3:Y:S04]  /*42960*/  LDL.LU.64 R54, [R1+0x998] ;  /* 0x0009980001367983 */ /* 0x000ee80000300a00 */
[----:B------:R-:W4:Y:S04]  /*42970*/  LDL.LU.64 R56, [R1+0xb00] ;  /* 0x000b000001387983 */ /* 0x000f280000300a00 */
[----:B------:R-:W4:Y:S01]  /*42980*/  LDL.LU.64 R58, [R1+0xb08] ;  /* 0x000b0800013a7983 */ /* 0x000f220000300a00 */
[----:B0-----:R-:W-:-:S02]  /*42990*/  IMAD.MOV.U32 R4, RZ, RZ, R35 ;  /* 0x000000ffff047224 */ /* 0x001fc400078e0023 */
[----:B------:R-:W-:Y:S01]  /*429a0*/  IMAD.MOV.U32 R5, RZ, RZ, R34 ;  /* 0x000000ffff057224 */ /* 0x000fe200078e0022 */
[----:B-1----:R-:W4:Y:S04]  /*429b0*/  LDL.LU.64 R28, [R1+0x950] ;  /* 0x00095000011c7983 */ /* 0x002f280000300a00 */
[----:B--2---:R-:W2:Y:S04]  /*429c0*/  LDL.LU.64 R30, [R1+0x958] ;  /* 0x00095800011e7983 */ /* 0x004ea80000300a00 */
[----:B------:R0:W-:Y:S04]  /*429d0*/  STL.64 [R1+0x4e28], R4 ;  /* 0x004e280401007387 */ /* 0x0001e80000100a00 */
[----:B0-----:R-:W4:Y:S04]  /*429e0*/  LDL.LU.64 R4, [R1+0x960] ;  /* 0x0009600001047983 */ /* 0x001f280000300a00 */
[----:B------:R-:W4:Y:S04]  /*429f0*/  LDL.LU.64 R6, [R1+0x968] ;  /* 0x0009680001067983 */ /* 0x000f280000300a00 */
[----:B------:R-:W-:Y:S04]  /*42a00*/  STL.64 [R1+0x4df0], R26 ;  /* 0x004df01a01007387 */ /* 0x000fe80000100a00 */
[----:B------:R0:W-:Y:S04]  /*42a10*/  STL.64 [R1+0x4de8], R24 ;  /* 0x004de81801007387 */ /* 0x0001e80000100a00 */
[----:B0-----:R-:W2:Y:S04]  /*42a20*/  LDL.LU.64 R24, [R1+0x970] ;  /* 0x0009700001187983 */ /* 0x001ea80000300a00 */
[----:B------:R-:W2:Y:S04]  /*42a30*/  LDL.LU.64 R26, [R1+0x978] ;  /* 0x00097800011a7983 */ /* 0x000ea80000300a00 */
[----:B------:R-:W-:Y:S04]  /*42a40*/  STL.64 [R1+0x190], R20 ;  /* 0x0001901401007387 */ /* 0x000fe80000100a00 */
[----:B------:R0:W-:Y:S04]  /*42a50*/  STL.64 [R1+0x198], R22 ;  /* 0x0001981601007387 */ /* 0x0001e80000100a00 */
[----:B0-----:R-:W4:Y:S04]  /*42a60*/  LDL.LU.64 R22, [R1+0x4e50] ;  /* 0x004e500001167983 */ /* 0x001f280000300a00 */
[----:B------:R-:W3:Y:S04]  /*42a70*/  LDL.LU.64 R20, [R1+0x4e48] ;  /* 0x004e480001147983 */ /* 0x000ee80000300a00 */
[----:B------:R0:W-:Y:S04]  /*42a80*/  STL.64 [R1+0x4dc0], R32 ;  /* 0x004dc02001007387 */ /* 0x0001e80000100a00 */
[----:B0-----:R-:W2:Y:S01]  /*42a90*/  LDL.64 R32, [R1+0x110] ;  /* 0x0001100001207983 */ /* 0x001ea20000100a00 */
[----:B---3--:R-:W-:Y:S03]  /*42aa0*/  HMMA.16816.F32 R52, R48, R20, R52 ;  /* 0x000000143034723c */ /* 0x008fe60000001834 */
[----:B--2---:R0:W-:Y:S04]  /*42ab0*/  STL.64 [R1+0x4e30], R32 ;  /* 0x004e302001007387 */ /* 0x0041e80000100a00 */
[----:B0-----:R-:W2:Y:S04]  /*42ac0*/  LDL.LU.64 R32, [R1+0x980] ;  /* 0x0009800001207983 */ /* 0x001ea80000300a00 */
[----:B------:R-:W2:-:S12]  /*42ad0*/  LDL.LU.64 R34, [R1+0x988] ;  /* 0x0009880001227983 */ /* 0x000e980000300a00 */
[----:B------:R-:W-:Y:S04]  /*42ae0*/  STL.64 [R1+0x180], R52 ;  /* 0x0001803401007387 */ /* 0x000fe80000100a00 */
[----:B------:R0:W-:Y:S04]  /*42af0*/  STL.64 [R1+0x188], R54 ;  /* 0x0001883601007387 */ /* 0x0001e80000100a00 */
[----:B0-----:R-:W3:Y:S04]  /*42b00*/  LDL.LU.64 R54, [R1+0x4e40] ;  /* 0x004e400001367983 */ /* 0x001ee80000300a00 */
[----:B------:R-:W3:Y:S04]  /*42b10*/  LDL.LU.64 R52, [R1+0x4e38] ;  /* 0x004e380001347983 */ /* 0x000ee80000300a00 */
[----:B----4-:R-:W-:Y:S04]  /*42b20*/  STL.64 [R1+0x4e08], R22 ;  /* 0x004e081601007387 */ /* 0x010fe80000100a00 */
[----:B------:R0:W-:Y:S02]  /*42b30*/  STL.64 [R1+0x4e00], R20 ;  /* 0x004e001401007387 */ /* 0x0001e40000100a00 */
[C---:B0-----:R-:W-:Y:S02]  /*42b40*/  HMMA.16816.F32 R20, R48.reuse, R16, R24 ;  /* 0x000000103014723c */ /* 0x041fe40000001818 */
[----:B------:R-:W-:Y:S04]  /*42b50*/  STL.64 [R1+0x4e20], R18 ;  /* 0x004e201201007387 */ /* 0x000fe80000100a00 */
[----:B--2---:R-:W-:-:S15]  /*42b60*/  HMMA.16816.F32 R32, R48, R8, R32 ;  /* 0x000000083020723c */ /* 0x004fde0000001820 */
[----:B------:R-:W-:-:S08]  /*42b70*/  NOP ;  /* 0x0000000000007918 */ /* 0x000fd00000000000 */
[----:B------:R-:W-:Y:S04]  /*42b80*/  STL.64 [R1+0x170], R32 ;  /* 0x0001702001007387 */ /* 0x000fe80000100a00 */
[----:B------:R-:W-:Y:S04]  /*42b90*/  STL.64 [R1+0x178], R34 ;  /* 0x0001782201007387 */ /* 0x000fe80000100a00 */
[----:B------:R-:W-:Y:S04]  /*42ba0*/  STL.64 [R1+0x4e18], R16 ;  /* 0x004e181001007387 */ /* 0x000fe80000100a00 */
[----:B------:R-:W-:Y:S04]  /*42bb0*/  STL.64 [R1+0x160], R20 ;  /* 0x0001601401007387 */ /* 0x000fe80000100a00 */
[----:B------:R0:W-:Y:S02]  /*42bc0*/  STL.64 [R1+0x168], R22 ;  /* 0x0001681601007387 */ /* 0x0001e40000100a00 */
[----:B0-----:R-:W-:Y:S06]  /*42bd0*/  HMMA.16816.F32 R20, R48, R36, R4 ;  /* 0x000000243014723c */ /* 0x001fec0000001804 */
[----:B---3--:R-:W-:-:S15]  /*42be0*/  HMMA.16816.F32 R16, R52, R44, R56 ;  /* 0x0000002c3410723c */ /* 0x008fde0000001838 */
[----:B------:R-:W-:-:S02]  /*42bf0*/  NOP ;  /* 0x0000000000007918 */ /* 0x000fc40000000000 */
[----:B------:R-:W-:Y:S04]  /*42c00*/  STL.64 [R1+0x20], R20 ;  /* 0x0000201401007387 */ /* 0x000fe80000100a00 */
[----:B------:R-:W-:Y:S04]  /*42c10*/  STL.64 [R1+0x28], R22 ;  /* 0x0000281601007387 */ /* 0x000fe80000100a00 */
[----:B------:R-:W2:Y:S04]  /*42c20*/  LDL.LU.64 R32, [R1+0x940] ;  /* 0x0009400001207983 */ /* 0x000ea80000300a00 */
[----:B------:R-:W-:Y:S04]  /*42c30*/  STL.64 [R1+0x10], R16 ;  /* 0x0000101001007387 */ /* 0x000fe80000100a00 */
[----:B------:R-:W-:Y:S04]  /*42c40*/  STL.64 [R1+0x18], R18 ;  /* 0x0000181201007387 */ /* 0x000fe80000100a00 */
[----:B------:R-:W2:Y:S01]  /*42c50*/  LDL.LU.64 R34, [R1+0x948] ;  /* 0x0009480001227983 */ /* 0x000ea20000300a00 */
[----:B------:R-:W-:Y:S01]  /*42c60*/  LOP3.LUT R38, R60, 0x40, RZ, 0x3c, !PT ;  /* 0x000000403c267812 */ /* 0x000fe200078e3cff */
[----:B------:R-:W-:Y:S04]  /*42c70*/  HMMA.16816.F32 R4, R52, R40, R28 ;  /* 0x000000283404723c */ /* 0x000fe8000000181c */
[----:B------:R-:W0:-:S15]  /*42c80*/  LDSM.16.MT88.4 R48, [R38+UR5] ;  /* 0x000000052630783b */ /* 0x000e1e0008004200 */
[----:B------:R-:W-:-:S04]  /*42c90*/  NOP ;  /* 0x0000000000007918 */ /* 0x000fc80000000000 */
[----:B------:R1:W-:Y:S04]  /*42ca0*/  STL.64 [R1+0x310], R4 ;  /* 0x0003100401007387 */ /* 0x0003e80000100a00 */
[----:B------:R3:W-:Y:S04]  /*42cb0*/  STL.64 [R1+0x318], R6 ;  /* 0x0003180601007387 */ /* 0x0007e80000100a00 */
[----:B-1----:R-:W4:Y:S04]  /*42cc0*/  LDL.LU.64 R4, [R1+0x930] ;  /* 0x0009300001047983 */ /* 0x002f280000300a00 */
[----:B---3--:R-:W4:Y:S04]  /*42cd0*/  LDL.LU.64 R6, [R1+0x938] ;  /* 0x0009380001067983 */ /* 0x008f280000300a00 */
[----:B------:R-:W3:Y:S04]  /*42ce0*/  LDL.LU.64 R16, [R1+0x920] ;  /* 0x0009200001107983 */ /* 0x000ee80000300a00 */
        /* <DEDUP_REMOVED lines=9> */
[----:B0-----:R-:W-:Y:S04]  /*42d80*/  STL.64 [R1+0x4d28], R50 ;  /* 0x004d283201007387 */ /* 0x001fe80000100a00 */
[----:B------:R-:W-:Y:S01]  /*42d90*/  STL.64 [R1+0x4d20], R48 ;  /* 0x004d203001007387 */ /* 0x000fe20000100a00 */
        /* <DEDUP_REMOVED lines=9> */
[----:B0-----:R-:W3:Y:S01]  /*42e30*/  LDL.LU.64 R4, [R1+0x4e28] ;  /* 0x004e280001047983 */ /* 0x001ee20000300a00 */
[----:B------:R-:W-:Y:S02]  /*42e40*/  IMAD.MOV.U32 R48, RZ, RZ, R39 ;  /* 0x000000ffff307224 */ /* 0x000fe400078e0027 */
[----:B------:R-:W-:-:S02]  /*42e50*/  IMAD.MOV.U32 R49, RZ, RZ, R10 ;  /* 0x000000ffff317224 */ /* 0x000fc400078e000a */
[----:B------:R-:W-:Y:S02]  /*42e60*/  IMAD.MOV.U32 R39, RZ, RZ, R32 ;  /* 0x000000ffff277224 */ /* 0x000fe400078e0020 */
[----:B------:R-:W-:Y:S02]  /*42e70*/  IMAD.MOV.U32 R10, RZ, RZ, R33 ;  /* 0x000000ffff0a7224 */ /* 0x000fe400078e0021 */
[----:B------:R-:W2:Y:S04]  /*42e80*/  LDL.LU.64 R32, [R1+0x8c0] ;  /* 0x0008c00001207983 */ /* 0x000ea80000300a00 */
[----:B------:R-:W2:Y:S01]  /*42e90*/  LDL.LU.64 R34, [R1+0x8c8] ;  /* 0x0008c80001227983 */ /* 0x000ea20000300a00 */
        /* <DEDUP_REMOVED lines=14> */
[----:B------:R-:W4:Y:S01]  /*42f80*/  LDL.LU.64 R4, [R1+0x4df8] ;  /* 0x004df80001047983 */ /* 0x000f220000300a00 */
[C---:B------:R-:W-:Y:S06]  /*42f90*/  HMMA.16816.F32 R48, R52.reuse, R48, R28 ;  /* 0x000000303430723c */ /* 0x040fec000000181c */
[----:B----4-:R-:W-:Y:S06]  /*42fa0*/  HMMA.16816.F32 R24, R52, R4, R24 ;  /* 0x000000043418723c */ /* 0x010fec0000001818 */
[----:B------:R-:W-:-:S02]  /*42fb0*/  IMAD.MOV.U32 R47, RZ, RZ, R4 ;  /* 0x000000ffff2f7224 */ /* 0x000fc400078e0004 */
[----:B------:R-:W-:-:S15]  /*42fc0*/  IMAD.MOV.U32 R46, RZ, RZ, R5 ;  /* 0x000000ffff2e7224 */ /* 0x000fde00078e0005 */
[----:B------:R-:W-:Y:S04]  /*42fd0*/  STL.64 [R1+0x400], R24 ;  /* 0x0004001801007387 */ /* 0x000fe80000100a00 */
[----:B------:R0:W-:Y:S04]  /*42fe0*/  STL.64 [R1+0x408], R26 ;  /* 0x0004081a01007387 */ /* 0x0001e80000100a00 */
[----:B0-----:R-:W4:Y:S04]  /*42ff0*/  LDL.LU.64 R26, [R1+0x4df0] ;  /* 0x004df000011a7983 */ /* 0x001f280000300a00 */
[----:B------:R-:W2:Y:S04]  /*43000*/  LDL.LU.64 R24, [R1+0x4de8] ;  /* 0x004de80001187983 */ /* 0x000ea80000300a00 */
[----:B------:R-:W3:Y:S04]  /*43010*/  LDL.LU.64 R6, [R1+0x4de0] ;  /* 0x004de00001067983 */ /* 0x000ee80000300a00 */
[----:B------:R-:W4:Y:S04]  /*43020*/  LDL.LU.64 R4, [R1+0x4dd8] ;  /* 0x004dd80001047983 */ /* 0x000f280000300a00 */
[----:B------:R-:W2:Y:S04]  /*43030*/  LDL.LU.64 R30, [R1+0x4dd0] ;  /* 0x004dd000011e7983 */ /* 0x000ea80000300a00 */
[----:B------:R-:W3:Y:S04]  /*43040*/  LDL.LU.64 R28, [R1+0x4dc8] ;  /* 0x004dc800011c7983 */ /* 0x000ee80000300a00 */
[----:B------:R-:W-:Y:S04]  /*43050*/  STL.64 [R1+0x3f0], R48 ;  /* 0x0003f03001007387 */ /* 0x000fe80000100a00 */
[----:B------:R3:W-:Y:S02]  /*43060*/  STL.64 [R1+0x3f8], R50 ;  /* 0x0003f83201007387 */ /* 0x0007e40000100a00 */
        /* <DEDUP_REMOVED lines=9> */
[----:B------:R-:W-:-:S05]  /*43100*/  IMAD.MOV.U32 R29, RZ, RZ, R46 ;  /* 0x000000ffff1d7224 */ /* 0x000fca00078e002e */
[----:B------:R4:W-:Y:S02]  /*43110*/  STL.64 [R1+0x4d78], R28 ;  /* 0x004d781c01007387 */ /* 0x0009e40000100a00 */
[----:B----4-:R-:W-:Y:S02]  /*43120*/  HMMA.16816.F32 R28, R52, R4, R32 ;  /* 0x00000004341c723c */ /* 0x010fe40000001820 */
[----:B------:R-:W2:Y:S04]  /*43130*/  LDL.LU.64 R32, [R1+0x8b0] ;  /* 0x0008b00001207983 */ /* 0x000ea80000300a00 */
[----:B------:R-:W2:-:S15]  /*43140*/  LDL.LU.64 R34, [R1+0x8b8] ;  /* 0x0008b80001227983 */ /* 0x000e9e0000300a00 */
[----:B------:R-:W-:-:S02]  /*43150*/  NOP ;  /* 0x0000000000007918 */ /* 0x000fc40000000000 */
[----:B------:R0:W-:Y:S04]  /*43160*/  STL.64 [R1+0x3d0], R28 ;  /* 0x0003d01c01007387 */ /* 0x0001e80000100a00 */
[----:B------:R-:W-:Y:S04]  /*43170*/  STL.64 [R1+0x3d8], R30 ;  /* 0x0003d81e01007387 */ /* 0x000fe80000100a00 */
[----:B------:R-:W3:Y:S04]  /*43180*/  LDL.LU.64 R56, [R1+0x8a0] ;  /* 0x0008a00001387983 */ /* 0x000ee80000300a00 */
[----:B------:R-:W3:Y:S04]  /*43190*/  LDL.LU.64 R58, [R1+0x8a8] ;  /* 0x0008a800013a7983 */ /* 0x000ee80000300a00 */
[----:B------:R-:W4:Y:S04]  /*431a0*/  LDL.LU.64 R48, [R1+0x880] ;  /* 0x0008800001307983 */ /* 0x000f280000300a00 */
[----:B------:R-:W4:Y:S01]  /*431b0*/  LDL.LU.64 R50, [R1+0x888] ;  /* 0x0008880001327983 */ /* 0x000f220000300a00 */
[----:B0-----:R-:W-:-:S02]  /*431c0*/  IMAD.MOV.U32 R28, RZ, RZ, R43 ;  /* 0x000000ffff1c7224 */ /* 0x001fc400078e002b */
[----:B------:R-:W-:-:S05]  /*431d0*/  IMAD.MOV.U32 R29, RZ, RZ, R42 ;  /* 0x000000ffff1d7224 */ /* 0x000fca00078e002a */
[----:B------:R0:W-:Y:S04]  /*431e0*/  STL.64 [R1+0x4d88], R28 ;  /* 0x004d881c01007387 */ /* 0x0001e80000100a00 */
[----:B0-----:R-:W3:Y:S01]  /*431f0*/  LDL.64 R28, [R1+0x100] ;  /* 0x00010000011c7983 */ /* 0x001ee20000100a00 */
[----:B--2---:R-:W-:Y:S03]  /*43200*/  HMMA.16816.F32 R32, R52, R24, R32 ;  /* 0x000000183420723c */ /* 0x004fe60000001820 */
[----:B---3--:R0:W-:Y:S02]  /*43210*/  STL.64 [R1+0x4d90], R28 ;  /* 0x004d901c01007387 */ /* 0x0081e40000100a00 */
[----:B0-----:R-:W-:-:S02]  /*43220*/  IMAD.MOV.U32 R28, RZ, RZ, R39 ;  /* 0x000000ffff1c7224 */ /* 0x001fc400078e0027 */
[----:B------:R-:W-:-:S05]  /*43230*/  IMAD.MOV.U32 R29, RZ, RZ, R10 ;  /* 0x000000ffff1d7224 */ /* 0x000fca00078e000a */
[----:B------:R0:W-:Y:S04]  /*43240*/  STL.64 [R1+0x4da8], R28 ;  /* 0x004da81c01007387 */ /* 0x0001e80000100a00 */
[----:B0-----:R-:W2:Y:S04]  /*43250*/  LDL.LU.64 R28, [R1+0x860] ;  /* 0x00086000011c7983 */ /* 0x001ea80000300a00 */
[----:B------:R-:W2:Y:S04]  /*43260*/  LDL.LU.64 R30, [R1+0x868] ;  /* 0x00086800011e7983 */ /* 0x000ea80000300a00 */
[----:B------:R-:W-:Y:S04]  /*43270*/  STL.64 [R1+0x4d58], R6 ;  /* 0x004d580601007387 */ /* 0x000fe80000100a00 */
[----:B------:R0:W-:Y:S04]  /*43280*/  STL.64 [R1+0x4d50], R4 ;  /* 0x004d500401007387 */ /* 0x0001e80000100a00 */
[----:B0-----:R-:W3:Y:S04]  /*43290*/  LDL.LU.64 R4, [R1+0x870] ;  /* 0x0008700001047983 */ /* 0x001ee80000300a00 */
[----:B------:R-:W3:Y:S04]  /*432a0*/  LDL.LU.64 R6, [R1+0x878] ;  /* 0x0008780001067983 */ /* 0x000ee80000300a00 */
[----:B------:R0:W-:Y:S04]  /*432b0*/  STL.64 [R1+0x3c0], R32 ;  /* 0x0003c02001007387 */ /* 0x0001e80000100a00 */
[----:B------:R-:W-:Y:S04]  /*432c0*/  STL.64 [R1+0x3c8], R34 ;  /* 0x0003c82201007387 */ /* 0x000fe80000100a00 */
[----:B0-----:R-:W4:Y:S04]  /*432d0*/  LDL.LU.64 R32, [R1+0x4dc0] ;  /* 0x004dc00001207983 */ /* 0x001f280000300a00 */
[----:B------:R-:W-:Y:S04]  /*432e0*/  STL.64 [R1+0x4d70], R26 ;  /* 0x004d701a01007387 */ /* 0x000fe80000100a00 */
[----:B------:R0:W-:Y:S04]  /*432f0*/  STL.64 [R1+0x4d68], R24 ;  /* 0x004d681801007387 */ /* 0x0001e80000100a00 */
[----:B0-----:R-:W2:Y:S04]  /*43300*/  LDL.LU.64 R24, [R1+0x890] ;  /* 0x0008900001187983 */ /* 0x001ea80000300a00 */
[----:B------:R-:W2:Y:S01]  /*43310*/  LDL.LU.64 R26, [R1+0x898] ;  /* 0x00089800011a7983 */ /* 0x000ea20000300a00 */
[C---:B----4-:R-:W-:Y:S06]  /*43320*/  HMMA.16816.F32 R56, R52.reuse, R32, R56 ;  /* 0x000000203438723c */ /* 0x050fec0000001838 */
[----:B--2---:R-:W-:-:S15]  /*43330*/  HMMA.16816.F32 R24, R52, R20, R24 ;  /* 0x000000143418723c */ /* 0x004fde0000001818 */
[----:B------:R-:W-:-:S02]  /*43340*/  NOP ;  /* 0x0000000000007918 */ /* 0x000fc40000000000 */
[----:B------:R-:W-:Y:S04]  /*43350*/  STL.64 [R1+0x3b0], R56 ;  /* 0x0003b03801007387 */ /* 0x000fe80000100a00 */
[----:B------:R0:W-:Y:S04]  /*43360*/  STL.64 [R1+0x3b8], R58 ;  /* 0x0003b83a01007387 */ /* 0x0001e80000100a00 */
[----:B0-----:R-:W2:Y:S04]  /*43370*/  LDL.LU.64 R58, [R1+0x4db8] ;  /* 0x004db800013a7983 */ /* 0x001ea80000300a00 */
[----:B------:R-:W2:Y:S04]  /*43380*/  LDL.LU.64 R56, [R1+0x4db0] ;  /* 0x004db00001387983 */ /* 0x000ea80000300a00 */
[----:B------:R-:W-:Y:S04]  /*43390*/  STL.64 [R1+0x4d80], R32 ;  /* 0x004d802001007387 */ /* 0x000fe80000100a00 */
[----:B------:R-:W-:Y:S04]  /*433a0*/  STL.64 [R1+0x4d38], R22 ;  /* 0x004d381601007387 */ /* 0x000fe80000100a00 */
[----:B------:R0:W-:Y:S02]  /*433b0*/  STL.64 [R1+0x4d30], R20 ;  /* 0x004d301401007387 */ /* 0x0001e40000100a00 */
[C---:B0-----:R-:W-:Y:S02]  /*433c0*/  HMMA.16816.F32 R20, R52.reuse, R8, R48 ;  /* 0x000000083414723c */ /* 0x041fe40000001830 */
[----:B------:R-:W-:Y:S04]  /*433d0*/  STL.64 [R1+0x3a0], R24 ;  /* 0x0003a01801007387 */ /* 0x000fe80000100a00 */
[----:B------:R-:W-:Y:S04]  /*433e0*/  STL.64 [R1+0x3a8], R26 ;  /* 0x0003a81a01007387 */ /* 0x000fe80000100a00 */
[----:B------:R-:W4:Y:S04]  /*433f0*/  LDL.LU.64 R48, [R1+0x850] ;  /* 0x0008500001307983 */ /* 0x000f280000300a00 */
[----:B------:R-:W4:Y:S09]  /*43400*/  LDL.LU.64 R50, [R1+0x858] ;  /* 0x0008580001327983 */ /* 0x000f320000300a00 */
[----:B------:R-:W-:Y:S04]  /*43410*/  STL.64 [R1+0x390], R20 ;  /* 0x0003901401007387 */ /* 0x000fe80000100a00 */
[----:B------:R-:W-:Y:S04]  /*43420*/  STL.64 [R1+0x398], R22 ;  /* 0x0003981601007387 */ /* 0x000fe80000100a00 */
[----:B------:R-:W-:Y:S04]  /*43430*/  STL [R1+0x4da0], R11 ;  /* 0x004da00b01007387 */ /* 0x000fe80000100800 */
[----:B------:R3:W-:Y:S02]  /*43440*/  STL.64 [R1+0x4d98], R8 ;  /* 0x004d980801007387 */ /* 0x0007e40000100a00 */
[C---:B---3--:R-:W-:Y:S06]  /*43450*/  HMMA.16816.F32 R8, R52.reuse, R16, R4 ;  /* 0x000000103408723c */ /* 0x048fec0000001804 */
[----:B------:R-:W-:Y:S01]  /*43460*/  HMMA.16816.F32 R4, R52, R36, R28 ;  /* 0x000000243404723c */ /* 0x000fe2000000181c */
[----:B------:R-:W2:-:S15]  /*43470*/  LDL.LU.64 R52, [R1+0x8f0] ;  /* 0x0008f00001347983 */ /* 0x000e9e0000300a00 */
[----:B------:R-:W-:-:S01]  /*43480*/  NOP ;  /* 0x0000000000007918 */ /* 0x000fc20000000000 */
[----:B------:R0:W-:Y:S04]  /*43490*/  STL.64 [R1+0x380], R8 ;  /* 0x0003800801007387 */ /* 0x0001e80000100a00 */
[----:B------:R1:W-:Y:S04]  /*434a0*/  STL.64 [R1+0x388], R10 ;  /* 0x0003880a01007387 */ /* 0x0003e80000100a00 */
[----:B------:R-:W2:Y:S04]  /*434b0*/  LDL.LU.64 R54, [R1+0x8f8] ;  /* 0x0008f80001367983 */ /* 0x000ea80000300a00 */
[----:B------:R3:W-:Y:S04]  /*434c0*/  STL.64 [R1+0x330], R4 ;  /* 0x0003300401007387 */ /* 0x0007e80000100a00 */
[----:B------:R3:W-:Y:S04]  /*434d0*/  STL.64 [R1+0x338], R6 ;  /* 0x0003380601007387 */ /* 0x0007e80000100a00 */
[----:B------:R-:W4:Y:S04]  /*434e0*/  LDL.LU.64 R28, [R1+0x840] ;  /* 0x00084000011c7983 */ /* 0x000f280000300a00 */
[----:B------:R-:W4:Y:S04]  /*434f0*/  LDL.LU.64 R30, [R1+0x848] ;  /* 0x00084800011e7983 */ /* 0x000f280000300a00 */
[----:B0-----:R-:W4:Y:S04]  /*43500*/  LDL.LU.64 R8, [R1+0x830] ;  /* 0x0008300001087983 */ /* 0x001f280000300a00 */
[----:B-1----:R-:W4:Y:S04]  /*43510*/  LDL.LU.64 R10, [R1+0x838] ;  /* 0x00083800010a7983 */ /* 0x002f280000300a00 */
[----:B------:R-:W4:Y:S04]  /*43520*/  LDL.LU.64 R20, [R1+0x820] ;  /* 0x0008200001147983 */ /* 0x000f280000300a00 */
[----:B------:R-:W4:Y:S04]  /*43530*/  LDL.LU.64 R22, [R1+0x828] ;  /* 0x0008280001167983 */ /* 0x000f280000300a00 */
[----:B------:R-:W4:Y:S04]  /*43540*/  LDL.LU.64 R32, [R1+0x810] ;  /* 0x0008100001207983 */ /* 0x000f280000300a00 */
[----:B------:R-:W4:Y:S04]  /*43550*/  LDL.LU.64 R34, [R1+0x818] ;  /* 0x0008180001227983 */ /* 0x000f280000300a00 */
[----:B------:R-:W4:Y:S04]  /*43560*/  LDL.LU.64 R24, [R1+0x800] ;  /* 0x0008000001187983 */ /* 0x000f280000300a00 */
[----:B------:R-:W4:Y:S04]  /*43570*/  LDL.LU.64 R26, [R1+0x808] ;  /* 0x00080800011a7983 */ /* 0x000f280000300a00 */
[----:B---3--:R-:W3:Y:S04]  /*43580*/  LDL.LU.64 R4, [R1+0x7f0] ;  /* 0x0007f00001047983 */ /* 0x008ee80000300a00 */
[----:B------:R-:W3:Y:S01]  /*43590*/  LDL.LU.64 R6, [R1+0x7f8] ;  /* 0x0007f80001067983 */ /* 0x000ee20000300a00 */
[----:B--2---:R-:W-:-:S15]  /*435a0*/  HMMA.16816.F32 R52, R56, R44, R52 ;  /* 0x0000002c3834723c */ /* 0x004fde0000001834 */
[----:B------:R-:W-:-:S08]  /*435b0*/  NOP ;  /* 0x0000000000007918 */ /* 0x000fd00000000000 */
[----:B------:R-:W-:Y:S04]  /*435c0*/  STL.64 [R1+0x340], R52 ;  /* 0x0003403401007387 */ /* 0x000fe80000100a00 */
[----:B------:R4:W-:Y:S02]  /*435d0*/  STL.64 [R1+0x348], R54 ;  /* 0x0003483601007387 */ /* 0x0009e40000100a00 */
[----:B----4-:R-:W-:Y:S02]  /*435e0*/  HMMA.16816.F32 R52, R56, R40, R48 ;  /* 0x000000283834723c */ /* 0x010fe40000001830 */
[----:B------:R-:W2:Y:S04]  /*435f0*/  LDL.LU.64 R48, [R1+0x7d0] ;  /* 0x0007d00001307983 */ /* 0x000ea80000300a00 */
[----:B------:R-:W2:-:S15]  /*43600*/  LDL.LU.64 R50, [R1+0x7d8] ;  /* 0x0007d80001327983 */ /* 0x000e9e0000300a00 */
[----:B------:R-:W-:-:S02]  /*43610*/  NOP ;  /* 0x0000000000007918 */ /* 0x000fc40000000000 */
[----:B------:R-:W-:Y:S04]  /*43620*/  STL.64 [R1+0x4e0], R52 ;  /* 0x0004e03401007387 */ /* 0x000fe80000100a00 */
[----:B------:R-:W-:Y:S04]  /*43630*/  STL.64 [R1+0x4e8], R54 ;  /* 0x0004e83601007387 */ /* 0x000fe80000100a00 */
[----:B------:R-:W0:Y:S01]  /*43640*/  LDSM.16.MT88.4 R52, [R38+UR5+0x80] ;  /* 0x000080052634783b */ /* 0x000e220008004200 */
[C---:B------:R-:W-:Y:S03]  /*43650*/  HMMA.16816.F32 R28, R56.reuse, R12, R28 ;  /* 0x0000000c381c723c */ /* 0x040fe6000000181c */
[----:B0-----:R-:W-:Y:S04]  /*43660*/  STL.64 [R1+0x4ca0], R54 ;  /* 0x004ca03601007387 */ /* 0x001fe80000100a00 */
[----:B------:R0:W-:Y:S04]  /*43670*/  STL.64 [R1+0x4c98], R52 ;  /* 0x004c983401007387 */ /* 0x0001e80000100a00 */
[----:B0-----:R-:W4:Y:S04]  /*43680*/  LDL.LU.64 R52, [R1+0x7e0] ;  /* 0x0007e00001347983 */ /* 0x001f280000300a00 */
[----:B------:R-:W4:Y:S08]  /*43690*/  LDL.LU.64 R54, [R1+0x7e8] ;  /* 0x0007e80001367983 */ /* 0x000f300000300a00 */
[----:B------:R0:W-:Y:S04]  /*436a0*/  STL.64 [R1+0x840], R28 ;  /* 0x0008401c01007387 */ /* 0x0001e80000100a00 */
[----:B------:R1:W-:Y:S04]  /*436b0*/  STL.64 [R1+0x848], R30 ;  /* 0x0008481e01007387 */ /* 0x0003e80000100a00 */
[----:B0-----:R-:W1:Y:S02]  /*436c0*/  LDL.LU.64 R28, [R1+0x4da8] ;  /* 0x004da800011c7983 */ /* 0x001e640000300a00 */
[----:B-1----:R-:W-:Y:S02]  /*436d0*/  HMMA.16816.F32 R28, R56, R28, R8 ;  /* 0x0000001c381c723c */ /* 0x002fe40000001808 */
[----:B------:R-:W2:Y:S04]  /*436e0*/  LDL.LU R11, [R1+0x4da0] ;  /* 0x004da000010b7983 */ /* 0x000ea80000300800 */
[----:B------:R-:W2:-:S15]  /*436f0*/  LDL.LU.64 R8, [R1+0x4d98] ;  /* 0x004d980001087983 */ /* 0x000e9e0000300a00 */
[----:B------:R-:W-:-:S02]  /*43700*/  NOP ;  /* 0x0000000000007918 */ /* 0x000fc40000000000 */
[----:B------:R0:W-:Y:S04]  /*43710*/  STL.64 [R1+0x830], R28 ;  /* 0x0008301c01007387 */ /* 0x0001e80000100a00 */
[----:B------:R-:W-:Y:S04]  /*43720*/  STL.64 [R1+0x838], R30 ;  /* 0x0008381e01007387 */ /* 0x000fe80000100a00 */
[----:B0-----:R-:W3:Y:S02]  /*43730*/  LDL.LU.64 R28, [R1+0x4d90] ;  /* 0x004d9000011c7983 */ /* 0x001ee40000300a00 */
[----:B---3--:R-:W-:Y:S06]  /*43740*/  HMMA.16816.F32 R20, R56, R28, R20 ;  /* 0x0000001c3814723c */ /* 0x008fec0000001814 */
[----:B------:R-:W-:-:S15]  /*43750*/  IMAD.MOV.U32 R10, RZ, RZ, R29 ;  /* 0x000000ffff0a7224 */ /* 0x000fde00078e001d */
[----:B------:R-:W-:-:S02]  /*43760*/  NOP ;  /* 0x0000000000007918 */ /* 0x000fc40000000000 */
[----:B------:R0:W-:Y:S04]  /*43770*/  STL.64 [R1+0x820], R20 ;  /* 0x0008201401007387 */ /* 0x0001e80000100a00 */
[----:B------:R-:W-:Y:S01]  /*43780*/  STL.64 [R1+0x828], R22 ;  /* 0x0008281601007387 */ /* 0x000fe20000100a00 */
[----:B0-----:R-:W-:-:S03]  /*43790*/  IMAD.MOV.U32 R20, RZ, RZ, R28 ;  /* 0x000000ffff147224 */ /* 0x001fc600078e001c */
[----:B------:R-:W3:Y:S02]  /*437a0*/  LDL.LU.64 R28, [R1+0x4d88] ;  /* 0x004d8800011c7983 */ /* 0x000ee40000300a00 */
[----:B---3--:R-:W-:Y:S02]  /*437b0*/  HMMA.16816.F32 R28, R56, R28, R32 ;  /* 0x0000001c381c723c */ /* 0x008fe40000001820 */
[----:B------:R-:W3:-:S15]  /*437c0*/  LDL.LU.64 R32, [R1+0x4d80] ;  /* 0x004d800001207983 */ /* 0x000ede0000300a00 */
[----:B------:R-:W-:-:S06]  /*437d0*/  NOP ;  /* 0x0000000000007918 */ /* 0x000fcc0000000000 */
[----:B------:R0:W-:Y:S04]  /*437e0*/  STL.64 [R1+0x810], R28 ;  /* 0x0008101c01007387 */ /* 0x0001e80000100a00 */
[----:B------:R1:W-:Y:S04]  /*437f0*/  STL.64 [R1+0x818], R30 ;  /* 0x0008181e01007387 */ /* 0x0003e80000100a00 */
[----:B0-----:R-:W1:Y:S02]  /*43800*/  LDL.LU.64 R28, [R1+0x4d78] ;  /* 0x004d7800011c7983 */ /* 0x001e640000300a00 */
[----:B-1----:R-:W-:Y:S02]  /*43810*/  HMMA.16816.F32 R28, R56, R28, R24 ;  /* 0x0000001c381c723c */ /* 0x002fe40000001818 */
[----:B------:R-:W3:Y:S04]  /*43820*/  LDL.LU.64 R26, [R1+0x4d70] ;  /* 0x004d7000011a7983 */ /* 0x000ee80000300a00 */
[----:B------:R-:W3:-:S15]  /*43830*/  LDL.LU.64 R24, [R1+0x4d68] ;  /* 0x004d680001187983 */ /* 0x000ede0000300a00 */
[----:B------:R-:W-:-:S02]  /*43840*/  NOP ;  /* 0x0000000000007918 */ /* 0x000fc40000000000 */
[----:B------:R0:W-:Y:S04]  /*43850*/  STL.64 [R1+0x800], R28 ;  /* 0x0008001c01007387 */ /* 0x0001e80000100a00 */
[----:B------:R-:W-:Y:S04]  /*43860*/  STL.64 [R1+0x808], R30 ;  /* 0x0008081e01007387 */ /* 0x000fe80000100a00 */
[----:B0-----:R-:W4:Y:S02]  /*43870*/  LDL.LU.64 R28, [R1+0x4d60] ;  /* 0x004d6000011c7983 */ /* 0x001f240000300a00 */
        /* <DEDUP_REMOVED lines=8> */
[----:B------:R-:W4:Y:S02]  /*43900*/  LDL.LU.64 R28, [R1+0x4d40] ;  /* 0x004d4000011c7983 */ /* 0x000f240000300a00 */
[----:B----4-:R-:W-:Y:S02]  /*43910*/  HMMA.16816.F32 R52, R56, R28, R52 ;  /* 0x0000001c3834723c */ /* 0x010fe40000001834 */
[----:B---3--:R-:W-:Y:S04]  /*43920*/  STL.64 [R1+0x4cc0], R30 ;  /* 0x004cc01e01007387 */ /* 0x008fe80000100a00 */
[----:B------:R0:W-:Y:S02]  /*43930*/  STL.64 [R1+0x4cb8], R28 ;  /* 0x004cb81c01007387 */ /* 0x0001e40000100a00 */
[----:B0-----:R-:W-:-:S02]  /*43940*/  IMAD.MOV.U32 R28, RZ, RZ, R22 ;  /* 0x000000ffff1c7224 */ /* 0x001fc400078e0016 */
[----:B------:R-:W-:-:S13]  /*43950*/  IMAD.MOV.U32 R29, RZ, RZ, R21 ;  /* 0x000000ffff1d7224 */ /* 0x000fda00078e0015 */
[----:B------:R-:W-:Y:S04]  /*43960*/  STL.64 [R1+0x7e0], R52 ;  /* 0x0007e03401007387 */ /* 0x000fe80000100a00 */
[----:B------:R-:W-:Y:S04]  /*43970*/  STL.64 [R1+0x7e8], R54 ;  /* 0x0007e83601007387 */ /* 0x000fe80000100a00 */
[----:B------:R0:W-:Y:S04]  /*43980*/  STL.64 [R1+0x4cd8], R28 ;  /* 0x004cd81c01007387 */ /* 0x0001e80000100a00 */
[----:B0-----:R-:W3:Y:S01]  /*43990*/  LDL.64 R28, [R1+0xe0] ;  /* 0x0000e000011c7983 */ /* 0x001ee20000100a00 */
[----:B--2---:R-:W-:Y:S03]  /*439a0*/  HMMA.16816.F32 R48, R56, R4, R48 ;  /* 0x000000043830723c */ /* 0x004fe60000001830 */
[----:B---3--:R0:W-:Y:S04]  /*439b0*/  STL.64 [R1+0x4cf0], R28 ;  /* 0x004cf01c01007387 */ /* 0x0081e80000100a00 */
[----:B0-----:R-:W2:Y:S04]  /*439c0*/  LDL.64 R28, [R1+0xf0] ;  /* 0x0000f000011c7983 */ /* 0x001ea80000100a00 */
[----:B--2---:R0:W-:-:S12]  /*439d0*/  STL.64 [R1+0x4cf8], R28 ;  /* 0x004cf81c01007387 */ /* 0x0041d80000100a00 */
[----:B------:R1:W-:Y:S04]  /*439e0*/  STL.64 [R1+0x7d0], R48 ;  /* 0x0007d03001007387 */ /* 0x0003e80000100a00 */
[----:B------:R2:W-:Y:S01]  /*439f0*/  STL.64 [R1+0x7d8], R50 ;  /* 0x0007d83201007387 */ /* 0x0005e20000100a00 */
[----:B0-----:R-:W-:Y:S02]  /*43a00*/  IMAD.MOV.U32 R28, RZ, RZ, R20 ;  /* 0x000000ffff1c7224 */ /* 0x001fe400078e0014 */
[----:B------:R-:W-:Y:S01]  /*43a10*/  IMAD.MOV.U32 R29, RZ, RZ, R10 ;  /* 0x000000ffff1d7224 */ /* 0x000fe200078e000a */
[----:B------:R-:W3:Y:S04]  /*43a20*/  LDL.LU.64 R20, [R1+0x7b0] ;  /* 0x0007b00001147983 */ /* 0x000ee80000300a00 */
[----:B------:R-:W3:Y:S04]  /*43a30*/  LDL.LU.64 R22, [R1+0x7b8] ;  /* 0x0007b80001167983 */ /* 0x000ee80000300a00 */
[----:B-1----:R-:W4:Y:S04]  /*43a40*/  LDL.LU.64 R48, [R1+0x7a0] ;  /* 0x0007a00001307983 */ /* 0x002f280000300a00 */
[----:B--2---:R-:W4:Y:S04]  /*43a50*/  LDL.LU.64 R50, [R1+0x7a8] ;  /* 0x0007a80001327983 */ /* 0x004f280000300a00 */
[----:B------:R-:W2:Y:S04]  /*43a60*/  LDL.LU.64 R52, [R1+0x1730] ;  /* 0x0017300001347983 */ /* 0x000ea80000300a00 */
[----:B------:R-:W2:Y:S04]  /*43a70*/  LDL.LU.64 R54, [R1+0x1738] ;  /* 0x0017380001367983 */ /* 0x000ea80000300a00 */
[----:B------:R0:W-:Y:S04]  /*43a80*/  STL.64 [R1+0x4d10], R28 ;  /* 0x004d101c01007387 */ /* 0x0001e80000100a00 */
[----:B0-----:R-:W2:Y:S04]  /*43a90*/  LDL.LU.64 R28, [R1+0x770] ;  /* 0x00077000011c7983 */ /* 0x001ea80000300a00 */
[----:B------:R-:W2:Y:S04]  /*43aa0*/  LDL.LU.64 R30, [R1+0x778] ;  /* 0x00077800011e7983 */ /* 0x000ea80000300a00 */
[----:B------:R-:W-:Y:S04]  /*43ab0*/  STL.64 [R1+0x4cd0], R6 ;  /* 0x004cd00601007387 */ /* 0x000fe80000100a00 */
[----:B------:R0:W-:Y:S04]  /*43ac0*/  STL.64 [R1+0x4cc8], R4 ;  /* 0x004cc80401007387 */ /* 0x0001e80000100a00 */
[----:B0-----:R-:W4:Y:S04]  /*43ad0*/  LDL.LU.64 R4, [R1+0x7c0] ;  /* 0x0007c00001047983 */ /* 0x001f280000300a00 */
[----:B------:R-:W4:Y:S01]  /*43ae0*/  LDL.LU.64 R6, [R1+0x7c8] ;  /* 0x0007c80001067983 */ /* 0x000f220000300a00 */
[C---:B---3--:R-:W-:Y:S06]  /*43af0*/  HMMA.16816.F32 R20, R56.reuse, R32, R20 ;  /* 0x000000203814723c */ /* 0x048fec0000001814 */
[----:B----4-:R-:W-:-:S15]  /*43b00*/  HMMA.16816.F32 R4, R56, R24, R4 ;  /* 0x000000183804723c */ /* 0x010fde0000001804 */
[----:B------:R-:W-:-:S08]  /*43b10*/  NOP ;  /* 0x0000000000007918 */ /* 0x000fd00000000000 */
        /* <DEDUP_REMOVED lines=13> */
[----:B0-----:R-:W4:Y:S04]  /*43bf0*/  LDL.LU.64 R32, [R1+0x790] ;  /* 0x0007900001207983 */ /* 0x001f280000300a00 */
[----:B------:R-:W4:Y:S01]  /*43c00*/  LDL.LU.64 R34, [R1+0x798] ;  /* 0x0007980001227983 */ /* 0x000f220000300a00 */
[----:B---3--:R-:W-:-:S15]  /*43c10*/  HMMA.16816.F32 R48, R56, R20, R48 ;  /* 0x000000143830723c */ /* 0x008fde0000001830 */
[----:B------:R-:W-:-:S08]  /*43c20*/  NOP ;  /* 0x0000000000007918 */ /* 0x000fd00000000000 */
[----:B------:R-:W-:Y:S04]  /*43c30*/  STL.64 [R1+0x7a0], R48 ;  /* 0x0007a03001007387 */ /* 0x000fe80000100a00 */
[----:B------:R0:W-:Y:S04]  /*43c40*/  STL.64 [R1+0x7a8], R50 ;  /* 0x0007a83201007387 */ /* 0x0001e80000100a00 */
[----:B0-----:R-:W3:Y:S04]  /*43c50*/  LDL.LU.64 R50, [R1+0x4d28] ;  /* 0x004d280001327983 */ /* 0x001ee80000300a00 */
[----:B------:R-:W3:Y:S01]  /*43c60*/  LDL.LU.64 R48, [R1+0x4d20] ;  /* 0x004d200001307983 */ /* 0x000ee20000300a00 */
[C---:B----4-:R-:W-:Y:S03]  /*43c70*/  HMMA.16816.F32 R32, R56.reuse, R8, R32 ;  /* 0x000000083820723c */ /* 0x050fe60000001820 */
[----:B--2---:R-:W-:Y:S04]  /*43c80*/  STL.64 [R1+0x4cb0], R22 ;  /* 0x004cb01601007387 */ /* 0x004fe80000100a00 */
[----:B------:R0:W-:Y:S02]  /*43c90*/  STL.64 [R1+0x4ca8], R20 ;  /* 0x004ca81401007387 */ /* 0x0001e40000100a00 */
[----:B0-----:R-:W-:Y:S02]  /*43ca0*/  HMMA.16816.F32 R20, R56, R16, R24 ;  /* 0x000000103814723c */ /* 0x001fe40000001818 */
[----:B------:R-:W-:-:S12]  /*43cb0*/  STL.64 [R1+0x4d08], R18 ;  /* 0x004d081201007387 */ /* 0x000fd80000100a00 */
[----:B------:R0:W-:Y:S04]  /*43cc0*/  STL.64 [R1+0x790], R32 ;  /* 0x0007902001007387 */ /* 0x0001e80000100a00 */
[----:B------:R-:W-:Y:S04]  /*43cd0*/  STL.64 [R1+0x798], R34 ;  /* 0x0007982201007387 */ /* 0x000fe80000100a00 */
[----:B------:R-:W-:Y:S04]  /*43ce0*/  STL.64 [R1+0x4d00], R16 ;  /* 0x004d001001007387 */ /* 0x000fe80000100a00 */
[----:B------:R-:W-:Y:S04]  /*43cf0*/  STL.64 [R1+0x780], R20 ;  /* 0x0007801401007387 */ /* 0x000fe80000100a00 */
[----:B------:R1:W-:Y:S04]  /*43d00*/  STL.64 [R1+0x788], R22 ;  /* 0x0007881601007387 */ /* 0x0003e80000100a00 */
[----:B0-----:R-:W2:Y:S01]  /*43d10*/  LDL.LU.64 R32, [R1+0x1660] ;  /* 0x0016600001207983 */ /* 0x001ea20000300a00 */
[----:B-1----:R-:W-:Y:S03]  /*43d20*/  HMMA.16816.F32 R20, R56, R36, R28 ;  /* 0x000000243814723c */ /* 0x002fe6000000181c */
[----:B------:R-:W0:-:S15]  /*43d30*/  LDSM.16.MT88.4 R56, [R38+UR5+0x100] ;  /* 0x000100052638783b */ /* 0x000e1e0008004200 */
[----:B------:R-:W-:-:S05]  /*43d40*/  NOP ;  /* 0x0000000000007918 */ /* 0x000fca0000000000 */
[----:B------:R-:W-:Y:S04]  /*43d50*/  STL.64 [R1+0x770], R20 ;  /* 0x0007701401007387 */ /* 0x000fe80000100a00 */
[----:B------:R-:W-:Y:S04]  /*43d60*/  STL.64 [R1+0x778], R22 ;  /* 0x0007781601007387 */ /* 0x000fe80000100a00 */
[----:B------:R-:W2:Y:S01]  /*43d70*/  LDL.LU.64 R34, [R1+0x1668] ;  /* 0x0016680001227983 */ /* 0x000ea20000300a00 */
[C---:B---3--:R-:W-:Y:S06]  /*43d80*/  HMMA.16816.F32 R16, R48.reuse, R44, R52 ;  /* 0x0000002c3010723c */ /* 0x048fec0000001834 */
        /* <DEDUP_REMOVED lines=20> */
[----:B0-----:R-:W4:Y:S01]  /*43ed0*/  LDL.64 R56, [R1+0x110] ;  /* 0x0001100001387983 */ /* 0x001f220000100a00 */
[----:B--2---:R-:W-:-:S15]  /*43ee0*/  HMMA.16816.F32 R32, R48, R12, R32 ;  /* 0x0000000c3020723c */ /* 0x004fde0000001820 */
[----:B------:R-:W-:-:S08]  /*43ef0*/  NOP ;  /* 0x0000000000007918 */ /* 0x000fd00000000000 */
[----:B------:R0:W-:Y:S04]  /*43f00*/  STL.64 [R1+0x950], R32 ;  /* 0x0009502001007387 */ /* 0x0001e80000100a00 */
[----:B------:R-:W-:Y:S04]  /*43f10*/  STL.64 [R1+0x958], R34 ;  /* 0x0009582201007387 */ /* 0x000fe80000100a00 */
[----:B0-----:R-:W2:Y:S01]  /*43f20*/  LDL.LU.64 R32, [R1+0x4d18] ;  /* 0x004d180001207983 */ /* 0x001ea20000300a00 */
[----:B----4-:R-:W-:-:S15]  /*43f30*/  HMMA.16816.F32 R28, R48, R56, R28 ;  /* 0x00000038301c723c */ /* 0x010fde000000181c */
[----:B------:R-:W-:-:S08]  /*43f40*/  NOP ;  /* 0x0000000000007918 */ /* 0x000fd00000000000 */
[----:B------:R0:W-:Y:S04]  /*43f50*/  STL.64 [R1+0x940], R28 ;  /* 0x0009401c01007387 */ /* 0x0001e80000100a00 */
[----:B------:R3:W-:Y:S04]  /*43f60*/  STL.64 [R1+0x948], R30 ;  /* 0x0009481e01007387 */ /* 0x0007e80000100a00 */
[----:B0-----:R-:W3:Y:S01]  /*43f70*/  LDL.LU.64 R28, [R1+0x4d10] ;  /* 0x004d1000011c7983 */ /* 0x001ee20000300a00 */
[----:B------:R-:W-:Y:S02]  /*43f80*/  IMAD.MOV.U32 R34, RZ, RZ, R56 ;  /* 0x000000ffff227224 */ /* 0x000fe400078e0038 */
[----:B------:R-:W-:-:S02]  /*43f90*/  IMAD.MOV.U32 R10, RZ, RZ, R57 ;  /* 0x000000ffff0a7224 */ /* 0x000fc400078e0039 */
[----:B------:R-:W4:Y:S04]  /*43fa0*/  LDL.LU.64 R56, [R1+0x14c0] ;  /* 0x0014c00001387983 */ /* 0x000f280000300a00 */
[----:B------:R-:W4:Y:S01]  /*43fb0*/  LDL.LU.64 R58, [R1+0x14c8] ;  /* 0x0014c800013a7983 */ /* 0x000f220000300a00 */
[----:B---3--:R-:W-:Y:S03]  /*43fc0*/  HMMA.16816.F32 R28, R48, R28, R16 ;  /* 0x0000001c301c723c */ /* 0x008fe60000001810 */
[----:B------:R-:W3:Y:S04]  /*43fd0*/  LDL.LU.64 R18, [R1+0x4d08] ;  /* 0x004d080001127983 */ /* 0x000ee80000300a00 */
[----:B------:R-:W3:-:S15]  /*43fe0*/  LDL.LU.64 R16, [R1+0x4d00] ;  /* 0x004d000001107983 */ /* 0x000ede0000300a00 */
[----:B------:R-:W-:-:S01]  /*43ff0*/  NOP ;  /* 0x0000000000007918 */ /* 0x000fc20000000000 */
[----:B------:R0:W-:Y:S04]  /*44000*/  STL.64 [R1+0x930], R28 ;  /* 0x0009301c01007387 */ /* 0x0001e80000100a00 */
[----:B------:R-:W-:Y:S04]  /*44010*/  STL.64 [R1+0x938], R30 ;  /* 0x0009381e01007387 */ /* 0x000fe80000100a00 */
[----:B0-----:R-:W2:Y:S02]  /*44020*/  LDL.LU.64 R28, [R1+0x4cf8] ;  /* 0x004cf800011c7983 */ /* 0x001ea40000300a00 */
[----:B--2---:R-:W-:-:S15]  /*44030*/  HMMA.16816.F32 R20, R48, R28, R20 ;  /* 0x0000001c3014723c */ /* 0x004fde0000001814 */
[----:B------:R-:W-:-:S08]  /*44040*/  NOP ;  /* 0x0000000000007918 */ /* 0x000fd00000000000 */
[----:B------:R0:W-:Y:S04]  /*44050*/  STL.64 [R1+0x920], R20 ;  /* 0x0009201401007387 */ /* 0x0001e80000100a00 */
[----:B------:R1:W-:Y:S01]  /*44060*/  STL.64 [R1+0x928], R22 ;  /* 0x0009281601007387 */ /* 0x0003e20000100a00 */
[----:B0-----:R-:W-:Y:S02]  /*44070*/  IMAD.MOV.U32 R21, RZ, RZ, R28 ;  /* 0x000000ffff157224 */ /* 0x001fe400078e001c */
[----:B------:R-:W-:Y:S02]  /*44080*/  IMAD.MOV.U32 R20, RZ, RZ, R29 ;  /* 0x000000ffff147224 */ /* 0x000fe400078e001d */
[----:B------:R-:W2:Y:S02]  /*44090*/  LDL.LU.64 R28, [R1+0x4cf0] ;  /* 0x004cf000011c7983 */ /* 0x000ea40000300a00 */
[----:B--2---:R-:W-:Y:S06]  /*440a0*/  HMMA.16816.F32 R24, R48, R28, R24 ;  /* 0x0000001c3018723c */ /* 0x004fec0000001818 */
[----:B-1----:R-:W-:-:S02]  /*440b0*/  IMAD.MOV.U32 R23, RZ, RZ, R28 ;  /* 0x000000ffff177224 */ /* 0x002fc400078e001c */
        /* <DEDUP_REMOVED lines=16> */
[----:B------:R0:W-:Y:S04]  /*441c0*/  STL.64 [R1+0x8f0], R52 ;  /* 0x0008f03401007387 */ /* 0x0001e80000100a00 */
[----:B------:R1:W-:Y:S04]  /*441d0*/  STL.64 [R1+0x8f8], R54 ;  /* 0x0008f83601007387 */ /* 0x0003e80000100a00 */
[----:B0-----:R-:W4:Y:S04]  /*441e0*/  LDL.LU.64 R52, [R1+0x14b0] ;  /* 0x0014b00001347983 */ /* 0x001f280000300a00 */
[----:B-1----:R-:W4:Y:S04]  /*441f0*/  LDL.LU.64 R54, [R1+0x14b8] ;  /* 0x0014b80001367983 */ /* 0x002f280000300a00 */
[----:B---3--:R-:W-:Y:S04]  /*44200*/  STL.64 [R1+0x4c20], R30 ;  /* 0x004c201e01007387 */ /* 0x008fe80000100a00 */
[----:B------:R0:W-:Y:S04]  /*44210*/  STL.64 [R1+0x4c18], R28 ;  /* 0x004c181c01007387 */ /* 0x0001e80000100a00 */
[----:B0-----:R-:W3:Y:S01]  /*44220*/  LDL.64 R28, [R1+0xd0] ;  /* 0x0000d000011c7983 */ /* 0x001ee20000100a00 */
[----:B--2---:R-:W-:Y:S03]  /*44230*/  HMMA.16816.F32 R56, R48, R4, R56 ;  /* 0x000000043038723c */ /* 0x004fe60000001838 */
[----:B---3--:R0:W-:Y:S02]  /*44240*/  STL.64 [R1+0x4c38], R28 ;  /* 0x004c381c01007387 */ /* 0x0081e40000100a00 */
[----:B0-----:R-:W-:-:S02]  /*44250*/  IMAD.MOV.U32 R28, RZ, RZ, R23 ;  /* 0x000000ffff1c7224 */ /* 0x001fc400078e0017 */
[----:B------:R-:W-:-:S05]  /*44260*/  IMAD.MOV.U32 R29, RZ, RZ, R22 ;  /* 0x000000ffff1d7224 */ /* 0x000fca00078e0016 */
[----:B------:R0:W-:Y:S11]  /*44270*/  STL.64 [R1+0x4c50], R28 ;  /* 0x004c501c01007387 */ /* 0x0001f60000100a00 */
[----:B------:R-:W-:Y:S04]  /*44280*/  STL.64 [R1+0x8e0], R56 ;  /* 0x0008e03801007387 */ /* 0x000fe80000100a00 */
[----:B------:R-:W-:Y:S01]  /*44290*/  STL.64 [R1+0x8e8], R58 ;  /* 0x0008e83a01007387 */ /* 0x000fe20000100a00 */
[----:B0-----:R-:W-:-:S02]  /*442a0*/  IMAD.MOV.U32 R28, RZ, RZ, R21 ;  /* 0x000000ffff1c7224 */ /* 0x001fc400078e0015 */
[----:B------:R-:W-:Y:S02]  /*442b0*/  IMAD.MOV.U32 R29, RZ, RZ, R20 ;  /* 0x000000ffff1d7224 */ /* 0x000fe400078e0014 */
[----:B------:R-:W2:Y:S04]  /*442c0*/  LDL.LU.64 R20, [R1+0x14a0] ;  /* 0x0014a00001147983 */ /* 0x000ea80000300a00 */
[----:B------:R-:W2:Y:S04]  /*442d0*/  LDL.LU.64 R22, [R1+0x14a8] ;  /* 0x0014a80001167983 */ /* 0x000ea80000300a00 */
[----:B------:R0:W-:Y:S04]  /*442e0*/  STL.64 [R1+0x4c60], R28 ;  /* 0x004c601c01007387 */ /* 0x0001e80000100a00 */
[----:B0-----:R-:W3:Y:S04]  /*442f0*/  LDL.64 R28, [R1+0x100] ;  /* 0x00010000011c7983 */ /* 0x001ee80000100a00 */
[----:B---3--:R-:W-:Y:S04]  /*44300*/  STL.64 [R1+0x4c78], R28 ;  /* 0x004c781c01007387 */ /* 0x008fe80000100a00 */
[----:B------:R-:W-:Y:S04]  /*44310*/  STL.64 [R1+0x4c30], R6 ;  /* 0x004c300601007387 */ /* 0x000fe80000100a00 */
[----:B------:R4:W-:Y:S02]  /*44320*/  STL.64 [R1+0x4c28], R4 ;  /* 0x004c280401007387 */ /* 0x0009e40000100a00 */
[C---:B----4-:R-:W-:Y:S06]  /*44330*/  HMMA.16816.F32 R4, R48.reuse, R24, R52 ;  /* 0x000000183004723c */ /* 0x050fec0000001834 */
[----:B--2---:R-:W-:Y:S01]  /*44340*/  HMMA.16816.F32 R20, R48, R32, R20 ;  /* 0x000000203014723c */ /* 0x004fe20000001814 */
[----:B------:R-:W2:Y:S04]  /*44350*/  LDL.LU.64 R52, [R1+0x1490] ;  /* 0x0014900001347983 */ /* 0x000ea80000300a00 */
[----:B------:R-:W2:Y:S01]  /*44360*/  LDL.LU.64 R54, [R1+0x1498] ;  /* 0x0014980001367983 */ /* 0x000ea20000300a00 */
[----:B------:R-:W-:-:S02]  /*44370*/  IMAD.MOV.U32 R28, RZ, RZ, R34 ;  /* 0x000000ffff1c7224 */ /* 0x000fc400078e0022 */
[----:B------:R-:W-:-:S09]  /*44380*/  IMAD.MOV.U32 R29, RZ, RZ, R10 ;  /* 0x000000ffff1d7224 */ /* 0x000fd200078e000a */
[----:B------:R0:W-:Y:S04]  /*44390*/  STL.64 [R1+0x8d0], R4 ;  /* 0x0008d00401007387 */ /* 0x0001e80000100a00 */
[----:B------:R1:W-:Y:S04]  /*443a0*/  STL.64 [R1+0x8d8], R6 ;  /* 0x0008d80601007387 */ /* 0x0003e80000100a00 */
[----:B------:R-:W3:Y:S04]  /*443b0*/  LDL.LU.64 R56, [R1+0x1600] ;  /* 0x0016000001387983 */ /* 0x000ee80000300a00 */
[----:B------:R-:W3:Y:S04]  /*443c0*/  LDL.LU.64 R58, [R1+0x1608] ;  /* 0x00160800013a7983 */ /* 0x000ee80000300a00 */
[----:B0-----:R-:W4:Y:S04]  /*443d0*/  LDL.LU.64 R4, [R1+0x1540] ;  /* 0x0015400001047983 */ /* 0x001f280000300a00 */
[----:B-1----:R-:W4:Y:S04]  /*443e0*/  LDL.LU.64 R6, [R1+0x1548] ;  /* 0x0015480001067983 */ /* 0x002f280000300a00 */
[----:B------:R0:W-:Y:S04]  /*443f0*/  STL.64 [R1+0x4c90], R28 ;  /* 0x004c901c01007387 */ /* 0x0001e80000100a00 */
[----:B0-----:R-:W3:Y:S04]  /*44400*/  LDL.LU.64 R28, [R1+0x1460] ;  /* 0x00146000011c7983 */ /* 0x001ee80000300a00 */
[----:B------:R-:W3:Y:S04]  /*44410*/  LDL.LU.64 R30, [R1+0x1468] ;  /* 0x00146800011e7983 */ /* 0x000ee80000300a00 */
[----:B------:R-:W-:Y:S04]  /*44420*/  STL.64 [R1+0x4c48], R26 ;  /* 0x004c481a01007387 */ /* 0x000fe80000100a00 */
[----:B------:R0:W-:Y:S04]  /*44430*/  STL.64 [R1+0x4c40], R24 ;  /* 0x004c401801007387 */ /* 0x0001e80000100a00 */
[----:B0-----:R-:W4:Y:S04]  /*44440*/  LDL.LU.64 R24, [R1+0x1470] ;  /* 0x0014700001187983 */ /* 0x001f280000300a00 */
[----:B------:R-:W4:Y:S04]  /*44450*/  LDL.LU.64 R26, [R1+0x1478] ;  /* 0x00147800011a7983 */ /* 0x000f280000300a00 */
[----:B------:R-:W-:Y:S04]  /*44460*/  STL.64 [R1+0x8c0], R20 ;  /* 0x0008c01401007387 */ /* 0x000fe80000100a00 */
[----:B------:R0:W-:Y:S04]  /*44470*/  STL.64 [R1+0x8c8], R22 ;  /* 0x0008c81601007387 */ /* 0x0001e80000100a00 */
[----:B0-----:R-:W3:Y:S04]  /*44480*/  LDL.LU.64 R22, [R1+0x4cb0] ;  /* 0x004cb00001167983 */ /* 0x001ee80000300a00 */
[----:B------:R-:W2:Y:S04]  /*44490*/  LDL.LU.64 R20, [R1+0x4ca8] ;  /* 0x004ca80001147983 */ /* 0x000ea80000300a00 */
[----:B------:R0:W-:Y:S04]  /*444a0*/  STL.64 [R1+0x4c58], R32 ;  /* 0x004c582001007387 */ /* 0x0001e80000100a00 */
[----:B0-----:R-:W4:Y:S04]  /*444b0*/  LDL.LU.64 R32, [R1+0x1480] ;  /* 0x0014800001207983 */ /* 0x001f280000300a00 */
[----:B------:R-:W4:Y:S01]  /*444c0*/  LDL.LU.64 R34, [R1+0x1488] ;  /* 0x0014880001227983 */ /* 0x000f220000300a00 */
[----:B--2---:R-:W-:-:S15]  /*444d0*/  HMMA.16816.F32 R52, R48, R20, R52 ;  /* 0x000000143034723c */ /* 0x004fde0000001834 */
[----:B------:R-:W-:-:S08]  /*444e0*/  NOP ;  /* 0x0000000000007918 */ /* 0x000fd00000000000 */
[----:B------:R-:W-:Y:S04]  /*444f0*/  STL.64 [R1+0x8b0], R52 ;  /* 0x0008b03401007387 */ /* 0x000fe80000100a00 */
[----:B------:R0:W-:Y:S04]  /*44500*/  STL.64 [R1+0x8b8], R54 ;  /* 0x0008b83601007387 */ /* 0x0001e80000100a00 */
[----:B0-----:R-:W2:Y:S04]  /*44510*/  LDL.LU.64 R54, [R1+0x4ca0] ;  /* 0x004ca00001367983 */ /* 0x001ea80000300a00 */
[----:B------:R-:W2:Y:S04]  /*44520*/  LDL.LU.64 R52, [R1+0x4c98] ;  /* 0x004c980001347983 */ /* 0x000ea80000300a00 */
[----:B---3--:R-:W-:Y:S04]  /*44530*/  STL.64 [R1+0x4c10], R22 ;  /* 0x004c101601007387 */ /* 0x008fe80000100a00 */
[----:B------:R4:W-:Y:S04]  /*44540*/  STL.64 [R1+0x4c08], R20 ;  /* 0x004c081401007387 */ /* 0x0009e80000100a00 */
[----:B------:R-:W-:Y:S04]  /*44550*/  STL [R1+0x4c70], R11 ;  /* 0x004c700b01007387 */ /* 0x000fe80000100800 */
[----:B------:R0:W-:Y:S01]  /*44560*/  STL.64 [R1+0x4c68], R8 ;  /* 0x004c680801007387 */ /* 0x0001e20000100a00 */
[C---:B----4-:R-:W-:Y:S06]  /*44570*/  HMMA.16816.F32 R20, R48.reuse, R8, R32 ;  /* 0x000000083014723c */ /* 0x050fec0000001820 */
[----:B0-----:R-:W-:-:S15]  /*44580*/  HMMA.16816.F32 R8, R48, R16, R24 ;  /* 0x000000103008723c */ /* 0x001fde0000001818 */
[----:B------:R-:W-:-:S02]  /*44590*/  NOP ;  /* 0x0000000000007918 */ /* 0x000fc40000000000 */
[----:B------:R-:W-:Y:S04]  /*445a0*/  STL.64 [R1+0x8a0], R20 ;  /* 0x0008a01401007387 */ /* 0x000fe80000100a00 */
[----:B------:R-:W-:Y:S04]  /*445b0*/  STL.64 [R1+0x8a8], R22 ;  /* 0x0008a81601007387 */ /* 0x000fe80000100a00 */
[----:B------:R-:W-:Y:S04]  /*445c0*/  STL.64 [R1+0x4c88], R18 ;  /* 0x004c881201007387 */ /* 0x000fe80000100a00 */
[----:B------:R0:W-:Y:S04]  /*445d0*/  STL.64 [R1+0x4c80], R16 ;  /* 0x004c801001007387 */ /* 0x0001e80000100a00 */
[----:B------:R-:W-:Y:S04]  /*445e0*/  STL.64 [R1+0x890], R8 ;  /* 0x0008900801007387 */ /* 0x000fe80000100a00 */
[----:B------:R2:W-:Y:S01]  /*445f0*/  STL.64 [R1+0x898], R10 ;  /* 0x0008980a01007387 */ /* 0x0005e20000100a00 */
[----:B0-----:R-:W-:Y:S03]  /*44600*/  HMMA.16816.F32 R16, R48, R36, R28 ;  /* 0x000000243010723c */ /* 0x001fe6000000181c */
[----:B------:R-:W0:-:S15]  /*44610*/  LDSM.16.MT88.4 R48, [R38+UR5+0x180] ;  /* 0x000180052630783b */ /* 0x000e1e0008004200 */
[----:B------:R-:W-:-:S05]  /*44620*/  NOP ;  /* 0x0000000000007918 */ /* 0x000fca0000000000 */
[----:B------:R1:W-:Y:S04]  /*44630*/  STL.64 [R1+0x870], R16 ;  /* 0x0008701001007387 */ /* 0x0003e80000100a00 */
[----:B------:R3:W-:Y:S04]  /*44640*/  STL.64 [R1+0x878], R18 ;  /* 0x0008781201007387 */ /* 0x0007e80000100a00 */
[----:B------:R-:W4:Y:S01]  /*44650*/  LDL.LU.64 R28, [R1+0x1510] ;  /* 0x00151000011c7983 */ /* 0x000f220000300a00 */
[----:B--2---:R-:W-:-:S15]  /*44660*/  HMMA.16816.F32 R8, R52, R44, R56 ;  /* 0x0000002c3408723c */ /* 0x004fde0000001838 */
[----:B------:R-:W-:-:S08]  /*44670*/  NOP ;  /* 0x0000000000007918 */ /* 0x000fd00000000000 */
[----:B------:R2:W-:Y:S04]  /*44680*/  STL.64 [R1+0x880], R8 ;  /* 0x0008800801007387 */ /* 0x0005e80000100a00 */
[----:B------:R0:W-:Y:S04]  /*44690*/  STL.64 [R1+0x888], R10 ;  /* 0x0008880a01007387 */ /* 0x0001e80000100a00 */
[----:B------:R-:W4:Y:S01]  /*446a0*/  LDL.LU.64 R30, [R1+0x1518] ;  /* 0x00151800011e7983 */ /* 0x000f220000300a00 */
[----:B------:R-:W-:-:S15]  /*446b0*/  HMMA.16816.F32 R4, R52, R40, R4 ;  /* 0x000000283404723c */ /* 0x000fde0000001804 */
[----:B------:R-:W-:-:S08]  /*446c0*/  NOP ;  /* 0x0000000000007918 */ /* 0x000fd00000000000 */
[----:B------:R0:W-:Y:S04]  /*446d0*/  STL.64 [R1+0x960], R4 ;  /* 0x0009600401007387 */ /* 0x0001e80000100a00 */
[----:B------:R0:W-:Y:S04]  /*446e0*/  STL.64 [R1+0x968], R6 ;  /* 0x0009680601007387 */ /* 0x0001e80000100a00 */
[----:B-1----:R-:W4:Y:S04]  /*446f0*/  LDL.LU.64 R16, [R1+0x1450] ;  /* 0x0014500001107983 */ /* 0x002f280000300a00 */
[----:B---3--:R-:W3:Y:S04]  /*44700*/  LDL.LU.64 R18, [R1+0x1458] ;  /* 0x0014580001127983 */ /* 0x008ee80000300a00 */
[----:B--2---:R-:W2:Y:S04]  /*44710*/  LDL.LU.64 R8, [R1+0x1430] ;  /* 0x0014300001087983 */ /* 0x004ea80000300a00 */
[----:B0-----:R-:W2:Y:S04]  /*44720*/  LDL.LU.64 R10, [R1+0x1438] ;  /* 0x00143800010a7983 */ /* 0x001ea80000300a00 */
[----:B------:R-:W2:Y:S04]  /*44730*/  LDL.LU.64 R32, [R1+0x1410] ;  /* 0x0014100001207983 */ /* 0x000ea80000300a00 */
        /* <DEDUP_REMOVED lines=9> */
[----:B------:R-:W-:Y:S04]  /*447d0*/  STL.64 [R1+0x4b88], R50 ;  /* 0x004b883201007387 */ /* 0x000fe80000100a00 */
[----:B------:R0:W-:Y:S04]  /*447e0*/  STL.64 [R1+0x4b80], R48 ;  /* 0x004b803001007387 */ /* 0x0001e80000100a00 */
[----:B0-----:R-:W2:Y:S04]  /*447f0*/  LDL.LU.64 R48, [R1+0xdd0] ;  /* 0x000dd00001307983 */ /* 0x001ea80000300a00 */
[----:B------:R-:W2:Y:S01]  /*44800*/  LDL.LU.64 R50, [R1+0xdd8] ;  /* 0x000dd80001327983 */ /* 0x000ea20000300a00 */
[----:B----4-:R-:W-:-:S15]  /*44810*/  HMMA.16816.F32 R28, R52, R12, R28 ;  /* 0x0000000c341c723c */ /* 0x010fde000000181c */
[----:B------:R-:W-:-:S08]  /*44820*/  NOP ;  /* 0x0000000000007918 */ /* 0x000fd00000000000 */
[----:B------:R0:W-:Y:S04]  /*44830*/  STL.64 [R1+0xa50], R28 ;  /* 0x000a501c01007387 */ /* 0x0001e80000100a00 */
[----:B------:R3:W-:Y:S04]  /*44840*/  STL.64 [R1+0xa58], R30 ;  /* 0x000a581e01007387 */ /* 0x0007e80000100a00 */
[----:B0-----:R-:W3:Y:S02]  /*44850*/  LDL.LU.64 R28, [R1+0x4c90] ;  /* 0x004c9000011c7983 */ /* 0x001ee40000300a00 */
[----:B---3--:R-:W-:Y:S02]  /*44860*/  HMMA.16816.F32 R28, R52, R28, R16 ;  /* 0x0000001c341c723c */ /* 0x008fe40000001810 */
[----:B------:R-:W3:Y:S04]  /*44870*/  LDL.LU.64 R18, [R1+0x4c88] ;  /* 0x004c880001127983 */ /* 0x000ee80000300a00 */
[----:B------:R-:W4:-:S15]  /*44880*/  LDL.LU.64 R16, [R1+0x4c80] ;  /* 0x004c800001107983 */ /* 0x000f1e0000300a00 */
[----:B------:R-:W-:-:S02]  /*44890*/  NOP ;  /* 0x0000000000007918 */ /* 0x000fc40000000000 */
[----:B------:R0:W-:Y:S04]  /*448a0*/  STL.64 [R1+0xa40], R28 ;  /* 0x000a401c01007387 */ /* 0x0001e80000100a00 */
[----:B------:R-:W-:Y:S04]  /*448b0*/  STL.64 [R1+0xa48], R30 ;  /* 0x000a481e01007387 */ /* 0x000fe80000100a00 */
[----:B0-----:R-:W2:Y:S02]  /*448c0*/  LDL.LU.64 R28, [R1+0x4c78] ;  /* 0x004c7800011c7983 */ /* 0x001ea40000300a00 */
[----:B--2---:R-:W-:Y:S06]  /*448d0*/  HMMA.16816.F32 R8, R52, R28, R8 ;  /* 0x0000001c3408723c */ /* 0x004fec0000001808 */
[----:B------:R-:W-:-:S15]  /*448e0*/  IMAD.MOV.U32 R39, RZ, RZ, R28 ;  /* 0x000000ffff277224 */ /* 0x000fde00078e001c */
[----:B------:R-:W-:-:S02]  /*448f0*/  NOP ;  /* 0x0000000000007918 */ /* 0x000fc40000000000 */
[----:B------:R-:W-:Y:S04]  /*44900*/  STL.64 [R1+0xa30], R8 ;  /* 0x000a300801007387 */ /* 0x000fe80000100a00 */
[----:B------:R0:W-:Y:S04]  /*44910*/  STL.64 [R1+0xa38], R10 ;  /* 0x000a380a01007387 */ /* 0x0001e80000100a00 */
[----:B0-----:R-:W2:Y:S04]  /*44920*/  LDL.LU R11, [R1+0x4c70] ;  /* 0x004c7000010b7983 */ /* 0x001ea80000300800 */
[----:B------:R-:W3:Y:S01]  /*44930*/  LDL.LU.64 R8, [R1+0x4c68] ;  /* 0x004c680001087983 */ /* 0x000ee20000300a00 */
[----:B------:R-:W-:-:S03]  /*44940*/  IMAD.MOV.U32 R10, RZ, RZ, R29 ;  /* 0x000000ffff0a7224 */ /* 0x000fc600078e001d */
[----:B------:R-:W4:Y:S02]  /*44950*/  LDL.LU.64 R28, [R1+0x4c60] ;  /* 0x004c6000011c7983 */ /* 0x000f240000300a00 */
[----:B----4-:R-:W-:Y:S02]  /*44960*/  HMMA.16816.F32 R28, R52, R28, R32 ;  /* 0x0000001c341c723c */ /* 0x010fe40000001820 */
[----:B------:R-:W4:-:S15]  /*44970*/  LDL.LU.64 R32, [R1+0x4c58] ;  /* 0x004c580001207983 */ /* 0x000f1e0000300a00 */
[----:B------:R-:W-:-:S06]  /*44980*/  NOP ;  /* 0x0000000000007918 */ /* 0x000fcc0000000000 */
[----:B------:R0:W-:Y:S04]  /*44990*/  STL.64 [R1+0xa20], R28 ;  /* 0x000a201c01007387 */ /* 0x0001e80000100a00 */
[----:B------:R1:W-:Y:S04]  /*449a0*/  STL.64 [R1+0xa28], R30 ;  /* 0x000a281e01007387 */ /* 0x0003e80000100a00 */
[----:B0-----:R-:W1:Y:S02]  /*449b0*/  LDL.LU.64 R28, [R1+0x4c50] ;  /* 0x004c5000011c7983 */ /* 0x001e640000300a00 */
[----:B-1----:R-:W-:Y:S02]  /*449c0*/  HMMA.16816.F32 R28, R52, R28, R24 ;  /* 0x0000001c341c723c */ /* 0x002fe40000001818 */
[----:B------:R-:W2:Y:S04]  /*449d0*/  LDL.LU.64 R26, [R1+0x4c48] ;  /* 0x004c4800011a7983 */ /* 0x000ea80000300a00 */
        /* <DEDUP_REMOVED lines=14> */
[C---:B----4-:R-:W-:Y:S02]  /*44ac0*/  HMMA.16816.F32 R48, R52.reuse, R28, R48 ;  /* 0x0000001c3430723c */ /* 0x050fe40000001830 */
[----:B---3--:R-:W-:Y:S04]  /*44ad0*/  STL.64 [R1+0x4ba0], R30 ;  /* 0x004ba01e01007387 */ /* 0x008fe80000100a00 */
[----:B------:R2:W-:Y:S02]  /*44ae0*/  STL.64 [R1+0x4b98], R28 ;  /* 0x004b981c01007387 */ /* 0x0005e40000100a00 */
[----:B--2---:R-:W-:-:S15]  /*44af0*/  HMMA.16816.F32 R28, R52, R4, R56 ;  /* 0x00000004341c723c */ /* 0x004fde0000001838 */
[----:B------:R-:W-:Y:S04]  /*44b00*/  STL.64 [R1+0x9f0], R48 ;  /* 0x0009f03001007387 */ /* 0x000fe80000100a00 */
[----:B------:R-:W-:Y:S04]  /*44b10*/  STL.64 [R1+0x9f8], R50 ;  /* 0x0009f83201007387 */ /* 0x000fe80000100a00 */
[----:B------:R-:W-:Y:S04]  /*44b20*/  STL.64 [R1+0x4bb0], R6 ;  /* 0x004bb00601007387 */ /* 0x000fe80000100a00 */
[----:B------:R0:W-:Y:S02]  /*44b30*/  STL.64 [R1+0x4ba8], R4 ;  /* 0x004ba80401007387 */ /* 0x0001e40000100a00 */
[C---:B0-----:R-:W-:Y:S02]  /*44b40*/  HMMA.16816.F32 R4, R52.reuse, R24, R20 ;  /* 0x000000183404723c */ /* 0x041fe40000001814 */
[----:B------:R-:W-:Y:S04]  /*44b50*/  STL.64 [R1+0x9e0], R28 ;  /* 0x0009e01c01007387 */ /* 0x000fe80000100a00 */
[----:B------:R-:W-:Y:S04]  /*44b60*/  STL.64 [R1+0x9e8], R30 ;  /* 0x0009e81e01007387 */ /* 0x000fe80000100a00 */
[----:B------:R-:W2:Y:S04]  /*44b70*/  LDL.LU.64 R20, [R1+0xda0] ;  /* 0x000da00001147983 */ /* 0x000ea80000300a00 */
[----:B------:R-:W2:Y:S09]  /*44b80*/  LDL.LU.64 R22, [R1+0xda8] ;  /* 0x000da80001167983 */ /* 0x000eb20000300a00 */
[----:B------:R-:W-:Y:S04]  /*44b90*/  STL.64 [R1+0x9d0], R4 ;  /* 0x0009d00401007387 */ /* 0x000fe80000100a00 */
[----:B------:R-:W-:Y:S04]  /*44ba0*/  STL.64 [R1+0x9d8], R6 ;  /* 0x0009d80601007387 */ /* 0x000fe80000100a00 */
[----:B------:R-:W3:Y:S04]  /*44bb0*/  LDL.LU.64 R56, [R1+0xd90] ;  /* 0x000d900001387983 */ /* 0x000ee80000300a00 */
[----:B------:R-:W3:Y:S04]  /*44bc0*/  LDL.LU.64 R58, [R1+0xd98] ;  /* 0x000d9800013a7983 */ /* 0x000ee80000300a00 */
[----:B------:R-:W-:Y:S04]  /*44bd0*/  STL.64 [R1+0x4bc0], R26 ;  /* 0x004bc01a01007387 */ /* 0x000fe80000100a00 */
[----:B------:R0:W-:Y:S04]  /*44be0*/  STL.64 [R1+0x4bb8], R24 ;  /* 0x004bb81801007387 */ /* 0x0001e80000100a00 */
[----:B0-----:R-:W4:Y:S04]  /*44bf0*/  LDL.64 R24, [R1+0xe0] ;  /* 0x0000e00001187983 */ /* 0x001f280000100a00 */
[----:B----4-:R0:W-:Y:S04]  /*44c00*/  STL.64 [R1+0x4bc8], R24 ;  /* 0x004bc81801007387 */ /* 0x0101e80000100a00 */
[----:B0-----:R-:W4:Y:S01]  /*44c10*/  LDL.64 R24, [R1+0xf0] ;  /* 0x0000f00001187983 */ /* 0x001f220000100a00 */
[----:B--2---:R-:W-:Y:S03]  /*44c20*/  HMMA.16816.F32 R20, R52, R32, R20 ;  /* 0x000000203414723c */ /* 0x004fe60000001814 */
[----:B----4-:R0:W-:Y:S04]  /*44c30*/  STL.64 [R1+0x4bd8], R24 ;  /* 0x004bd81801007387 */ /* 0x0101e80000100a00 */
[----:B0-----:R-:W2:Y:S01]  /*44c40*/  LDL.64 R24, [R1+0x110] ;  /* 0x0001100001187983 */ /* 0x001ea20000100a00 */
[----:B------:R-:W-:-:S02]  /*44c50*/  IMAD.MOV.U32 R28, RZ, RZ, R35 ;  /* 0x000000ffff1c7224 */ /* 0x000fc400078e0023 */
[----:B------:R-:W-:Y:S01]  /*44c60*/  IMAD.MOV.U32 R29, RZ, RZ, R34 ;  /* 0x000000ffff1d7224 */ /* 0x000fe200078e0022 */
[----:B--2---:R0:W-:Y:S04]  /*44c70*/  STL.64 [R1+0x4bf0], R24 ;  /* 0x004bf01801007387 */ /* 0x0041e80000100a00 */
[----:B0-----:R-:W2:Y:S04]  /*44c80*/  LDL.LU.64 R24, [R1+0xd50] ;  /* 0x000d500001187983 */ /* 0x001ea80000300a00 */
[----:B------:R-:W2:Y:S04]  /*44c90*/  LDL.LU.64 R26, [R1+0xd58] ;  /* 0x000d5800011a7983 */ /* 0x000ea80000300a00 */
[----:B------:R-:W4:Y:S04]  /*44ca0*/  LDL.LU.64 R48, [R1+0xcc0] ;  /* 0x000cc00001307983 */ /* 0x000f280000300a00 */
[----:B------:R-:W4:Y:S04]  /*44cb0*/  LDL.LU.64 R50, [R1+0xcc8] ;  /* 0x000cc80001327983 */ /* 0x000f280000300a00 */
[----:B------:R-:W4:Y:S04]  /*44cc0*/  LDL.LU.64 R4, [R1+0xcb0] ;  /* 0x000cb00001047983 */ /* 0x000f280000300a00 */
[----:B------:R-:W4:Y:S04]  /*44cd0*/  LDL.LU.64 R6, [R1+0xcb8] ;  /* 0x000cb80001067983 */ /* 0x000f280000300a00 */
        /* <DEDUP_REMOVED lines=8> */
[----:B0-----:R-:W4:Y:S04]  /*44d60*/  LDL.LU.64 R32, [R1+0xd80] ;  /* 0x000d800001207983 */ /* 0x001f280000300a00 */
[----:B------:R-:W4:Y:S01]  /*44d70*/  LDL.LU.64 R34, [R1+0xd88] ;  /* 0x000d880001227983 */ /* 0x000f220000300a00 */
[C---:B---3--:R-:W-:Y:S06]  /*44d80*/  HMMA.16816.F32 R56, R52.reuse, R20, R56 ;  /* 0x000000143438723c */ /* 0x048fec0000001838 */
[----:B--2---:R-:W-:-:S15]  /*44d90*/  HMMA.16816.F32 R28, R52, R16, R28 ;  /* 0x00000010341c723c */ /* 0x004fde000000181c */
[----:B------:R-:W-:-:S02]  /*44da0*/  NOP ;  /* 0x0000000000007918 */ /* 0x000fc40000000000 */
[----:B------:R-:W-:Y:S04]  /*44db0*/  STL.64 [R1+0x9b0], R56 ;  /* 0x0009b03801007387 */ /* 0x000fe80000100a00 */
[----:B------:R0:W-:Y:S04]  /*44dc0*/  STL.64 [R1+0x9b8], R58 ;  /* 0x0009b83a01007387 */ /* 0x0001e80000100a00 */
[----:B0-----:R-:W2:Y:S04]  /*44dd0*/  LDL.LU.64 R58, [R1+0x4c00] ;  /* 0x004c0000013a7983 */ /* 0x001ea80000300a00 */
[----:B------:R-:W2:Y:S04]  /*44de0*/  LDL.LU.64 R56, [R1+0x4bf8] ;  /* 0x004bf80001387983 */ /* 0x000ea80000300a00 */
[----:B----4-:R-:W-:Y:S04]  /*44df0*/  STL.64 [R1+0x4be8], R22 ;  /* 0x004be81601007387 */ /* 0x010fe80000100a00 */
[----:B------:R0:W-:Y:S02]  /*44e00*/  STL.64 [R1+0x4be0], R20 ;  /* 0x004be01401007387 */ /* 0x0001e40000100a00 */
[----:B0-----:R-:W-:-:S15]  /*44e10*/  HMMA.16816.F32 R20, R52, R8, R32 ;  /* 0x000000083414723c */ /* 0x001fde0000001820 */
[----:B------:R-:W-:-:S08]  /*44e20*/  NOP ;  /* 0x0000000000007918 */ /* 0x000fd00000000000 */
[----:B------:R-:W-:Y:S04]  /*44e30*/  STL.64 [R1+0x9a0], R20 ;  /* 0x0009a01401007387 */ /* 0x000fe80000100a00 */
[----:B------:R0:W-:Y:S04]  /*44e40*/  STL.64 [R1+0x9a8], R22 ;  /* 0x0009a81601007387 */ /* 0x0001e80000100a00 */
[----:B------:R-:W-:Y:S04]  /*44e50*/  STL.64 [R1+0x990], R28 ;  /* 0x0009901c01007387 */ /* 0x000fe80000100a00 */
[----:B------:R-:W-:Y:S01]  /*44e60*/  STL.64 [R1+0x998], R30 ;  /* 0x0009981e01007387 */ /* 0x000fe20000100a00 */
[----:B0-----:R-:W-:Y:S03]  /*44e70*/  HMMA.16816.F32 R20, R52, R36, R24 ;  /* 0x000000243414723c */ /* 0x001fe60000001818 */
[----:B------:R-:W3:Y:S04]  /*44e80*/  LDL.LU.64 R24, [R1+0xca0] ;  /* 0x000ca00001187983 */ /* 0x000ee80000300a00 */
[----:B------:R-:W3:Y:S01]  /*44e90*/  LDL.LU.64 R26, [R1+0xca8] ;  /* 0x000ca800011a7983 */ /* 0x000ee20000300a00 */
[----:B------:R-:W-:-:S05]  /*44ea0*/  LOP3.LUT R38, R60, 0x60, RZ, 0x3c, !PT ;  /* 0x000000603c267812 */ /* 0x000fca00078e3cff */
[----:B------:R-:W0:Y:S10]  /*44eb0*/  LDSM.16.MT88.4 R52, [R38+UR5] ;  /* 0x000000052634783b */ /* 0x000e340008004200 */
[----:B------:R1:W-:Y:S04]  /*44ec0*/  STL.64 [R1+0x970], R20 ;  /* 0x0009701401007387 */ /* 0x0003e80000100a00 */
[----:B------:R4:W-:Y:S04]  /*44ed0*/  STL.64 [R1+0x978], R22 ;  /* 0x0009781601007387 */ /* 0x0009e80000100a00 */
[----:B-1----:R-:W3:Y:S04]  /*44ee0*/  LDL.LU.64 R20, [R1+0xc90] ;  /* 0x000c900001147983 */ /* 0x002ee80000300a00 */
[----:B----4-:R-:W4:Y:S01]  /*44ef0*/  LDL.LU.64 R22, [R1+0xc98] ;  /* 0x000c980001167983 */ /* 0x010f220000300a00 */
[C---:B--2---:R-:W-:Y:S06]  /*44f00*/  HMMA.16816.F32 R28, R56.reuse, R44, R48 ;  /* 0x0000002c381c723c */ /* 0x044fec0000001830 */
[----:B------:R-:W-:Y:S01]  /*44f10*/  HMMA.16816.F32 R4, R56, R40, R4 ;  /* 0x000000283804723c */ /* 0x000fe20000001804 */
[----:B------:R-:W2:Y:S04]  /*44f20*/  LDL.LU.64 R48, [R1+0xc80] ;  /* 0x000c800001307983 */ /* 0x000ea80000300a00 */
[----:B------:R-:W2:-:S12]  /*44f30*/  LDL.LU.64 R50, [R1+0xc88] ;  /* 0x000c880001327983 */ /* 0x000e980000300a00 */
[----:B------:R1:W-:Y:S04]  /*44f40*/  STL.64 [R1+0x980], R28 ;  /* 0x0009801c01007387 */ /* 0x0003e80000100a00 */
[----:B------:R0:W-:Y:S04]  /*44f50*/  STL.64 [R1+0x988], R30 ;  /* 0x0009881e01007387 */ /* 0x0001e80000100a00 */
[----:B-1----:R-:W2:Y:S04]  /*44f60*/  LDL.LU.64 R28, [R1+0xc70] ;  /* 0x000c7000011c7983 */ /* 0x002ea80000300a00 */
[----:B0-----:R-:W2:Y:S04]  /*44f70*/  LDL.LU.64 R30, [R1+0xc78] ;  /* 0x000c7800011e7983 */ /* 0x001ea80000300a00 */
[----:B------:R0:W-:Y:S01]  /*44f80*/  STL.64 [R1+0xa60], R4 ;  /* 0x000a600401007387 */ /* 0x0001e20000100a00 */
[----:B---3--:R-:W-:Y:S03]  /*44f90*/  HMMA.16816.F32 R24, R56, R12, R24 ;  /* 0x0000000c3818723c */ /* 0x008fe60000001818 */
[----:B------:R1:W-:Y:S04]  /*44fa0*/  STL.64 [R1+0xa68], R6 ;  /* 0x000a680601007387 */ /* 0x0003e80000100a00 */
[----:B------:R-:W3:Y:S04]  /*44fb0*/  LDL.LU.64 R32, [R1+0xb10] ;  /* 0x000b100001207983 */ /* 0x000ee80000300a00 */
[----:B------:R-:W3:Y:S04]  /*44fc0*/  LDL.LU.64 R34, [R1+0xb18] ;  /* 0x000b180001227983 */ /* 0x000ee80000300a00 */
[----:B------:R-:W-:Y:S04]  /*44fd0*/  STL.64 [R1+0x4af8], R54 ;  /* 0x004af83601007387 */ /* 0x000fe80000100a00 */
[----:B------:R-:W-:Y:S04]  /*44fe0*/  STL.64 [R1+0x4af0], R52 ;  /* 0x004af03401007387 */ /* 0x000fe80000100a00 */
[----:B0-----:R-:W3:Y:S04]  /*44ff0*/  LDL.LU.64 R4, [R1+0xaf0] ;  /* 0x000af00001047983 */ /* 0x001ee80000300a00 */
[----:B-1----:R-:W3:Y:S04]  /*45000*/  LDL.LU.64 R6, [R1+0xaf8] ;  /* 0x000af80001067983 */ /* 0x002ee80000300a00 */
        /* <DEDUP_REMOVED lines=22> */
[----:B---3--:R-:W-:Y:S06]  /*45170*/  HMMA.16816.F32 R28, R56, R24, R28 ;  /* 0x00000018381c723c */ /* 0x008fec000000181c */
[----:B------:R-:W-:-:S02]  /*45180*/  IMAD.MOV.U32 R43, RZ, RZ, R24 ;  /* 0x000000ffff2b7224 */ /* 0x000fc400078e0018 */
[----:B------:R-:W-:-:S15]  /*45190*/  IMAD.MOV.U32 R42, RZ, RZ, R25 ;  /* 0x000000ffff2a7224 */ /* 0x000fde00078e0019 */
[----:B------:R0:W-:Y:S04]  /*451a0*/  STL.64 [R1+0xb20], R28 ;  /* 0x000b201c01007387 */ /* 0x0001e80000100a00 */
[----:B------:R1:W-:Y:S04]  /*451b0*/  STL.64 [R1+0xb28], R30 ;  /* 0x000b281e01007387 */ /* 0x0003e80000100a00 */
[----:B0-----:R-:W1:Y:S04]  /*451c0*/  LDL.LU.64 R28, [R1+0x4bd0] ;  /* 0x004bd000011c7983 */ /* 0x001e680000300a00 */
[----:B------:R-:W3:Y:S02]  /*451d0*/  LDL.LU.64 R24, [R1+0x4bc8] ;  /* 0x004bc80001187983 */ /* 0x000ee40000300a00 */
[C---:B---3--:R-:W-:Y:S06]  /*451e0*/  HMMA.16816.F32 R32, R56.reuse, R24, R32 ;  /* 0x000000183820723c */ /* 0x048fec0000001820 */
[----:B-1----:R-:W-:-:S15]  /*451f0*/  HMMA.16816.F32 R28, R56, R28, R4 ;  /* 0x0000001c381c723c */ /* 0x002fde0000001804 */
[----:B------:R-:W-:-:S02]  /*45200*/  NOP ;  /* 0x0000000000007918 */ /* 0x000fc40000000000 */
[----:B------:R0:W-:Y:S04]  /*45210*/  STL.64 [R1+0xb10], R32 ;  /* 0x000b102001007387 */ /* 0x0001e80000100a00 */
[----:B------:R-:W-:Y:S04]  /*45220*/  STL.64 [R1+0xb18], R34 ;  /* 0x000b182201007387 */ /* 0x000fe80000100a00 */
[----:B------:R-:W3:Y:S01]  /*45230*/  LDL.LU.64 R26, [R1+0x4bc0] ;  /* 0x004bc000011a7983 */ /* 0x000ee20000300a00 */
[----:B0-----:R-:W-:Y:S02]  /*45240*/  IMAD.MOV.U32 R33, RZ, RZ, R24 ;  /* 0x000000ffff217224 */ /* 0x001fe400078e0018 */
[----:B------:R-:W-:-:S02]  /*45250*/  IMAD.MOV.U32 R32, RZ, RZ, R25 ;  /* 0x000000ffff207224 */ /* 0x000fc400078e0019 */
[----:B------:R-:W3:Y:S04]  /*45260*/  LDL.LU.64 R24, [R1+0x4bb8] ;  /* 0x004bb80001187983 */ /* 0x000ee80000300a00 */
[----:B------:R-:W3:Y:S04]  /*45270*/  LDL.LU.64 R6, [R1+0x4bb0] ;  /* 0x004bb00001067983 */ /* 0x000ee80000300a00 */
[----:B------:R-:W2:Y:S04]  /*45280*/  LDL.LU.64 R4, [R1+0x4ba8] ;  /* 0x004ba80001047983 */ /* 0x000ea80000300a00 */
[----:B------:R-:W-:Y:S04]  /*45290*/  STL.64 [R1+0xb00], R28 ;  /* 0x000b001c01007387 */ /* 0x000fe80000100a00 */
[----:B------:R0:W-:Y:S04]  /*452a0*/  STL.64 [R1+0xb08], R30 ;  /* 0x000b081e01007387 */ /* 0x0001e80000100a00 */
[----:B0-----:R-:W3:Y:S04]  /*452b0*/  LDL.LU.64 R30, [R1+0x4ba0] ;  /* 0x004ba000011e7983 */ /* 0x001ee80000300a00 */
[----:B------:R-:W4:Y:S02]  /*452c0*/  LDL.LU.64 R28, [R1+0x4b98] ;  /* 0x004b9800011c7983 */ /* 0x000f240000300a00 */
[----:B----4-:R-:W-:Y:S02]  /*452d0*/  HMMA.16816.F32 R52, R56, R28, R52 ;  /* 0x0000001c3834723c */ /* 0x010fe40000001834 */
[----:B---3--:R-:W-:Y:S04]  /*452e0*/  STL.64 [R1+0x4b18], R30 ;  /* 0x004b181e01007387 */ /* 0x008fe80000100a00 */
[----:B------:R0:W-:-:S15]  /*452f0*/  STL.64 [R1+0x4b10], R28 ;  /* 0x004b101c01007387 */ /* 0x0001de0000100a00 */
[----:B------:R-:W-:-:S02]  /*45300*/  NOP ;  /* 0x0000000000007918 */ /* 0x000fc40000000000 */
[----:B------:R-:W-:Y:S04]  /*45310*/  STL.64 [R1+0xaf0], R52 ;  /* 0x000af03401007387 */ /* 0x000fe80000100a00 */
[----:B------:R-:W-:Y:S04]  /*45320*/  STL.64 [R1+0xaf8], R54 ;  /* 0x000af83601007387 */ /* 0x000fe80000100a00 */
[----:B0-----:R-:W3:Y:S04]  /*45330*/  LDL.64 R28, [R1+0xd0] ;  /* 0x0000d000011c7983 */ /* 0x001ee80000100a00 */
[----:B---3--:R0:W-:Y:S02]  /*45340*/  STL.64 [R1+0x4b30], R28 ;  /* 0x004b301c01007387 */ /* 0x0081e40000100a00 */
[----:B0-----:R-:W-:-:S02]  /*45350*/  IMAD.MOV.U32 R28, RZ, RZ, R33 ;  /* 0x000000ffff1c7224 */ /* 0x001fc400078e0021 */
[----:B------:R-:W-:Y:S02]  /*45360*/  IMAD.MOV.U32 R29, RZ, RZ, R32 ;  /* 0x000000ffff1d7224 */ /* 0x000fe400078e0020 */
[----:B------:R-:W3:Y:S04]  /*45370*/  LDL.LU.64 R32, [R1+0xac0] ;  /* 0x000ac00001207983 */ /* 0x000ee80000300a00 */
[----:B------:R-:W3:Y:S04]  /*45380*/  LDL.LU.64 R34, [R1+0xac8] ;  /* 0x000ac80001227983 */ /* 0x000ee80000300a00 */
[----:B------:R0:W-:Y:S02]  /*45390*/  STL.64 [R1+0x4b40], R28 ;  /* 0x004b401c01007387 */ /* 0x0001e40000100a00 */
[----:B0-----:R-:W-:-:S02]  /*453a0*/  IMAD.MOV.U32 R28, RZ, RZ, R43 ;  /* 0x000000ffff1c7224 */ /* 0x001fc400078e002b */
[----:B------:R-:W-:-:S05]  /*453b0*/  IMAD.MOV.U32 R29, RZ, RZ, R42 ;  /* 0x000000ffff1d7224 */ /* 0x000fca00078e002a */
[----:B------:R2:W-:Y:S02]  /*453c0*/  STL.64 [R1+0x4b58], R28 ;  /* 0x004b581c01007387 */ /* 0x0005e40000100a00 */
[----:B--2---:R-:W-:Y:S02]  /*453d0*/  HMMA.16816.F32 R28, R56, R4, R48 ;  /* 0x00000004381c723c */ /* 0x004fe40000001830 */
[----:B------:R-:W2:Y:S04]  /*453e0*/  LDL.LU.64 R48, [R1+0xab0] ;  /* 0x000ab00001307983 */ /* 0x000ea80000300a00 */
[----:B------:R-:W2:Y:S01]  /*453f0*/  LDL.LU.64 R50, [R1+0xab8] ;  /* 0x000ab80001327983 */ /* 0x000ea20000300a00 */
[----:B------:R-:W-:Y:S02]  /*45400*/  IMAD.MOV.U32 R52, RZ, RZ, R39 ;  /* 0x000000ffff347224 */ /* 0x000fe400078e0027 */
[----:B------:R-:W-:-:S14]  /*45410*/  IMAD.MOV.U32 R53, RZ, RZ, R10 ;  /* 0x000000ffff357224 */ /* 0x000fdc00078e000a */
[----:B------:R0:W-:Y:S04]  /*45420*/  STL.64 [R1+0xae0], R28 ;  /* 0x000ae01c01007387 */ /* 0x0001e80000100a00 */
[----:B------:R1:W-:Y:S04]  /*45430*/  STL.64 [R1+0xae8], R30 ;  /* 0x000ae81e01007387 */ /* 0x0003e80000100a00 */
[----:B0-----:R-:W4:Y:S04]  /*45440*/  LDL.LU.64 R28, [R1+0xa70] ;  /* 0x000a7000011c7983 */ /* 0x001f280000300a00 */
[----:B-1----:R-:W4:Y:S04]  /*45450*/  LDL.LU.64 R30, [R1+0xa78] ;  /* 0x000a7800011e7983 */ /* 0x002f280000300a00 */
[----:B------:R0:W-:Y:S04]  /*45460*/  STL.64 [R1+0x4b78], R52 ;  /* 0x004b783401007387 */ /* 0x0001e80000100a00 */
[----:B0-----:R-:W4:Y:S04]  /*45470*/  LDL.LU.64 R52, [R1+0xa80] ;  /* 0x000a800001347983 */ /* 0x001f280000300a00 */
[----:B------:R-:W4:Y:S04]  /*45480*/  LDL.LU.64 R54, [R1+0xa88] ;  /* 0x000a880001367983 */ /* 0x000f280000300a00 */
[----:B------:R-:W-:Y:S04]  /*45490*/  STL.64 [R1+0x4b08], R6 ;  /* 0x004b080601007387 */ /* 0x000fe80000100a00 */
[----:B------:R0:W-:Y:S04]  /*454a0*/  STL.64 [R1+0x4b00], R4 ;  /* 0x004b000401007387 */ /* 0x0001e80000100a00 */
[----:B0-----:R-:W4:Y:S04]  /*454b0*/  LDL.LU.64 R4, [R1+0xa90] ;  /* 0x000a900001047983 */ /* 0x001f280000300a00 */
[----:B------:R-:W4:Y:S01]  /*454c0*/  LDL.LU.64 R6, [R1+0xa98] ;  /* 0x000a980001067983 */ /* 0x000f220000300a00 */
[----:B---3--:R-:W-:-:S15]  /*454d0*/  HMMA.16816.F32 R32, R56, R24, R32 ;  /* 0x000000183820723c */ /* 0x008fde0000001820 */
[----:B------:R-:W-:-:S08]  /*454e0*/  NOP ;  /* 0x0000000000007918 */ /* 0x000fd00000000000 */
[----:B------:R0:W-:Y:S04]  /*454f0*/  STL.64 [R1+0xad0], R32 ;  /* 0x000ad02001007387 */ /* 0x0001e80000100a00 */
[----:B------:R-:W-:Y:S04]  /*45500*/  STL.64 [R1+0xad8], R34 ;  /* 0x000ad82201007387 */ /* 0x000fe80000100a00 */
[----:B0-----:R-:W2:Y:S04]  /*45510*/  LDL.LU.64 R32, [R1+0x4b90] ;  /* 0x004b900001207983 */ /* 0x001ea80000300a00 */
[----:B------:R-:W-:Y:S04]  /*45520*/  STL.64 [R1+0x4b28], R26 ;  /* 0x004b281a01007387 */ /* 0x000fe80000100a00 */
[----:B------:R0:W-:Y:S04]  /*45530*/  STL.64 [R1+0x4b20], R24 ;  /* 0x004b201801007387 */ /* 0x0001e80000100a00 */
[----:B0-----:R-:W3:Y:S04]  /*45540*/  LDL.LU.64 R24, [R1+0xaa0] ;  /* 0x000aa00001187983 */ /* 0x001ee80000300a00 */
[----:B------:R-:W3:Y:S01]  /*45550*/  LDL.LU.64 R26, [R1+0xaa8] ;  /* 0x000aa800011a7983 */ /* 0x000ee20000300a00 */
[C---:B--2---:R-:W-:Y:S06]  /*45560*/  HMMA.16816.F32 R48, R56.reuse, R32, R48 ;  /* 0x000000203830723c */ /* 0x044fec0000001830 */
[----:B---3--:R-:W-:-:S15]  /*45570*/  HMMA.16816.F32 R24, R56, R20, R24 ;  /* 0x000000143818723c */ /* 0x008fde0000001818 */
        /* <DEDUP_REMOVED lines=8> */
[C---:B----4-:R-:W-:Y:S02]  /*45600*/  HMMA.16816.F32 R20, R56.reuse, R8, R4 ;  /* 0x000000083814723c */ /* 0x050fe40000001804 */
[----:B------:R-:W-:Y:S04]  /*45610*/  STL.64 [R1+0xab0], R24 ;  /* 0x000ab01801007387 */ /* 0x000fe80000100a00 */
[----:B------:R-:W-:Y:S04]  /*45620*/  STL.64 [R1+0xab8], R26 ;  /* 0x000ab81a01007387 */ /* 0x000fe80000100a00 */
[----:B------:R-:W2:Y:S04]  /*45630*/  LDL.LU.64 R4, [R1+0xc60] ;  /* 0x000c600001047983 */ /* 0x000ea80000300a00 */
[----:B------:R-:W2:Y:S09]  /*45640*/  LDL.LU.64 R6, [R1+0xc68] ;  /* 0x000c680001067983 */ /* 0x000eb20000300a00 */
[----:B------:R-:W-:Y:S04]  /*45650*/  STL.64 [R1+0xaa0], R20 ;  /* 0x000aa01401007387 */ /* 0x000fe80000100a00 */
[----:B------:R0:W-:Y:S02]  /*45660*/  STL.64 [R1+0xaa8], R22 ;  /* 0x000aa81601007387 */ /* 0x0001e40000100a00 */
[C---:B0-----:R-:W-:Y:S02]  /*45670*/  HMMA.16816.F32 R20, R56.reuse, R16, R52 ;  /* 0x000000103814723c */ /* 0x041fe40000001834 */
[----:B------:R-:W-:Y:S04]  /*45680*/  STL [R1+0x4b70], R11 ;  /* 0x004b700b01007387 */ /* 0x000fe80000100800 */
[----:B------:R0:W-:Y:S02]  /*45690*/  STL.64 [R1+0x4b68], R8 ;  /* 0x004b680801007387 */ /* 0x0001e40000100a00 */
[----:B0-----:R-:W-:Y:S02]  /*456a0*/  HMMA.16816.F32 R8, R56, R36, R28 ;  /* 0x000000243808723c */ /* 0x001fe4000000181c */
[----:B------:R-:W3:-:S13]  /*456b0*/  LDL.LU.64 R56, [R1+0xb60] ;  /* 0x000b600001387983 */ /* 0x000eda0000300a00 */
[----:B------:R-:W-:Y:S04]  /*456c0*/  STL.64 [R1+0xa90], R20 ;  /* 0x000a901401007387 */ /* 0x000fe80000100a00 */
[----:B------:R-:W-:Y:S04]  /*456d0*/  STL.64 [R1+0xa98], R22 ;  /* 0x000a981601007387 */ /* 0x000fe80000100a00 */
[----:B------:R-:W3:Y:S04]  /*456e0*/  LDL.LU.64 R58, [R1+0xb68] ;  /* 0x000b6800013a7983 */ /* 0x000ee80000300a00 */
        /* <DEDUP_REMOVED lines=12> */
[----:B------:R-:W4:Y:S04]  /*457b0*/  LDL.LU.64 R24, [R1+0xc40] ;  /* 0x000c400001187983 */ /* 0x000f280000300a00 */
[----:B------:R-:W4:Y:S01]  /*457c0*/  LDL.LU.64 R26, [R1+0xc48] ;  /* 0x000c4800011a7983 */ /* 0x000f220000300a00 */
[----:B--2---:R-:W-:-:S15]  /*457d0*/  HMMA.16816.F32 R4, R48, R44, R4 ;  /* 0x0000002c3004723c */ /* 0x004fde0000001804 */
[----:B------:R-:W-:-:S08]  /*457e0*/  NOP ;  /* 0x0000000000007918 */ /* 0x000fd00000000000 */
[----:B------:R0:W-:Y:S04]  /*457f0*/  STL.64 [R1+0xa80], R4 ;  /* 0x000a800401007387 */ /* 0x0001e80000100a00 */
[----:B------:R1:W-:Y:S04]  /*45800*/  STL.64 [R1+0xa88], R6 ;  /* 0x000a880601007387 */ /* 0x0003e80000100a00 */
[----:B0-----:R-:W2:Y:S04]  /*45810*/  LDL.LU.64 R4, [R1+0xc30] ;  /* 0x000c300001047983 */ /* 0x001ea80000300a00 */
[----:B-1----:R-:W2:Y:S01]  /*45820*/  LDL.LU.64 R6, [R1+0xc38] ;  /* 0x000c380001067983 */ /* 0x002ea20000300a00 */
[----:B---3--:R-:W-:-:S15]  /*45830*/  HMMA.16816.F32 R56, R48, R40, R56 ;  /* 0x000000283038723c */ /* 0x008fde0000001838 */
[----:B------:R-:W-:-:S08]  /*45840*/  NOP ;  /* 0x0000000000007918 */ /* 0x000fd00000000000 */
[----:B------:R-:W-:Y:S04]  /*45850*/  STL.64 [R1+0xb60], R56 ;  /* 0x000b603801007387 */ /* 0x000fe80000100a00 */
[----:B------:R-:W-:Y:S04]  /*45860*/  STL.64 [R1+0xb68], R58 ;  /* 0x000b683a01007387 */ /* 0x000fe80000100a00 */
[----:B------:R-:W0:Y:S01]  /*45870*/  LDSM.16.MT88.4 R56, [R38+UR5+0x80] ;  /* 0x000080052638783b */ /* 0x000e220008004200 */
[C---:B----4-:R-:W-:Y:S03]  /*45880*/  HMMA.16816.F32 R52, R48.reuse, R12, R52 ;  /* 0x0000000c3034723c */ /* 0x050fe60000001834 */
[----:B0-----:R-:W-:Y:S04]  /*45890*/  STL.64 [R1+0x4a70], R58 ;  /* 0x004a703a01007387 */ /* 0x001fe80000100a00 */
[----:B------:R0:W-:Y:S04]  /*458a0*/  STL.64 [R1+0x4a68], R56 ;  /* 0x004a683801007387 */ /* 0x0001e80000100a00 */
[----:B0-----:R-:W3:Y:S04]  /*458b0*/  LDL.LU.64 R56, [R1+0xc20] ;  /* 0x000c200001387983 */ /* 0x001ee80000300a00 */
[----:B------:R-:W3:Y:S08]  /*458c0*/  LDL.LU.64 R58, [R1+0xc28] ;  /* 0x000c2800013a7983 */ /* 0x000ef00000300a00 */
[----:B------:R0:W-:Y:S04]  /*458d0*/  STL.64 [R1+0xbc0], R52 ;  /* 0x000bc03401007387 */ /* 0x0001e80000100a00 */
[----:B------:R1:W-:Y:S04]  /*458e0*/  STL.64 [R1+0xbc8], R54 ;  /* 0x000bc83601007387 */ /* 0x0003e80000100a00 */
[----:B0-----:R-:W1:Y:S02]  /*458f0*/  LDL.LU.64 R52, [R1+0x4b78] ;  /* 0x004b780001347983 */ /* 0x001e640000300a00 */
[----:B-1----:R-:W-:Y:S02]  /*45900*/  HMMA.16816.F32 R52, R48, R52, R8 ;  /* 0x000000343034723c */ /* 0x002fe40000001808 */
[----:B------:R-:W4:Y:S04]  /*45910*/  LDL.LU R11, [R1+0x4b70] ;  /* 0x004b7000010b7983 */ /* 0x000f280000300800 */
[----:B------:R-:W4:-:S15]  /*45920*/  LDL.LU.64 R8, [R1+0x4b68] ;  /* 0x004b680001087983 */ /* 0x000f1e0000300a00 */
[----:B------:R-:W-:-:S02]  /*45930*/  NOP ;  /* 0x0000000000007918 */ /* 0x000fc40000000000 */
        /* <DEDUP_REMOVED lines=8> */
[----:B0-----:R-:W4:Y:S04]  /*459c0*/  LDL.LU.64 R52, [R1+0xc10] ;  /* 0x000c100001347983 */ /* 0x001f280000300a00 */
[----:B-1----:R-:W4:Y:S01]  /*459d0*/  LDL.LU.64 R54, [R1+0xc18] ;  /* 0x000c180001367983 */ /* 0x002f220000300a00 */
[----:B--2---:R-:W-:Y:S03]  /*459e0*/  HMMA.16816.F32 R28, R48, R28, R20 ;  /* 0x0000001c301c723c */ /* 0x004fe60000001814 */
[----:B------:R-:W2:Y:S04]  /*459f0*/  LDL.LU.64 R22, [R1+0x4b50] ;  /* 0x004b500001167983 */ /* 0x000ea80000300a00 */
[----:B------:R-:W2:-:S15]  /*45a00*/  LDL.LU.64 R20, [R1+0x4b48] ;  /* 0x004b480001147983 */ /* 0x000e9e0000300a00 */
[----:B------:R-:W-:-:S01]  /*45a10*/  NOP ;  /* 0x0000000000007918 */ /* 0x000fc20000000000 */
[----:B------:R0:W-:Y:S04]  /*45a20*/  STL.64 [R1+0xb90], R28 ;  /* 0x000b901c01007387 */ /* 0x0001e80000100a00 */
[----:B------:R1:W-:Y:S04]  /*45a30*/  STL.64 [R1+0xb98], R30 ;  /* 0x000b981e01007387 */ /* 0x0003e80000100a00 */
[----:B0-----:R-:W1:Y:S02]  /*45a40*/  LDL.LU.64 R28, [R1+0x4b40] ;  /* 0x004b4000011c7983 */ /* 0x001e640000300a00 */
[----:B-1----:R-:W-:Y:S02]  /*45a50*/  HMMA.16816.F32 R28, R48, R28, R32 ;  /* 0x0000001c301c723c */ /* 0x002fe40000001820 */
[----:B------:R-:W2:-:S15]  /*45a60*/  LDL.LU.64 R32, [R1+0x4b38] ;  /* 0x004b380001207983 */ /* 0x000e9e0000300a00 */
[----:B------:R-:W-:-:S06]  /*45a70*/  NOP ;  /* 0x0000000000007918 */ /* 0x000fcc0000000000 */
[----:B------:R0:W-:Y:S04]  /*45a80*/  STL.64 [R1+0xb80], R28 ;  /* 0x000b801c01007387 */ /* 0x0001e80000100a00 */
[----:B------:R-:W-:Y:S04]  /*45a90*/  STL.64 [R1+0xb88], R30 ;  /* 0x000b881e01007387 */ /* 0x000fe80000100a00 */
[----:B0-----:R-:W3:Y:S02]  /*45aa0*/  LDL.LU.64 R28, [R1+0x4b30] ;  /* 0x004b3000011c7983 */ /* 0x001ee40000300a00 */
[----:B---3--:R-:W-:Y:S06]  /*45ab0*/  HMMA.16816.F32 R24, R48, R28, R24 ;  /* 0x0000001c3018723c */ /* 0x008fec0000001818 */
[----:B------:R-:W-:-:S02]  /*45ac0*/  IMAD.MOV.U32 R34, RZ, RZ, R28 ;  /* 0x000000ffff227224 */ /* 0x000fc400078e001c */
[----:B------:R-:W-:-:S15]  /*45ad0*/  IMAD.MOV.U32 R10, RZ, RZ, R29 ;  /* 0x000000ffff0a7224 */ /* 0x000fde00078e001d */
[----:B------:R-:W-:Y:S04]  /*45ae0*/  STL.64 [R1+0xc40], R24 ;  /* 0x000c401801007387 */ /* 0x000fe80000100a00 */
[----:B------:R0:W-:Y:S04]  /*45af0*/  STL.64 [R1+0xc48], R26 ;  /* 0x000c481a01007387 */ /* 0x0001e80000100a00 */
[----:B0-----:R-:W3:Y:S04]  /*45b00*/  LDL.LU.64 R26, [R1+0x4b28] ;  /* 0x004b2800011a7983 */ /* 0x001ee80000300a00 */
[----:B------:R-:W4:Y:S04]  /*45b10*/  LDL.LU.64 R24, [R1+0x4b20] ;  /* 0x004b200001187983 */ /* 0x000f280000300a00 */
[----:B------:R-:W2:Y:S04]  /*45b20*/  LDL.LU.64 R30, [R1+0x4b18] ;  /* 0x004b1800011e7983 */ /* 0x000ea80000300a00 */
[----:B------:R-:W3:Y:S02]  /*45b30*/  LDL.LU.64 R28, [R1+0x4b10] ;  /* 0x004b1000011c7983 */ /* 0x000ee40000300a00 */
[----:B---3--:R-:W-:-:S15]  /*45b40*/  HMMA.16816.F32 R4, R48, R28, R4 ;  /* 0x0000001c3004723c */ /* 0x008fde0000001804 */
[----:B------:R-:W-:-:S08]  /*45b50*/  NOP ;  /* 0x0000000000007918 */ /* 0x000fd00000000000 */
[----:B------:R-:W-:Y:S04]  /*45b60*/  STL.64 [R1+0xc30], R4 ;  /* 0x000c300401007387 */ /* 0x000fe80000100a00 */
[----:B------:R0:W-:Y:S04]  /*45b70*/  STL.64 [R1+0xc38], R6 ;  /* 0x000c380601007387 */ /* 0x0001e80000100a00 */
[----:B0-----:R-:W3:Y:S04]  /*45b80*/  LDL.LU.64 R6, [R1+0x4b08] ;  /* 0x004b080001067983 */ /* 0x001ee80000300a00 */
[----:B------:R-:W4:Y:S04]  /*45b90*/  LDL.LU.64 R4, [R1+0x4b00] ;  /* 0x004b000001047983 */ /* 0x000f280000300a00 */
[----:B--2---:R-:W-:Y:S04]  /*45ba0*/  STL.64 [R1+0x4a80], R30 ;  /* 0x004a801e01007387 */ /* 0x004fe80000100a00 */
[----:B------:R0:W-:Y:S02]  /*45bb0*/  STL.64 [R1+0x4a78], R28 ;  /* 0x004a781c01007387 */ /* 0x0001e40000100a00 */
[----:B0-----:R-:W-:-:S02]  /*45bc0*/  IMAD.MOV.U32 R28, RZ, RZ, R34 ;  /* 0x000000ffff1c7224 */ /* 0x001fc400078e0022 */
[----:B------:R-:W-:-:S05]  /*45bd0*/  IMAD.MOV.U32 R29, RZ, RZ, R10 ;  /* 0x000000ffff1d7224 */ /* 0x000fca00078e000a */
[----:B------:R0:W-:Y:S04]  /*45be0*/  STL.64 [R1+0x4a98], R28 ;  /* 0x004a981c01007387 */ /* 0x0001e80000100a00 */
[----:B0-----:R-:W2:Y:S04]  /*45bf0*/  LDL.64 R28, [R1+0xe0] ;  /* 0x0000e000011c7983 */ /* 0x001ea80000100a00 */
[----:B--2---:R4:W-:Y:S02]  /*45c00*/  STL.64 [R1+0x4ab0], R28 ;  /* 0x004ab01c01007387 */ /* 0x0049e40000100a00 */
[----:B----4-:R-:W-:Y:S02]  /*45c10*/  HMMA.16816.F32 R28, R48, R4, R56 ;  /* 0x00000004301c723c */ /* 0x010fe40000001838 */
[----:B---3--:R-:W-:Y:S04]  /*45c20*/  STL.64 [R1+0x4a90], R6 ;  /* 0x004a900601007387 */ /* 0x008fe80000100a00 */
[----:B------:R0:W-:-:S15]  /*45c30*/  STL.64 [R1+0x4a88], R4 ;  /* 0x004a880401007387 */ /* 0x0001de0000100a00 */
[----:B------:R-:W-:-:S02]  /*45c40*/  NOP ;  /* 0x0000000000007918 */ /* 0x000fc40000000000 */
        /* <DEDUP_REMOVED lines=10> */
[----:B------:R-:W4:Y:S04]  /*45cf0*/  LDL.LU.64 R56, [R1+0xb70] ;  /* 0x000b700001387983 */ /* 0x000f280000300a00 */
[----:B------:R-:W4:Y:S04]  /*45d00*/  LDL.LU.64 R58, [R1+0xb78] ;  /* 0x000b7800013a7983 */ /* 0x000f280000300a00 */
[----:B0-----:R-:W4:Y:S04]  /*45d10*/  LDL.LU.64 R28, [R1+0x17c0] ;  /* 0x0017c000011c7983 */ /* 0x001f280000300a00 */
[----:B-1----:R-:W4:Y:S04]  /*45d20*/  LDL.LU.64 R30, [R1+0x17c8] ;  /* 0x0017c800011e7983 */ /* 0x002f280000300a00 */
[----:B------:R-:W-:Y:S04]  /*45d30*/  STL.64 [R1+0x4aa8], R26 ;  /* 0x004aa81a01007387 */ /* 0x000fe80000100a00 */
        /* <DEDUP_REMOVED lines=10> */
[----:B0-----:R-:W3:Y:S04]  /*45de0*/  LDL.64 R32, [R1+0x100] ;  /* 0x0001000001207983 */ /* 0x001ee80000100a00 */
[----:B---3--:R0:W-:Y:S04]  /*45df0*/  STL.64 [R1+0x4ad0], R32 ;  /* 0x004ad02001007387 */ /* 0x0081e80000100a00 */
[----:B0-----:R-:W3:Y:S01]  /*45e00*/  LDL.64 R32, [R1+0x110] ;  /* 0x0001100001207983 */ /* 0x001ee20000100a00 */
[----:B------:R-:W-:Y:S03]  /*45e10*/  HMMA.16816.F32 R52, R48, R20, R52 ;  /* 0x000000143034723c */ /* 0x000fe60000001834 */
[----:B---3--:R0:W-:Y:S04]  /*45e20*/  STL.64 [R1+0x4ae8], R32 ;  /* 0x004ae82001007387 */ /* 0x0081e80000100a00 */
[----:B0-----:R-:W3:Y:S04]  /*45e30*/  LDL.LU.64 R32, [R1+0xbe0] ;  /* 0x000be00001207983 */ /* 0x001ee80000300a00 */
[----:B------:R-:W3:-:S12]  /*45e40*/  LDL.LU.64 R34, [R1+0xbe8] ;  /* 0x000be80001227983 */ /* 0x000ed80000300a00 */
        /* <DEDUP_REMOVED lines=8> */
[C---:B----4-:R-:W-:Y:S06]  /*45ed0*/  HMMA.16816.F32 R24, R48.reuse, R16, R24 ;  /* 0x000000103018723c */ /* 0x050fec0000001818 */
[----:B---3--:R-:W-:-:S15]  /*45ee0*/  HMMA.16816.F32 R20, R48, R8, R32 ;  /* 0x000000083014723c */ /* 0x008fde0000001820 */
        /* <DEDUP_REMOVED lines=20> */
[----:B------:R1:W-:Y:S04]  /*46030*/  STL.64 [R1+0xc60], R4 ;  /* 0x000c600401007387 */ /* 0x0003e80000100a00 */
[----:B------:R0:W-:Y:S04]  /*46040*/  STL.64 [R1+0xc68], R6 ;  /* 0x000c680601007387 */ /* 0x0001e80000100a00 */
[----:B------:R-:W2:Y:S04]  /*46050*/  LDL.LU.64 R28, [R1+0x1760] ;  /* 0x00176000011c7983 */ /* 0x000ea80000300a00 */
[----:B------:R-:W2:Y:S04]  /*46060*/  LDL.LU.64 R30, [R1+0x1768] ;  /* 0x00176800011e7983 */ /* 0x000ea80000300a00 */
        /* <DEDUP_REMOVED lines=8> */
[----:B0-----:R-:W2:Y:S01]  /*460f0*/  LDL.64 R48, [R1+0xf0] ;  /* 0x0000f00001307983 */ /* 0x001ea20000100a00 */
[----:B---3--:R-:W-:-:S15]  /*46100*/  HMMA.16816.F32 R32, R52, R12, R32 ;  /* 0x0000000c3420723c */ /* 0x008fde0000001820 */
[----:B------:R-:W-:-:S08]  /*46110*/  NOP ;  /* 0x0000000000007918 */ /* 0x000fd00000000000 */
        /* <DEDUP_REMOVED lines=8> */
[----:B0-----:R-:W3:Y:S04]  /*461a0*/  LDL.LU R11, [R1+0x4ae0] ;  /* 0x004ae000010b7983 */ /* 0x001ee80000300800 */
[----:B------:R-:W4:Y:S04]  /*461b0*/  LDL.LU.64 R8, [R1+0x4ad8] ;  /* 0x004ad80001087983 */ /* 0x000f280000300a00 */
[----:B------:R-:W3:Y:S01]  /*461c0*/  LDL.LU.64 R32, [R1+0x4ad0] ;  /* 0x004ad00001207983 */ /* 0x000ee20000300a00 */
[C---:B--2---:R-:W-:Y:S06]  /*461d0*/  HMMA.16816.F32 R28, R52.reuse, R48, R28 ;  /* 0x00000030341c723c */ /* 0x044fec000000181c */
[----:B---3--:R-:W-:Y:S06]  /*461e0*/  HMMA.16816.F32 R20, R52, R32, R20 ;  /* 0x000000203414723c */ /* 0x008fec0000001814 */
[----:B------:R-:W-:-:S02]  /*461f0*/  IMAD.MOV.U32 R10, RZ, RZ, R32 ;  /* 0x000000ffff0a7224 */ /* 0x000fc400078e0020 */
[----:B------:R-:W-:-:S15]  /*46200*/  IMAD.MOV.U32 R47, RZ, RZ, R33 ;  /* 0x000000ffff2f7224 */ /* 0x000fde00078e0021 */
[----:B------:R-:W-:Y:S04]  /*46210*/  STL.64 [R1+0xd00], R20 ;  /* 0x000d001401007387 */ /* 0x000fe80000100a00 */
[----:B------:R0:W-:Y:S04]  /*46220*/  STL.64 [R1+0xd08], R22 ;  /* 0x000d081601007387 */ /* 0x0001e80000100a00 */
[----:B0-----:R-:W2:Y:S04]  /*46230*/  LDL.LU.64 R22, [R1+0x4ac8] ;  /* 0x004ac80001167983 */ /* 0x001ea80000300a00 */
[----:B------:R-:W3:Y:S04]  /*46240*/  LDL.LU.64 R20, [R1+0x4ac0] ;  /* 0x004ac00001147983 */ /* 0x000ee80000300a00 */
[----:B------:R-:W4:Y:S04]  /*46250*/  LDL.LU.64 R32, [R1+0x4ab8] ;  /* 0x004ab80001207983 */ /* 0x000f280000300a00 */
[----:B------:R0:W-:Y:S04]  /*46260*/  STL.64 [R1+0xcf0], R28 ;  /* 0x000cf01c01007387 */ /* 0x0001e80000100a00 */
[----:B------:R-:W-:Y:S04]  /*46270*/  STL.64 [R1+0xcf8], R30 ;  /* 0x000cf81e01007387 */ /* 0x000fe80000100a00 */
[----:B0-----:R-:W2:Y:S01]  /*46280*/  LDL.LU.64 R28, [R1+0x4ab0] ;  /* 0x004ab000011c7983 */ /* 0x001ea20000300a00 */
[----:B------:R-:W-:-:S02]  /*46290*/  IMAD.MOV.U32 R42, RZ, RZ, R48 ;  /* 0x000000ffff2a7224 */ /* 0x000fc400078e0030 */
[----:B------:R-:W-:Y:S02]  /*462a0*/  IMAD.MOV.U32 R39, RZ, RZ, R49 ;  /* 0x000000ffff277224 */ /* 0x000fe400078e0031 */
[----:B------:R-:W4:Y:S04]  /*462b0*/  LDL.LU.64 R48, [R1+0x16d0] ;  /* 0x0016d00001307983 */ /* 0x000f280000300a00 */
[----:B------:R-:W4:Y:S01]  /*462c0*/  LDL.LU.64 R50, [R1+0x16d8] ;  /* 0x0016d80001327983 */ /* 0x000f220000300a00 */
        /* <DEDUP_REMOVED lines=24> */
[----:B0-----:R-:W3:Y:S04]  /*46450*/  LDL.LU.64 R28, [R1+0x16f0] ;  /* 0x0016f000011c7983 */ /* 0x001ee80000300a00 */
[----:B------:R-:W3:Y:S04]  /*46460*/  LDL.LU.64 R30, [R1+0x16f8] ;  /* 0x0016f800011e7983 */ /* 0x000ee80000300a00 */
[----:B------:R-:W-:Y:S04]  /*46470*/  STL.64 [R1+0x4a10], R6 ;  /* 0x004a100601007387 */ /* 0x000fe80000100a00 */
[----:B--2---:R0:W-:Y:S01]  /*46480*/  STL.64 [R1+0x4a08], R4 ;  /* 0x004a080401007387 */ /* 0x0041e20000100a00 */
[----:B---3--:R-:W-:-:S15]  /*46490*/  HMMA.16816.F32 R28, R52, R4, R28 ;  /* 0x00000004341c723c */ /* 0x008fde000000181c */
[----:B------:R-:W-:-:S08]  /*464a0*/  NOP ;  /* 0x0000000000007918 */ /* 0x000fd00000000000 */
[----:B------:R1:W-:Y:S04]  /*464b0*/  STL.64 [R1+0xcb0], R28 ;  /* 0x000cb01c01007387 */ /* 0x0003e80000100a00 */
[----:B------:R-:W-:Y:S04]  /*464c0*/  STL.64 [R1+0xcb8], R30 ;  /* 0x000cb81e01007387 */ /* 0x000fe80000100a00 */
[----:B0-----:R-:W2:Y:S04]  /*464d0*/  LDL.LU.64 R4, [R1+0x16c0] ;  /* 0x0016c00001047983 */ /* 0x001ea80000300a00 */
[----:B------:R-:W2:Y:S01]  /*464e0*/  LDL.LU.64 R6, [R1+0x16c8] ;  /* 0x0016c80001067983 */ /* 0x000ea20000300a00 */
[----:B-1----:R-:W-:-:S02]  /*464f0*/  IMAD.MOV.U32 R28, RZ, RZ, R34 ;  /* 0x000000ffff1c7224 */ /* 0x002fc400078e0022 */
[----:B------:R-:W-:Y:S01]  /*46500*/  IMAD.MOV.U32 R29, RZ, RZ, R35 ;  /* 0x000000ffff1d7224 */ /* 0x000fe200078e0023 */
[----:B------:R-:W3:Y:S04]  /*46510*/  LDL.LU R34, [R1+0x4a60] ;  /* 0x004a600001227983 */ /* 0x000ee80000300800 */
[----:B------:R-:W3:Y:S04]  /*46520*/  LDL.LU R35, [R1+0x4a5c] ;  /* 0x004a5c0001237983 */ /* 0x000ee80000300800 */
[----:B------:R0:W-:Y:S04]  /*46530*/  STL.64 [R1+0x4a18], R28 ;  /* 0x004a181c01007387 */ /* 0x0001e80000100a00 */
[----:B0-----:R-:W4:Y:S04]  /*46540*/  LDL.LU.64 R28, [R1+0x16e0] ;  /* 0x0016e000011c7983 */ /* 0x001f280000300a00 */
[----:B------:R-:W4:Y:S04]  /*46550*/  LDL.LU.64 R30, [R1+0x16e8] ;  /* 0x0016e800011e7983 */ /* 0x000f280000300a00 */
[----:B------:R-:W-:Y:S04]  /*46560*/  STL.64 [R1+0x4a28], R26 ;  /* 0x004a281a01007387 */ /* 0x000fe80000100a00 */
[----:B------:R0:W-:Y:S01]  /*46570*/  STL.64 [R1+0x4a20], R24 ;  /* 0x004a201801007387 */ /* 0x0001e20000100a00 */
[C---:B----4-:R-:W-:Y:S06]  /*46580*/  HMMA.16816.F32 R28, R52.reuse, R24, R28 ;  /* 0x00000018341c723c */ /* 0x050fec000000181c */
[----:B0-----:R-:W-:-:S15]  /*46590*/  HMMA.16816.F32 R24, R52, R32, R48 ;  /* 0x000000203418723c */ /* 0x001fde0000001830 */
[----:B------:R-:W-:-:S02]  /*465a0*/  NOP ;  /* 0x0000000000007918 */ /* 0x000fc40000000000 */
[----:B------:R-:W-:Y:S04]  /*465b0*/  STL.64 [R1+0xca0], R28 ;  /* 0x000ca01c01007387 */ /* 0x000fe80000100a00 */
[----:B------:R-:W-:Y:S04]  /*465c0*/  STL.64 [R1+0xca8], R30 ;  /* 0x000ca81e01007387 */ /* 0x000fe80000100a00 */
[----:B------:R-:W4:Y:S04]  /*465d0*/  LDL.LU.64 R48, [R1+0x16b0] ;  /* 0x0016b00001307983 */ /* 0x000f280000300a00 */
[----:B------:R-:W4:Y:S04]  /*465e0*/  LDL.LU.64 R50, [R1+0x16b8] ;  /* 0x0016b80001327983 */ /* 0x000f280000300a00 */
[----:B------:R0:W-:Y:S04]  /*465f0*/  STL.64 [R1+0xc90], R24 ;  /* 0x000c901801007387 */ /* 0x0001e80000100a00 */
[----:B------:R-:W-:Y:S04]  /*46600*/  STL.64 [R1+0xc98], R26 ;  /* 0x000c981a01007387 */ /* 0x000fe80000100a00 */
[----:B---3--:R-:W-:Y:S04]  /*46610*/  STL.64 [R1+0x4a38], R34 ;  /* 0x004a382201007387 */ /* 0x008fe80000100a00 */
[----:B------:R1:W-:Y:S01]  /*46620*/  STL.64 [R1+0x4a30], R32 ;  /* 0x004a302001007387 */ /* 0x0003e20000100a00 */
[----:B0-----:R-:W-:-:S03]  /*46630*/  IMAD.MOV.U32 R24, RZ, RZ, R10 ;  /* 0x000000ffff187224 */ /* 0x001fc600078e000a */
[----:B------:R-:W3:Y:S04]  /*46640*/  LDL.LU R10, [R1+0x4a58] ;  /* 0x004a5800010a7983 */ /* 0x000ee80000300800 */
[----:B-1----:R-:W3:Y:S04]  /*46650*/  LDL.LU.64 R32, [R1+0x16a0] ;  /* 0x0016a00001207983 */ /* 0x002ee80000300a00 */
[----:B------:R-:W3:Y:S01]  /*46660*/  LDL.LU.64 R34, [R1+0x16a8] ;  /* 0x0016a80001227983 */ /* 0x000ee20000300a00 */
[----:B------:R-:W-:-:S05]  /*46670*/  IMAD.MOV.U32 R25, RZ, RZ, R47 ;  /* 0x000000ffff197224 */ /* 0x000fca00078e002f */
[----:B------:R0:W-:Y:S04]  /*46680*/  STL.64 [R1+0x4a40], R24 ;  /* 0x004a401801007387 */ /* 0x0001e80000100a00 */
[----:B------:R-:W3:Y:S04]  /*46690*/  LDL.LU.64 R28, [R1+0x1690] ;  /* 0x00169000011c7983 */ /* 0x000ee80000300a00 */
[----:B------:R-:W3:Y:S01]  /*466a0*/  LDL.LU.64 R30, [R1+0x1698] ;  /* 0x00169800011e7983 */ /* 0x000ee20000300a00 */
[----:B--2---:R-:W-:Y:S01]  /*466b0*/  HMMA.16816.F32 R4, R52, R20, R4 ;  /* 0x000000143404723c */ /* 0x004fe20000001804 */
[----:B0-----:R-:W-:-:S02]  /*466c0*/  IMAD.MOV.U32 R24, RZ, RZ, R46 ;  /* 0x000000ffff187224 */ /* 0x001fc400078e002e */
[----:B------:R-:W-:-:S15]  /*466d0*/  IMAD.MOV.U32 R25, RZ, RZ, R43 ;  /* 0x000000ffff197224 */ /* 0x000fde00078e002b */
[----:B------:R-:W-:-:S05]  /*466e0*/  NOP ;  /* 0x0000000000007918 */ /* 0x000fca0000000000 */
[----:B------:R0:W-:Y:S04]  /*466f0*/  STL.64 [R1+0xc80], R4 ;  /* 0x000c800401007387 */ /* 0x0001e80000100a00 */
[----:B------:R1:W-:Y:S04]  /*46700*/  STL.64 [R1+0xc88], R6 ;  /* 0x000c880601007387 */ /* 0x0003e80000100a00 */
[----:B0-----:R-:W2:Y:S04]  /*46710*/  LDL.LU.64 R4, [R1+0x1770] ;  /* 0x0017700001047983 */ /* 0x001ea80000300a00 */
[----:B-1----:R-:W2:Y:S04]  /*46720*/  LDL.LU.64 R6, [R1+0x1778] ;  /* 0x0017780001067983 */ /* 0x002ea80000300a00 */
[----:B------:R-:W-:Y:S04]  /*46730*/  STL.64 [R1+0x4a50], R24 ;  /* 0x004a501801007387 */ /* 0x000fe80000100a00 */
[----:B------:R-:W-:Y:S04]  /*46740*/  STL.64 [R1+0x49f0], R22 ;  /* 0x0049f01601007387 */ /* 0x000fe80000100a00 */
[----:B------:R4:W-:Y:S02]  /*46750*/  STL.64 [R1+0x49e8], R20 ;  /* 0x0049e81401007387 */ /* 0x0009e40000100a00 */
[----:B----4-:R-:W-:Y:S02]  /*46760*/  HMMA.16816.F32 R20, R52, R8, R48 ;  /* 0x000000083414723c */ /* 0x010fe40000001830 */
[----:B---3--:R-:W-:Y:S04]  /*46770*/  STL.64 [R1+0x49e0], R10 ;  /* 0x0049e00a01007387 */ /* 0x008fe80000100a00 */
[----:B------:R0:W-:-:S15]  /*46780*/  STL.64 [R1+0x49d8], R8 ;  /* 0x0049d80801007387 */ /* 0x0001de0000100a00 */
[----:B------:R-:W-:-:S02]  /*46790*/  NOP ;  /* 0x0000000000007918 */ /* 0x000fc40000000000 */
[----:B------:R-:W-:Y:S04]  /*467a0*/  STL.64 [R1+0xd50], R20 ;  /* 0x000d501401007387 */ /* 0x000fe80000100a00 */
[----:B------:R-:W-:Y:S01]  /*467b0*/  STL.64 [R1+0xd58], R22 ;  /* 0x000d581601007387 */ /* 0x000fe20000100a00 */
[----:B0-----:R-:W-:Y:S02]  /*467c0*/  IMAD.MOV.U32 R8, RZ, RZ, R42 ;  /* 0x000000ffff087224 */ /* 0x001fe400078e002a */
[----:B------:R-:W-:-:S05]  /*467d0*/  IMAD.MOV.U32 R9, RZ, RZ, R39 ;  /* 0x000000ffff097224 */ /* 0x000fca00078e0027 */
[----:B------:R0:W-:Y:S02]  /*467e0*/  STL.64 [R1+0x4a48], R8 ;  /* 0x004a480801007387 */ /* 0x0001e40000100a00 */
[----:B0-----:R-:W-:Y:S02]  /*467f0*/  HMMA.16816.F32 R8, R52, R16, R32 ;  /* 0x000000103408723c */ /* 0x001fe40000001820 */
[----:B------:R-:W-:Y:S04]  /*46800*/  STL.64 [R1+0x49d0], R18 ;  /* 0x0049d01201007387 */ /* 0x000fe80000100a00 */
[----:B------:R0:W-:-:S15]  /*46810*/  STL.64 [R1+0x49c8], R16 ;  /* 0x0049c81001007387 */ /* 0x0001de0000100a00 */
[----:B------:R-:W-:-:S02]  /*46820*/  NOP ;  /* 0x0000000000007918 */ /* 0x000fc40000000000 */
[----:B------:R-:W-:Y:S04]  /*46830*/  STL.64 [R1+0xd40], R8 ;  /* 0x000d400801007387 */ /* 0x000fe80000100a00 */
[----:B------:R1:W-:Y:S04]  /*46840*/  STL.64 [R1+0xd48], R10 ;  /* 0x000d480a01007387 */ /* 0x0003e80000100a00 */
[----:B0-----:R-:W3:Y:S04]  /*46850*/  LDL.LU.64 R16, [R1+0x1750] ;  /* 0x0017500001107983 */ /* 0x001ee80000300a00 */
[----:B------:R-:W3:Y:S04]  /*46860*/  LDL.LU.64 R18, [R1+0x1758] ;  /* 0x0017580001127983 */ /* 0x000ee80000300a00 */
[----:B------:R-:W4:Y:S01]  /*46870*/  LDL.LU.64 R24, [R1+0x1720] ;  /* 0x0017200001187983 */ /* 0x000f220000300a00 */
[----:B-1----:R-:W-:-:S15]  /*46880*/  HMMA.16816.F32 R8, R52, R36, R28 ;  /* 0x000000243408723c */ /* 0x002fde000000181c */
[----:B------:R-:W-:-:S08]  /*46890*/  NOP ;  /* 0x0000000000007918 */ /* 0x000fd00000000000 */
[----:B------:R0:W-:Y:S04]  /*468a0*/  STL.64 [R1+0xc70], R8 ;  /* 0x000c700801007387 */ /* 0x0001e80000100a00 */
[----:B------:R1:W-:Y:S04]  /*468b0*/  STL.64 [R1+0xc78], R10 ;  /* 0x000c780a01007387 */ /* 0x0003e80000100a00 */
[----:B------:R-:W4:Y:S01]  /*468c0*/  LDL.LU.64 R26, [R1+0x1728] ;  /* 0x00172800011a7983 */ /* 0x000f220000300a00 */
[----:B--2---:R-:W-:-:S15]  /*468d0*/  HMMA.16816.F32 R4, R56, R44, R4 ;  /* 0x0000002c3804723c */ /* 0x004fde0000001804 */
[----:B------:R-:W-:-:S08]  /*468e0*/  NOP ;  /* 0x0000000000007918 */ /* 0x000fd00000000000 */
[----:B------:R2:W-:Y:S04]  /*468f0*/  STL.64 [R1+0xd30], R4 ;  /* 0x000d300401007387 */ /* 0x0005e80000100a00 */
[----:B------:R2:W-:Y:S04]  /*46900*/  STL.64 [R1+0xd38], R6 ;  /* 0x000d380601007387 */ /* 0x0005e80000100a00 */
[----:B0-----:R-:W4:Y:S04]  /*46910*/  LDL.LU.64 R8, [R1+0x1670] ;  /* 0x0016700001087983 */ /* 0x001f280000300a00 */
[----:B-1----:R-:W4:Y:S04]  /*46920*/  LDL.LU.64 R10, [R1+0x1678] ;  /* 0x00167800010a7983 */ /* 0x002f280000300a00 */
[----:B------:R-:W4:Y:S04]  /*46930*/  LDL.LU.64 R32, [R1+0x1650] ;  /* 0x0016500001207983 */ /* 0x000f280000300a00 */
[----:B------:R-:W4:Y:S04]  /*46940*/  LDL.LU.64 R34, [R1+0x1658] ;  /* 0x0016580001227983 */ /* 0x000f280000300a00 */
[----:B------:R-:W4:Y:S04]  /*46950*/  LDL.LU.64 R28, [R1+0x1630] ;  /* 0x00163000011c7983 */ /* 0x000f280000300a00 */
[----:B------:R-:W4:Y:S04]  /*46960*/  LDL.LU.64 R30, [R1+0x1638] ;  /* 0x00163800011e7983 */ /* 0x000f280000300a00 */
[----:B--2---:R-:W2:Y:S04]  /*46970*/  LDL.LU.64 R4, [R1+0x1610] ;  /* 0x0016100001047983 */ /* 0x004ea80000300a00 */
[----:B------:R-:W2:Y:S04]  /*46980*/  LDL.LU.64 R6, [R1+0x1618] ;  /* 0x0016180001067983 */ /* 0x000ea80000300a00 */
[----:B------:R-:W2:Y:S04]  /*46990*/  LDL.LU.64 R48, [R1+0x15d0] ;  /* 0x0015d00001307983 */ /* 0x000ea80000300a00 */
[----:B------:R-:W2:Y:S04]  /*469a0*/  LDL.LU.64 R50, [R1+0x15d8] ;  /* 0x0015d80001327983 */ /* 0x000ea80000300a00 */
[----:B------:R-:W2:Y:S04]  /*469b0*/  LDL.LU.64 R20, [R1+0x15c0] ;  /* 0x0015c00001147983 */ /* 0x000ea80000300a00 */
[----:B------:R-:W2:Y:S01]  /*469c0*/  LDL.LU.64 R22, [R1+0x15c8] ;  /* 0x0015c80001167983 */ /* 0x000ea20000300a00 */
[----:B---3--:R-:W-:Y:S03]  /*469d0*/  HMMA.16816.F32 R52, R56, R40, R16 ;  /* 0x000000283834723c */ /* 0x008fe60000001810 */
[----:B------:R-:W3:Y:S04]  /*469e0*/  LDL.LU.64 R16, [R1+0x15b0] ;  /* 0x0015b00001107983 */ /* 0x000ee80000300a00 */
[----:B------:R-:W3:-:S15]  /*469f0*/  LDL.LU.64 R18, [R1+0x15b8] ;  /* 0x0015b80001127983 */ /* 0x000ede0000300a00 */
[----:B------:R-:W-:-:S01]  /*46a00*/  NOP ;  /* 0x0000000000007918 */ /* 0x000fc20000000000 */
[----:B------:R-:W-:Y:S04]  /*46a10*/  STL.64 [R1+0xd70], R52 ;  /* 0x000d703401007387 */ /* 0x000fe80000100a00 */
[----:B------:R-:W-:Y:S04]  /*46a20*/  STL.64 [R1+0xd78], R54 ;  /* 0x000d783601007387 */ /* 0x000fe80000100a00 */
[----:B------:R-:W0:Y:S01]  /*46a30*/  LDSM.16.MT88.4 R52, [R38+UR5+0x180] ;  /* 0x000180052634783b */ /* 0x000e220008004200 */
[----:B----4-:R-:W-:Y:S03]  /*46a40*/  HMMA.16816.F32 R24, R56, R12, R24 ;  /* 0x0000000c3818723c */ /* 0x010fe60000001818 */
[----:B0-----:R-:W-:Y:S04]  /*46a50*/  STL.64 [R1+0x4948], R54 ;  /* 0x0049483601007387 */ /* 0x001fe80000100a00 */
[----:B------:R0:W-:Y:S04]  /*46a60*/  STL.64 [R1+0x4940], R52 ;  /* 0x0049403401007387 */ /* 0x0001e80000100a00 */
[----:B0-----:R-:W4:-:S12]  /*46a70*/  LDL.LU.64 R52, [R1+0xd0] ;  /* 0x0000d00001347983 */ /* 0x001f180000300a00 */
        /* <DEDUP_REMOVED lines=9> */
[C---:B--2---:R-:W-:Y:S06]  /*46b10*/  HMMA.16816.F32 R8, R56.reuse, R8, R28 ;  /* 0x000000083808723c */ /* 0x044fec000000181c */
[----:B-1----:R-:W-:Y:S01]  /*46b20*/  HMMA.16816.F32 R24, R56, R24, R32 ;  /* 0x000000183818723c */ /* 0x002fe20000001820 */
[----:B------:R-:W2:Y:S04]  /*46b30*/  LDL.LU.64 R34, [R1+0x4a38] ;  /* 0x004a380001227983 */ /* 0x000ea80000300a00 */
[----:B------:R-:W2:-:S15]  /*46b40*/  LDL.LU.64 R32, [R1+0x4a30] ;  /* 0x004a300001207983 */ /* 0x000e9e0000300a00 */
[----:B------:R-:W-:-:S03]  /*46b50*/  NOP ;  /* 0x0000000000007918 */ /* 0x000fc60000000000 */
[----:B------:R-:W-:Y:S04]  /*46b60*/  STL.64 [R1+0xe30], R24 ;  /* 0x000e301801007387 */ /* 0x000fe80000100a00 */
[----:B------:R0:W-:Y:S04]  /*46b70*/  STL.64 [R1+0xe38], R26 ;  /* 0x000e381a01007387 */ /* 0x0001e80000100a00 */
[----:B0-----:R-:W2:Y:S04]  /*46b80*/  LDL.LU.64 R26, [R1+0x4a28] ;  /* 0x004a2800011a7983 */ /* 0x001ea80000300a00 */
[----:B------:R-:W2:Y:S04]  /*46b90*/  LDL.LU.64 R24, [R1+0x4a20] ;  /* 0x004a200001187983 */ /* 0x000ea80000300a00 */
[----:B------:R-:W3:Y:S04]  /*46ba0*/  LDL.LU.64 R28, [R1+0x4a18] ;  /* 0x004a1800011c7983 */ /* 0x000ee80000300a00 */
[----:B------:R0:W-:Y:S04]  /*46bb0*/  STL.64 [R1+0xe20], R8 ;  /* 0x000e200801007387 */ /* 0x0001e80000100a00 */
[----:B------:R1:W-:Y:S04]  /*46bc0*/  STL.64 [R1+0xe28], R10 ;  /* 0x000e280a01007387 */ /* 0x0003e80000100a00 */
[----:B0-----:R-:W2:Y:S04]  /*46bd0*/  LDL.LU.64 R8, [R1+0x15a0] ;  /* 0x0015a00001087983 */ /* 0x001ea80000300a00 */
[----:B-1----:R-:W2:Y:S01]  /*46be0*/  LDL.LU.64 R10, [R1+0x15a8] ;  /* 0x0015a800010a7983 */ /* 0x002ea20000300a00 */
[----:B---3--:R-:W-:Y:S03]  /*46bf0*/  HMMA.16816.F32 R28, R56, R28, R4 ;  /* 0x0000001c381c723c */ /* 0x008fe60000001804 */
[----:B------:R-:W3:Y:S04]  /*46c00*/  LDL.LU.64 R6, [R1+0x4a10] ;  /* 0x004a100001067983 */ /* 0x000ee80000300a00 */
[----:B------:R-:W2:-:S15]  /*46c10*/  LDL.LU.64 R4, [R1+0x4a08] ;  /* 0x004a080001047983 */ /* 0x000e9e0000300a00 */
[----:B------:R-:W-:-:S01]  /*46c20*/  NOP ;  /* 0x0000000000007918 */ /* 0x000fc20000000000 */
[----:B------:R-:W-:Y:S04]  /*46c30*/  STL.64 [R1+0xe10], R28 ;  /* 0x000e101c01007387 */ /* 0x000fe80000100a00 */
[----:B------:R0:W-:Y:S04]  /*46c40*/  STL.64 [R1+0xe18], R30 ;  /* 0x000e181e01007387 */ /* 0x0001e80000100a00 */
[----:B0-----:R-:W3:Y:S04]  /*46c50*/  LDL.LU.64 R30, [R1+0x4a00] ;  /* 0x004a0000011e7983 */ /* 0x001ee80000300a00 */
[----:B------:R-:W3:Y:S01]  /*46c60*/  LDL.LU.64 R28, [R1+0x49f8] ;  /* 0x0049f800011c7983 */ /* 0x000ee20000300a00 */
[----:B----4-:R-:W-:Y:S06]  /*46c70*/  HMMA.16816.F32 R48, R56, R52, R48 ;  /* 0x000000343830723c */ /* 0x010fec0000001830 */
[----:B------:R-:W-:-:S15]  /*46c80*/  STL.64 [R1+0x4980], R52 ;  /* 0x0049803401007387 */ /* 0x000fde0000100a00 */
[----:B------:R-:W-:-:S02]  /*46c90*/  NOP ;  /* 0x0000000000007918 */ /* 0x000fc40000000000 */
[----:B------:R-:W-:Y:S04]  /*46ca0*/  STL.64 [R1+0xe00], R48 ;  /* 0x000e003001007387 */ /* 0x000fe80000100a00 */
[----:B------:R-:W-:Y:S01]  /*46cb0*/  STL.64 [R1+0xe08], R50 ;  /* 0x000e083201007387 */ /* 0x000fe20000100a00 */
[C---:B--2---:R-:W-:Y:S06]  /*46cc0*/  HMMA.16816.F32 R16, R56.reuse, R4, R16 ;  /* 0x000000043810723c */ /* 0x044fec0000001810 */
[----:B---3--:R-:W-:Y:S01]  /*46cd0*/  HMMA.16816.F32 R20, R56, R28, R20 ;  /* 0x0000001c3814723c */ /* 0x008fe20000001814 */
[----:B------:R-:W-:Y:S05]  /*46ce0*/  STL.64 [R1+0x4978], R30 ;  /* 0x0049781e01007387 */ /* 0x000fea0000100a00 */
[----:B------:R-:W-:-:S15]  /*46cf0*/  STL.64 [R1+0x4970], R28 ;  /* 0x0049701c01007387 */ /* 0x000fde0000100a00 */
[----:B------:R-:W-:-:S02]  /*46d00*/  NOP ;  /* 0x0000000000007918 */ /* 0x000fc40000000000 */
[----:B------:R0:W-:Y:S04]  /*46d10*/  STL.64 [R1+0xdf0], R20 ;  /* 0x000df01401007387 */ /* 0x0001e80000100a00 */
[----:B------:R1:W-:Y:S04]  /*46d20*/  STL.64 [R1+0xdf8], R22 ;  /* 0x000df81601007387 */ /* 0x0003e80000100a00 */
[----:B0-----:R-:W2:Y:S04]  /*46d30*/  LDL.LU.64 R20, [R1+0x1590] ;  /* 0x0015900001147983 */ /* 0x001ea80000300a00 */
[----:B-1----:R-:W2:Y:S04]  /*46d40*/  LDL.LU.64 R22, [R1+0x1598] ;  /* 0x0015980001167983 */ /* 0x002ea80000300a00 */
[----:B------:R-:W-:Y:S04]  /*46d50*/  STL.64 [R1+0xde0], R16 ;  /* 0x000de01001007387 */ /* 0x000fe80000100a00 */
[----:B------:R0:W-:Y:S04]  /*46d60*/  STL.64 [R1+0xde8], R18 ;  /* 0x000de81201007387 */ /* 0x0001e80000100a00 */
[----:B------:R-:W3:Y:S01]  /*46d70*/  LDL.LU.64 R52, [R1+0xe0] ;  /* 0x0000e00001347983 */ /* 0x000ee20000300a00 */
[C---:B0-----:R-:W-:Y:S03]  /*46d80*/  HMMA.16816.F32 R16, R56.reuse, R24, R8 ;  /* 0x000000183810723c */ /* 0x041fe60000001808 */
[----:B---3--:R0:W-:Y:S04]  /*46d90*/  STL.64 [R1+0x4998], R52 ;  /* 0x0049983401007387 */ /* 0x0081e80000100a00 */
[----:B0-----:R-:W3:Y:S01]  /*46da0*/  LDL.LU.64 R52, [R1+0xf0] ;  /* 0x0000f00001347983 */ /* 0x001ee20000300a00 */
[C---:B--2---:R-:W-:Y:S03]  /*46db0*/  HMMA.16816.F32 R20, R56.reuse, R32, R20 ;  /* 0x000000203814723c */ /* 0x044fe60000001814 */
[----:B---3--:R-:W-:Y:S04]  /*46dc0*/  STL.64 [R1+0x49b0], R52 ;  /* 0x0049b03401007387 */ /* 0x008fe80000100a00 */
[----:B------:R-:W-:Y:S04]  /*46dd0*/  STL.64 [R1+0x4968], R6 ;  /* 0x0049680601007387 */ /* 0x000fe80000100a00 */
[----:B------:R0:W-:Y:S04]  /*46de0*/  STL.64 [R1+0x4960], R4 ;  /* 0x0049600401007387 */ /* 0x0001e80000100a00 */
[----:B0-----:R-:W2:Y:S04]  /*46df0*/  LDL.LU.64 R4, [R1+0x110] ;  /* 0x0001100001047983 */ /* 0x001ea80000300a00 */
[----:B------:R-:W3:Y:S04]  /*46e00*/  LDL.LU.64 R8, [R1+0x1580] ;  /* 0x0015800001087983 */ /* 0x000ee80000300a00 */
[----:B------:R-:W3:Y:S04]  /*46e10*/  LDL.LU.64 R10, [R1+0x1588] ;  /* 0x00158800010a7983 */ /* 0x000ee80000300a00 */
[----:B------:R0:W-:Y:S04]  /*46e20*/  STL.64 [R1+0xdd0], R16 ;  /* 0x000dd01001007387 */ /* 0x0001e80000100a00 */
[----:B------:R1:W-:Y:S04]  /*46e30*/  STL.64 [R1+0xdd8], R18 ;  /* 0x000dd81201007387 */ /* 0x0003e80000100a00 */
[----:B0-----:R-:W4:Y:S04]  /*46e40*/  LDL.LU.64 R16, [R1+0x1570] ;  /* 0x0015700001107983 */ /* 0x001f280000300a00 */
[----:B-1----:R-:W4:Y:S04]  /*46e50*/  LDL.LU.64 R18, [R1+0x1578] ;  /* 0x0015780001127983 */ /* 0x002f280000300a00 */
        /* <DEDUP_REMOVED lines=9> */
[----:B------:R-:W-:Y:S04]  /*46ef0*/  STL.64 [R1+0xdc0], R20 ;  /* 0x000dc01401007387 */ /* 0x000fe80000100a00 */
[----:B------:R0:W-:Y:S04]  /*46f00*/  STL.64 [R1+0xdc8], R22 ;  /* 0x000dc81601007387 */ /* 0x0001e80000100a00 */
[----:B0-----:R-:W4:Y:S04]  /*46f10*/  LDL.LU.64 R22, [R1+0x49f0] ;  /* 0x0049f00001167983 */ /* 0x001f280000300a00 */
[----:B------:R-:W3:Y:S04]  /*46f20*/  LDL.LU.64 R20, [R1+0x49e8] ;  /* 0x0049e80001147983 */ /* 0x000ee80000300a00 */
[----:B------:R-:W-:Y:S04]  /*46f30*/  STL.64 [R1+0x4990], R34 ;  /* 0x0049902201007387 */ /* 0x000fe80000100a00 */
[----:B------:R0:W-:Y:S04]  /*46f40*/  STL.64 [R1+0x4988], R32 ;  /* 0x0049882001007387 */ /* 0x0001e80000100a00 */
[----:B0-----:R-:W2:Y:S04]  /*46f50*/  LDL.LU.64 R32, [R1+0x1530] ;  /* 0x0015300001207983 */ /* 0x001ea80000300a00 */
[----:B------:R-:W2:Y:S01]  /*46f60*/  LDL.LU.64 R34, [R1+0x1538] ;  /* 0x0015380001227983 */ /* 0x000ea20000300a00 */
[----:B---3--:R-:W-:-:S15]  /*46f70*/  HMMA.16816.F32 R8, R56, R20, R8 ;  /* 0x000000143808723c */ /* 0x008fde0000001808 */
[----:B------:R-:W-:-:S08]  /*46f80*/  NOP ;  /* 0x0000000000007918 */ /* 0x000fd00000000000 */
[----:B------:R-:W-:Y:S04]  /*46f90*/  STL.64 [R1+0xdb0], R8 ;  /* 0x000db00801007387 */ /* 0x000fe80000100a00 */
[----:B------:R0:W-:Y:S04]  /*46fa0*/  STL.64 [R1+0xdb8], R10 ;  /* 0x000db80a01007387 */ /* 0x0001e80000100a00 */
[----:B0-----:R-:W3:Y:S04]  /*46fb0*/  LDL.LU.64 R10, [R1+0x49e0] ;  /* 0x0049e000010a7983 */ /* 0x001ee80000300a00 */
[----:B------:R-:W2:Y:S04]  /*46fc0*/  LDL.LU.64 R8, [R1+0x49d8] ;  /* 0x0049d80001087983 */ /* 0x000ea80000300a00 */
[----:B----4-:R-:W-:Y:S04]  /*46fd0*/  STL.64 [R1+0x49a8], R22 ;  /* 0x0049a81601007387 */ /* 0x010fe80000100a00 */
        /* <DEDUP_REMOVED lines=8> */
[----:B------:R-:W3:Y:S02]  /*47060*/  LDL.LU.64 R16, [R1+0x49c8] ;  /* 0x0049c80001107983 */ /* 0x000ee40000300a00 */
[----:B---3--:R-:W-:-:S15]  /*47070*/  HMMA.16816.F32 R48, R56, R16, R48 ;  /* 0x000000103830723c */ /* 0x008fde0000001830 */
[----:B------:R-:W-:-:S08]  /*47080*/  NOP ;  /* 0x0000000000007918 */ /* 0x000fd00000000000 */
[----:B------:R-:W-:Y:S04]  /*47090*/  STL.64 [R1+0xd90], R48 ;  /* 0x000d903001007387 */ /* 0x000fe80000100a00 */
[----:B------:R0:W-:Y:S04]  /*470a0*/  STL.64 [R1+0xd98], R50 ;  /* 0x000d983201007387 */ /* 0x0001e80000100a00 */
[----:B0-----:R-:W3:Y:S04]  /*470b0*/  LDL.LU.64 R50, [R1+0x49c0] ;  /* 0x0049c00001327983 */ /* 0x001ee80000300a00 */
[----:B------:R-:W3:Y:S01]  /*470c0*/  LDL.LU.64 R48, [R1+0x49b8] ;  /* 0x0049b80001307983 */ /* 0x000ee20000300a00 */
[----:B----4-:R-:W-:Y:S06]  /*470d0*/  HMMA.16816.F32 R56, R56, R36, R20 ;  /* 0x000000243838723c */ /* 0x010fec0000001814 */
[----:B---3--:R-:W-:Y:S01]  /*470e0*/  HMMA.16816.F32 R20, R48, R44, R52 ;  /* 0x0000002c3014723c */ /* 0x008fe20000001834 */
[----:B------:R-:W3:-:S15]  /*470f0*/  LDL.LU.64 R52, [R1+0xf40] ;  /* 0x000f400001347983 */ /* 0x000ede0000300a00 */
[----:B------:R-:W-:-:S01]  /*47100*/  NOP ;  /* 0x0000000000007918 */ /* 0x000fc20000000000 */
[----:B------:R-:W-:Y:S04]  /*47110*/  STL.64 [R1+0xd60], R56 ;  /* 0x000d603801007387 */ /* 0x000fe80000100a00 */
[----:B------:R-:W-:Y:S04]  /*47120*/  STL.64 [R1+0xd68], R58 ;  /* 0x000d683a01007387 */ /* 0x000fe80000100a00 */
[----:B------:R-:W0:Y:S01]  /*47130*/  LDSM.16.MT88.4 R56, [R60+UR5+0x2000] ;  /* 0x002000053c38783b */ /* 0x000e220008004200 */
[C---:B------:R-:W-:Y:S06]  /*47140*/  HMMA.16816.F32 R32, R48.reuse, R40, R32 ;  /* 0x000000283020723c */ /* 0x040fec0000001820 */
[C---:B------:R-:W-:Y:S01]  /*47150*/  HMMA.16816.F32 R28, R48.reuse, R12, R28 ;  /* 0x0000000c301c723c */ /* 0x040fe2000000181c */
[----:B------:R-:W3:Y:S04]  /*47160*/  LDL.LU.64 R54, [R1+0xf48] ;  /* 0x000f480001367983 */ /* 0x000ee80000300a00 */
[----:B------:R1:W-:Y:S04]  /*47170*/  STL.64 [R1+0xd80], R20 ;  /* 0x000d801401007387 */ /* 0x0003e80000100a00 */
[----:B------:R4:W-:Y:S04]  /*47180*/  STL.64 [R1+0xd88], R22 ;  /* 0x000d881601007387 */ /* 0x0009e80000100a00 */
[----:B-1----:R-:W2:Y:S04]  /*47190*/  LDL.LU.64 R20, [R1+0x13f0] ;  /* 0x0013f00001147983 */ /* 0x002ea80000300a00 */
[----:B------:R1:W-:Y:S04]  /*471a0*/  STL.64 [R1+0xe60], R32 ;  /* 0x000e602001007387 */ /* 0x0003e80000100a00 */
[----:B------:R0:W-:Y:S04]  /*471b0*/  STL.64 [R1+0xe68], R34 ;  /* 0x000e682201007387 */ /* 0x0001e80000100a00 */
[----:B----4-:R-:W2:Y:S04]  /*471c0*/  LDL.LU.64 R22, [R1+0x13f8] ;  /* 0x0013f80001167983 */ /* 0x010ea80000300a00 */
[----:B------:R4:W-:Y:S04]  /*471d0*/  STL.64 [R1+0xe80], R28 ;  /* 0x000e801c01007387 */ /* 0x0009e80000100a00 */
[----:B------:R4:W-:Y:S04]  /*471e0*/  STL.64 [R1+0xe88], R30 ;  /* 0x000e881e01007387 */ /* 0x0009e80000100a00 */
[----:B-1----:R-:W2:Y:S04]  /*471f0*/  LDL.LU.64 R32, [R1+0xf20] ;  /* 0x000f200001207983 */ /* 0x002ea80000300a00 */
[----:B0-----:R-:W2:Y:S04]  /*47200*/  LDL.LU.64 R34, [R1+0xf28] ;  /* 0x000f280001227983 */ /* 0x001ea80000300a00 */
[----:B----4-:R-:W4:Y:S04]  /*47210*/  LDL.LU.64 R28, [R1+0x1370] ;  /* 0x00137000011c7983 */ /* 0x010f280000300a00 */
[----:B------:R-:W4:Y:S04]  /*47220*/  LDL.LU.64 R30, [R1+0x1378] ;  /* 0x00137800011e7983 */ /* 0x000f280000300a00 */
[----:B------:R-:W-:Y:S04]  /*47230*/  STL.64 [R1+0x4840], R58 ;  /* 0x0048403a01007387 */ /* 0x000fe80000100a00 */
[----:B------:R0:W-:Y:S04]  /*47240*/  STL.64 [R1+0x4838], R56 ;  /* 0x0048383801007387 */ /* 0x0001e80000100a00 */
[----:B0-----:R-:W2:Y:S04]  /*47250*/  LDL.LU.64 R56, [R1+0xf50] ;  /* 0x000f500001387983 */ /* 0x001ea80000300a00 */
[----:B------:R-:W2:Y:S01]  /*47260*/  LDL.LU.64 R58, [R1+0xf58] ;  /* 0x000f5800013a7983 */ /* 0x000ea20000300a00 */
[C---:B---3--:R-:W-:Y:S06]  /*47270*/  HMMA.16816.F32 R52, R48.reuse, R24, R52 ;  /* 0x000000183034723c */ /* 0x048fec0000001834 */
[----:B--2---:R-:W-:-:S15]  /*47280*/  HMMA.16816.F32 R56, R48, R4, R56 ;  /* 0x000000043038723c */ /* 0x004fde0000001838 */
[----:B------:R-:W-:-:S08]  /*47290*/  NOP ;  /* 0x0000000000007918 */ /* 0x000fd00000000000 */
[----:B------:R0:W-:Y:S04]  /*472a0*/  STL.64 [R1+0xf50], R56 ;  /* 0x000f503801007387 */ /* 0x0001e80000100a00 */
[----:B------:R-:W-:Y:S01]  /*472b0*/  STL.64 [R1+0xf58], R58 ;  /* 0x000f583a01007387 */ /* 0x000fe20000100a00 */
[----:B0-----:R-:W-:Y:S02]  /*472c0*/  IMAD.MOV.U32 R57, RZ, RZ, R4 ;  /* 0x000000ffff397224 */ /* 0x001fe400078e0004 */
[----:B------:R-:W-:Y:S02]  /*472d0*/  IMAD.MOV.U32 R56, RZ, RZ, R5 ;  /* 0x000000ffff387224 */ /* 0x000fe400078e0005 */
[----:B------:R-:W2:Y:S04]  /*472e0*/  LDL.LU.64 R4, [R1+0x1360] ;  /* 0x0013600001047983 */ /* 0x000ea80000300a00 */
[----:B------:R-:W2:Y:S04]  /*472f0*/  LDL.LU.64 R6, [R1+0x1368] ;  /* 0x0013680001067983 */ /* 0x000ea80000300a00 */
[----:B------:R0:W-:Y:S04]  /*47300*/  STL.64 [R1+0xf40], R52 ;  /* 0x000f403401007387 */ /* 0x0001e80000100a00 */
[----:B------:R-:W-:Y:S04]  /*47310*/  STL.64 [R1+0xf48], R54 ;  /* 0x000f483601007387 */ /* 0x000fe80000100a00 */
[----:B0-----:R-:W3:Y:S01]  /*47320*/  LDL.LU.64 R52, [R1+0x49b0] ;  /* 0x0049b00001347983 */ /* 0x001ee20000300a00 */
[----:B------:R-:W-:-:S02]  /*47330*/  IMAD.MOV.U32 R59, RZ, RZ, R24 ;  /* 0x000000ffff3b7224 */ /* 0x000fc400078e0018 */
[----:B------:R-:W-:Y:S02]  /*47340*/  IMAD.MOV.U32 R58, RZ, RZ, R25 ;  /* 0x000000ffff3a7224 */ /* 0x000fe400078e0019 */
[----:B------:R-:W2:Y:S04]  /*47350*/  LDL.LU.64 R24, [R1+0x1350] ;  /* 0x0013500001187983 */ /* 0x000ea80000300a00 */
[----:B------:R-:W2:Y:S01]  /*47360*/  LDL.LU.64 R26, [R1+0x1358] ;  /* 0x00135800011a7983 */ /* 0x000ea20000300a00 */
[----:B---3--:R-:W-:Y:S06]  /*47370*/  HMMA.16816.F32 R20, R48, R52, R20 ;  /* 0x000000343014723c */ /* 0x008fec0000001814 */
[----:B------:R-:W-:-:S02]  /*47380*/  IMAD.MOV.U32 R42, RZ, RZ, R52 ;  /* 0x000000ffff2a7224 */ /* 0x000fc400078e0034 */
[----:B------:R-:W-:-:S15]  /*47390*/  IMAD.MOV.U32 R43, RZ, RZ, R53 ;  /* 0x000000ffff2b7224 */ /* 0x000fde00078e0035 */
[----:B------:R-:W-:Y:S04]  /*473a0*/  STL.64 [R1+0xf30], R20 ;  /* 0x000f301401007387 */ /* 0x000fe80000100a00 */
[----:B------:R0:W-:Y:S04]  /*473b0*/  STL.64 [R1+0xf38], R22 ;  /* 0x000f381601007387 */ /* 0x0001e80000100a00 */
[----:B0-----:R-:W3:Y:S04]  /*473c0*/  LDL.LU.64 R22, [R1+0x49a8] ;  /* 0x0049a80001167983 */ /* 0x001ee80000300a00 */
[----:B------:R-:W3:Y:S04]  /*473d0*/  LDL.LU.64 R20, [R1+0x49a0] ;  /* 0x0049a00001147983 */ /* 0x000ee80000300a00 */
[----:B------:R-:W4:Y:S02]  /*473e0*/  LDL.LU.64 R52, [R1+0x4998] ;  /* 0x0049980001347983 */ /* 0x000f240000300a00 */
[----:B----4-:R-:W-:Y:S06]  /*473f0*/  HMMA.16816.F32 R32, R48, R52, R32 ;  /* 0x000000343020723c */ /* 0x010fec0000001820 */
[----:B------:R-:W-:-:S02]  /*47400*/  IMAD.MOV.U32 R39, RZ, RZ, R52 ;  /* 0x000000ffff277224 */ /* 0x000fc400078e0034 */
[----:B------:R-:W-:-:S15]  /*47410*/  IMAD.MOV.U32 R47, RZ, RZ, R53 ;  /* 0x000000ffff2f7224 */ /* 0x000fde00078e0035 */
[----:B------:R-:W-:Y:S04]  /*47420*/  STL.64 [R1+0xf20], R32 ;  /* 0x000f202001007387 */ /* 0x000fe80000100a00 */
[----:B------:R0:W-:Y:S04]  /*47430*/  STL.64 [R1+0xf28], R34 ;  /* 0x000f282201007387 */ /* 0x0001e80000100a00 */
[----:B0-----:R-:W4:Y:S04]  /*47440*/  LDL.LU.64 R34, [R1+0x4990] ;  /* 0x0049900001227983 */ /* 0x001f280000300a00 */
[----:B------:R-:W3:Y:S04]  /*47450*/  LDL.LU.64 R32, [R1+0x4988] ;  /* 0x0049880001207983 */ /* 0x000ee80000300a00 */
[----:B------:R-:W2:Y:S02]  /*47460*/  LDL.LU.64 R52, [R1+0x4980] ;  /* 0x0049800001347983 */ /* 0x000ea40000300a00 */
[----:B--2---:R-:W-:-:S15]  /*47470*/  HMMA.16816.F32 R28, R48, R52, R28 ;  /* 0x00000034301c723c */ /* 0x004fde000000181c */
[----:B------:R-:W-:-:S08]  /*47480*/  NOP ;  /* 0x0000000000007918 */ /* 0x000fd00000000000 */
[----:B------:R-:W-:Y:S04]  /*47490*/  STL.64 [R1+0xf10], R28 ;  /* 0x000f101c01007387 */ /* 0x000fe80000100a00 */
[----:B------:R0:W-:Y:S04]  /*474a0*/  STL.64 [R1+0xf18], R30 ;  /* 0x000f181e01007387 */ /* 0x0001e80000100a00 */
[----:B0-----:R-:W2:Y:S04]  /*474b0*/  LDL.LU.64 R30, [R1+0x4978] ;  /* 0x00497800011e7983 */ /* 0x001ea80000300a00 */
[----:B------:R-:W4:Y:S01]  /*474c0*/  LDL.LU.64 R28, [R1+0x4970] ;  /* 0x00497000011c7983 */ /* 0x000f220000300a00 */
[----:B------:R-:W-:-:S02]  /*474d0*/  IMAD.MOV.U32 R46, RZ, RZ, R52 ;  /* 0x000000ffff2e7224 */ /* 0x000fc400078e0034 */
[----:B------:R-:W-:Y:S02]  /*474e0*/  IMAD.MOV.U32 R38, RZ, RZ, R53 ;  /* 0x000000ffff267224 */ /* 0x000fe400078e0035 */
[----:B------:R-:W3:Y:S04]  /*474f0*/  LDL.LU.64 R52, [R1+0x1330] ;  /* 0x0013300001347983 */ /* 0x000ee80000300a00 */
[----:B------:R-:W3:Y:S01]  /*47500*/  LDL.LU.64 R54, [R1+0x1338] ;  /* 0x0013380001367983 */ /* 0x000ee20000300a00 */
        /* <DEDUP_REMOVED lines=18> */
[----:B0-----:R-:W2:Y:S04]  /*47630*/  LDL.LU.64 R4, [R1+0x1340] ;  /* 0x0013400001047983 */ /* 0x001ea80000300a00 */
[----:B------:R-:W2:Y:S02]  /*47640*/  LDL.LU.64 R6, [R1+0x1348] ;  /* 0x0013480001067983 */ /* 0x000ea40000300a00 */
[----:B--2---:R-:W-:-:S15]  /*47650*/  HMMA.16816.F32 R4, R48, R24, R4 ;  /* 0x000000183004723c */ /* 0x004fde0000001804 */
[----:B------:R-:W-:-:S08]  /*47660*/  NOP ;  /* 0x0000000000007918 */ /* 0x000fd00000000000 */
[----:B------:R0:W-:Y:S04]  /*47670*/  STL.64 [R1+0xee0], R4 ;  /* 0x000ee00401007387 */ /* 0x0001e80000100a00 */
[----:B------:R1:W-:Y:S04]  /*47680*/  STL.64 [R1+0xee8], R6 ;  /* 0x000ee80601007387 */ /* 0x0003e80000100a00 */
[----:B0-----:R-:W2:Y:S04]  /*47690*/  LDL.LU.64 R4, [R1+0x1300] ;  /* 0x0013000001047983 */ /* 0x001ea80000300a00 */
[----:B-1----:R-:W2:Y:S04]  /*476a0*/  LDL.LU.64 R6, [R1+0x1308] ;  /* 0x0013080001067983 */ /* 0x002ea80000300a00 */
[----:B---3--:R-:W-:Y:S04]  /*476b0*/  STL.64 [R1+0x48a8], R26 ;  /* 0x0048a81a01007387 */ /* 0x008fe80000100a00 */
[----:B------:R0:W-:Y:S04]  /*476c0*/  STL.64 [R1+0x48a0], R24 ;  /* 0x0048a01801007387 */ /* 0x0001e80000100a00 */
[----:B0-----:R-:W3:Y:S04]  /*476d0*/  LDL.LU.64 R24, [R1+0x1320] ;  /* 0x0013200001187983 */ /* 0x001ee80000300a00 */
[----:B------:R-:W3:Y:S01]  /*476e0*/  LDL.LU.64 R26, [R1+0x1328] ;  /* 0x00132800011a7983 */ /* 0x000ee20000300a00 */
[----:B------:R-:W-:-:S15]  /*476f0*/  HMMA.16816.F32 R52, R48, R32, R52 ;  /* 0x000000203034723c */ /* 0x000fde0000001834 */
[----:B------:R-:W-:-:S08]  /*47700*/  NOP ;  /* 0x0000000000007918 */ /* 0x000fd00000000000 */
[----:B------:R-:W-:Y:S04]  /*47710*/  STL.64 [R1+0xed0], R52 ;  /* 0x000ed03401007387 */ /* 0x000fe80000100a00 */
[----:B------:R0:W-:Y:S04]  /*47720*/  STL.64 [R1+0xed8], R54 ;  /* 0x000ed83601007387 */ /* 0x0001e80000100a00 */
[----:B0-----:R-:W4:Y:S04]  /*47730*/  LDL.LU.64 R54, [R1+0x4948] ;  /* 0x0049480001367983 */ /* 0x001f280000300a00 */
[----:B------:R-:W4:Y:S04]  /*47740*/  LDL.LU.64 R52, [R1+0x4940] ;  /* 0x0049400001347983 */ /* 0x000f280000300a00 */
[----:B------:R-:W-:Y:S04]  /*47750*/  STL.64 [R1+0x48d8], R34 ;  /* 0x0048d82201007387 */ /* 0x000fe80000100a00 */
[----:B------:R-:W-:Y:S04]  /*47760*/  STL.64 [R1+0x48d0], R32 ;  /* 0x0048d02001007387 */ /* 0x000fe80000100a00 */
[----:B------:R-:W-:Y:S04]  /*47770*/  STL.64 [R1+0x48e8], R22 ;  /* 0x0048e81601007387 */ /* 0x000fe80000100a00 */
[----:B------:R0:W-:Y:S01]  /*47780*/  STL.64 [R1+0x48e0], R20 ;  /* 0x0048e01401007387 */ /* 0x0001e20000100a00 */
[C---:B---3--:R-:W-:Y:S06]  /*47790*/  HMMA.16816.F32 R24, R48.reuse, R20, R24 ;  /* 0x000000143018723c */ /* 0x048fec0000001818 */
[C---:B0-----:R-:W-:Y:S06]  /*477a0*/  HMMA.16816.F32 R20, R48.reuse, R8, R28 ;  /* 0x000000083014723c */ /* 0x041fec000000181c */
[----:B--2---:R-:W-:Y:S01]  /*477b0*/  HMMA.16816.F32 R4, R48, R16, R4 ;  /* 0x000000103004723c */ /* 0x004fe20000001804 */
[----:B------:R-:W-:-:S02]  /*477c0*/  IMAD.MOV.U32 R28, RZ, RZ, R46 ;  /* 0x000000ffff1c7224 */ /* 0x000fc400078e002e */
[----:B------:R-:W-:-:S08]  /*477d0*/  IMAD.MOV.U32 R29, RZ, RZ, R38 ;  /* 0x000000ffff1d7224 */ /* 0x000fd000078e0026 */
[----:B------:R0:W-:Y:S04]  /*477e0*/  STL.64 [R1+0xec0], R24 ;  /* 0x000ec01801007387 */ /* 0x0001e80000100a00 */
[----:B------:R1:W-:Y:S04]  /*477f0*/  STL.64 [R1+0xec8], R26 ;  /* 0x000ec81a01007387 */ /* 0x0003e80000100a00 */
[----:B------:R-:W-:Y:S04]  /*47800*/  STL.64 [R1+0x48f8], R10 ;  /* 0x0048f80a01007387 */ /* 0x000fe80000100a00 */
[----:B------:R2:W-:Y:S04]  /*47810*/  STL.64 [R1+0x48f0], R8 ;  /* 0x0048f00801007387 */ /* 0x0005e80000100a00 */
[----:B------:R-:W-:Y:S04]  /*47820*/  STL.64 [R1+0xeb0], R20 ;  /* 0x000eb01401007387 */ /* 0x000fe80000100a00 */
[----:B------:R-:W-:Y:S04]  /*47830*/  STL.64 [R1+0xeb8], R22 ;  /* 0x000eb81601007387 */ /* 0x000fe80000100a00 */
[----:B------:R-:W3:Y:S04]  /*47840*/  LDL.LU R46, [R1+0x493c] ;  /* 0x00493c00012e7983 */ /* 0x000ee80000300800 */
[----:B------:R-:W3:Y:S04]  /*47850*/  LDL.LU R38, [R1+0x4938] ;  /* 0x0049380001267983 */ /* 0x000ee80000300800 */
[----:B------:R-:W4:Y:S04]  /*47860*/  LDL.LU.64 R32, [R1+0x12f0] ;  /* 0x0012f00001207983 */ /* 0x000f280000300a00 */
[----:B------:R-:W4:Y:S04]  /*47870*/  LDL.LU.64 R34, [R1+0x12f8] ;  /* 0x0012f80001227983 */ /* 0x000f280000300a00 */
[----:B------:R-:W-:Y:S04]  /*47880*/  STL.64 [R1+0x4900], R28 ;  /* 0x0049001c01007387 */ /* 0x000fe80000100a00 */
[----:B0-----:R-:W3:Y:S04]  /*47890*/  LDL.LU.64 R24, [R1+0xe90] ;  /* 0x000e900001187983 */ /* 0x001ee80000300a00 */
[----:B-1----:R-:W3:Y:S04]  /*478a0*/  LDL.LU.64 R26, [R1+0xe98] ;  /* 0x000e9800011a7983 */ /* 0x002ee80000300a00 */
[----:B------:R0:W-:Y:S04]  /*478b0*/  STL.64 [R1+0xea0], R4 ;  /* 0x000ea00401007387 */ /* 0x0001e80000100a00 */
[----:B------:R1:W-:Y:S04]  /*478c0*/  STL.64 [R1+0xea8], R6 ;  /* 0x000ea80601007387 */ /* 0x0003e80000100a00 */
[----:B--2---:R-:W2:Y:S04]  /*478d0*/  LDL.LU.64 R8, [R1+0xf60] ;  /* 0x000f600001087983 */ /* 0x004ea80000300a00 */
[----:B------:R-:W2:Y:S04]  /*478e0*/  LDL.LU.64 R10, [R1+0xf68] ;  /* 0x000f6800010a7983 */ /* 0x000ea80000300a00 */
[----:B0-----:R-:W3:Y:S04]  /*478f0*/  LDL.LU.64 R4, [R1+0xf70] ;  /* 0x000f700001047983 */ /* 0x001ee80000300a00 */
[----:B-1----:R-:W3:Y:S04]  /*47900*/  LDL.LU.64 R6, [R1+0xf78] ;  /* 0x000f780001067983 */ /* 0x002ee80000300a00 */
[----:B------:R-:W-:Y:S04]  /*47910*/  STL.64 [R1+0x4910], R18 ;  /* 0x0049101201007387 */ /* 0x000fe80000100a00 */
[----:B------:R4:W-:Y:S01]  /*47920*/  STL.64 [R1+0x4908], R16 ;  /* 0x0049081001007387 */ /* 0x0009e20000100a00 */
[----:B------:R-:W-:-:S03]  /*47930*/  IMAD.MOV.U32 R20, RZ, RZ, R39 ;  /* 0x000000ffff147224 */ /* 0x000fc600078e0027 */
[----:B------:R-:W3:Y:S01]  /*47940*/  LDL.LU R39, [R1+0x4934] ;  /* 0x0049340001277983 */ /* 0x000ee20000300800 */
[----:B------:R-:W-:Y:S02]  /*47950*/  IMAD.MOV.U32 R21, RZ, RZ, R47 ;  /* 0x000000ffff157224 */ /* 0x000fe400078e002f */
[----:B------:R-:W-:Y:S02]  /*47960*/  IMAD.MOV.U32 R28, RZ, RZ, R59 ;  /* 0x000000ffff1c7224 */ /* 0x000fe400078e003b */
[----:B------:R-:W-:Y:S01]  /*47970*/  IMAD.MOV.U32 R29, RZ, RZ, R58 ;  /* 0x000000ffff1d7224 */ /* 0x000fe200078e003a */
[----:B------:R-:W3:Y:S04]  /*47980*/  LDL.LU R47, [R1+0x4930] ;  /* 0x00493000012f7983 */ /* 0x000ee80000300800 */
[----:B------:R-:W-:Y:S04]  /*47990*/  STL.64 [R1+0x4918], R20 ;  /* 0x0049181401007387 */ /* 0x000fe80000100a00 */
[----:B------:R-:W-:Y:S01]  /*479a0*/  STL.64 [R1+0x4920], R28 ;  /* 0x0049201c01007387 */ /* 0x000fe20000100a00 */
[----:B----4-:R-:W-:Y:S03]  /*479b0*/  HMMA.16816.F32 R16, R48, R36, R32 ;  /* 0x000000243010723c */ /* 0x010fe60000001820 */
[----:B------:R-:W0:Y:S03]  /*479c0*/  LDSM.16.MT88.4 R48, [R60+UR5+0x2080] ;  /* 0x002080053c30783b */ /* 0x000e260008004200 */
[C---:B--2---:R-:W-:Y:S06]  /*479d0*/  HMMA.16816.F32 R8, R52.reuse, R40, R8 ;  /* 0x000000283408723c */ /* 0x044fec0000001808 */
[C---:B---3--:R-:W-:Y:S11]  /*479e0*/  HMMA.16816.F32 R4, R52.reuse, R12, R4 ;  /* 0x0000000c3404723c */ /* 0x048ff60000001804 */
[----:B------:R-:W-:Y:S04]  /*479f0*/  STL.64 [R1+0xe70], R16 ;  /* 0x000e701001007387 */ /* 0x000fe80000100a00 */
[----:B------:R1:W-:Y:S02]  /*47a00*/  STL.64 [R1+0xe78], R18 ;  /* 0x000e781201007387 */ /* 0x0003e40000100a00 */
[----:B-1----:R-:W-:Y:S02]  /*47a10*/  HMMA.16816.F32 R16, R52, R44, R24 ;  /* 0x0000002c3410723c */ /* 0x002fe40000001818 */
[----:B------:R-:W-:Y:S04]  /*47a20*/  STL.64 [R1+0x4860], R38 ;  /* 0x0048602601007387 */ /* 0x000fe80000100a00 */
[----:B------:R-:W-:-:S15]  /*47a30*/  STL.64 [R1+0x4858], R36 ;  /* 0x0048582401007387 */ /* 0x000fde0000100a00 */
[----:B------:R-:W-:-:S02]  /*47a40*/  NOP ;  /* 0x0000000000007918 */ /* 0x000fc40000000000 */
[----:B------:R1:W-:Y:S04]  /*47a50*/  STL.64 [R1+0xe90], R16 ;  /* 0x000e901001007387 */ /* 0x0003e80000100a00 */
[----:B------:R2:W-:Y:S04]  /*47a60*/  STL.64 [R1+0xe98], R18 ;  /* 0x000e981201007387 */ /* 0x0005e80000100a00 */
[----:B------:R3:W-:Y:S04]  /*47a70*/  STL.64 [R1+0xf60], R8 ;  /* 0x000f600801007387 */ /* 0x0007e80000100a00 */
[----:B------:R4:W-:Y:S04]  /*47a80*/  STL.64 [R1+0xf70], R4 ;  /* 0x000f700401007387 */ /* 0x0009e80000100a00 */
[----:B------:R-:W4:Y:S04]  /*47a90*/  LDL.LU.64 R28, [R1+0xf80] ;  /* 0x000f8000011c7983 */ /* 0x000f280000300a00 */
[----:B------:R-:W4:Y:S01]  /*47aa0*/  LDL.LU.64 R30, [R1+0xf88] ;  /* 0x000f8800011e7983 */ /* 0x000f220000300a00 */
[----:B------:R-:W-:-:S02]  /*47ab0*/  IMAD.MOV.U32 R41, RZ, RZ, R10 ;  /* 0x000000ffff297224 */ /* 0x000fc400078e000a */
[----:B------:R-:W-:Y:S01]  /*47ac0*/  IMAD.MOV.U32 R40, RZ, RZ, R11 ;  /* 0x000000ffff287224 */ /* 0x000fe200078e000b */
[----:B-1----:R-:W4:Y:S04]  /*47ad0*/  LDL.LU.64 R16, [R1+0xf90] ;  /* 0x000f900001107983 */ /* 0x002f280000300a00 */
[----:B--2---:R-:W2:Y:S04]  /*47ae0*/  LDL.LU.64 R18, [R1+0xf98] ;  /* 0x000f980001127983 */ /* 0x004ea80000300a00 */
[----:B------:R-:W2:Y:S04]  /*47af0*/  LDL.LU.64 R36, [R1+0xfa0] ;  /* 0x000fa00001247983 */ /* 0x000ea80000300a00 */
[----:B------:R-:W2:Y:S04]  /*47b00*/  LDL.LU.64 R38, [R1+0xfa8] ;  /* 0x000fa80001267983 */ /* 0x000ea80000300a00 */
[----:B---3--:R-:W3:Y:S04]  /*47b10*/  LDL.LU.64 R8, [R1+0xfb0] ;  /* 0x000fb00001087983 */ /* 0x008ee80000300a00 */
[----:B------:R-:W3:Y:S04]  /*47b20*/  LDL.LU.64 R10, [R1+0xfb8] ;  /* 0x000fb800010a7983 */ /* 0x000ee80000300a00 */
[----:B------:R-:W3:Y:S04]  /*47b30*/  LDL.LU.64 R32, [R1+0xfc0] ;  /* 0x000fc00001207983 */ /* 0x000ee80000300a00 */
[----:B------:R-:W3:Y:S01]  /*47b40*/  LDL.LU.64 R34, [R1+0xfc8] ;  /* 0x000fc80001227983 */ /* 0x000ee20000300a00 */
[----:B------:R-:W-:-:S02]  /*47b50*/  IMAD.MOV.U32 R13, RZ, RZ, R6 ;  /* 0x000000ffff0d7224 */ /* 0x000fc400078e0006 */
[----:B------:R-:W-:Y:S01]  /*47b60*/  IMAD.MOV.U32 R12, RZ, RZ, R7 ;  /* 0x000000ffff0c7224 */ /* 0x000fe200078e0007 */
[----:B----4-:R-:W4:Y:S04]  /*47b70*/  LDL.LU.64 R4, [R1+0xfd0] ;  /* 0x000fd00001047983 */ /* 0x010f280000300a00 */
[----:B------:R-:W4:Y:S04]  /*47b80*/  LDL.LU.64 R6, [R1+0xfd8] ;  /* 0x000fd80001067983 */ /* 0x000f280000300a00 */
[----:B------:R-:W4:Y:S01]  /*47b90*/  LDL.LU.64 R24, [R1+0xfe0] ;  /* 0x000fe00001187983 */ /* 0x000f220000300a00 */
[----:B------:R-:W-:-:S02]  /*47ba0*/  IMAD.MOV.U32 R20, RZ, RZ, R57 ;  /* 0x000000ffff147224 */ /* 0x000fc400078e0039 */
[----:B------:R-:W-:Y:S01]  /*47bb0*/  IMAD.MOV.U32 R21, RZ, RZ, R56 ;  /* 0x000000ffff157224 */ /* 0x000fe200078e0038 */
[----:B------:R-:W4:Y:S04]  /*47bc0*/  LDL.LU.64 R26, [R1+0xfe8] ;  /* 0x000fe800011a7983 */ /* 0x000f280000300a00 */
[----:B------:R-:W4:Y:S04]  /*47bd0*/  LDL.LU.64 R56, [R1+0x1010] ;  /* 0x0010100001387983 */ /* 0x000f280000300a00 */
[----:B------:R-:W4:Y:S04]  /*47be0*/  LDL.LU.64 R58, [R1+0x1018] ;  /* 0x00101800013a7983 */ /* 0x000f280000300a00 */
[----:B0-----:R-:W-:Y:S04]  /*47bf0*/  STL.64 [R1+0x47b0], R50 ;  /* 0x0047b03201007387 */ /* 0x001fe80000100a00 */
[----:B------:R0:W-:Y:S02]  /*47c00*/  STL.64 [R1+0x47a8], R48 ;  /* 0x0047a83001007387 */ /* 0x0001e40000100a00 */
[----:B0-----:R-:W-:-:S02]  /*47c10*/  IMAD.MOV.U32 R48, RZ, RZ, R42 ;  /* 0x000000ffff307224 */ /* 0x001fc400078e002a */
[----:B------:R-:W-:Y:S01]  /*47c20*/  IMAD.MOV.U32 R49, RZ, RZ, R43 ;  /* 0x000000ffff317224 */ /* 0x000fe200078e002b */
[----:B------:R-:W4:Y:S04]  /*47c30*/  LDL.LU R42, [R1+0x492c] ;  /* 0x00492c00012a7983 */ /* 0x000f280000300800 */
[----:B------:R-:W4:Y:S04]  /*47c40*/  LDL.LU R43, [R1+0x4928] ;  /* 0x00492800012b7983 */ /* 0x000f280000300800 */
[----:B------:R-:W4:Y:S04]  /*47c50*/  LDL R50, [R1+0xf8] ;  /* 0x0000f80001327983 */ /* 0x000f280000100800 */
[----:B------:R-:W4:Y:S01]  /*47c60*/  LDL R51, [R1+0xfc] ;  /* 0x0000fc0001337983 */ /* 0x000f220000100800 */
[----:B------:R-:W-:Y:S03]  /*47c70*/  HMMA.16816.F32 R20, R52, R20, R28 ;  /* 0x000000143414723c */ /* 0x000fe6000000181c */
[----:B------:R-:W2:-:S15]  /*47c80*/  LDL.LU.64 R28, [R1+0x4920] ;  /* 0x00492000011c7983 */ /* 0x000e9e0000300a00 */
[----:B------:R-:W-:-:S05]  /*47c90*/  NOP ;  /* 0x0000000000007918 */ /* 0x000fca0000000000 */
[----:B------:R0:W-:Y:S04]  /*47ca0*/  STL.64 [R1+0xf80], R20 ;  /* 0x000f801401007387 */ /* 0x0001e80000100a00 */
[----:B------:R-:W-:Y:S04]  /*47cb0*/  STL.64 [R1+0xf88], R22 ;  /* 0x000f881601007387 */ /* 0x000fe80000100a00 */
[----:B0-----:R-:W3:Y:S01]  /*47cc0*/  LDL.LU.64 R20, [R1+0x4918] ;  /* 0x0049180001147983 */ /* 0x001ee20000300a00 */
[----:B--2---:R-:W-:Y:S03]  /*47cd0*/  HMMA.16816.F32 R28, R52, R28, R16 ;  /* 0x0000001c341c723c */ /* 0x004fe60000001810 */
[----:B------:R-:W2:Y:S04]  /*47ce0*/  LDL.LU.64 R18, [R1+0x4910] ;  /* 0x0049100001127983 */ /* 0x000ea80000300a00 */
[----:B------:R-:W2:-:S15]  /*47cf0*/  LDL.LU.64 R16, [R1+0x4908] ;  /* 0x0049080001107983 */ /* 0x000e9e0000300a00 */
[----:B------:R-:W-:-:S01]  /*47d00*/  NOP ;  /* 0x0000000000007918 */ /* 0x000fc20000000000 */
[----:B------:R0:W-:Y:S04]  /*47d10*/  STL.64 [R1+0xf90], R28 ;  /* 0x000f901c01007387 */ /* 0x0001e80000100a00 */
[----:B------:R-:W-:Y:S04]  /*47d20*/  STL.64 [R1+0xf98], R30 ;  /* 0x000f981e01007387 */ /* 0x000fe80000100a00 */
[----:B0-----:R-:W4:Y:S01]  /*47d30*/  LDL.LU.64 R28, [R1+0x4900] ;  /* 0x00490000011c7983 */ /* 0x001f220000300a00 */
[C---:B------:R-:W-:Y:S06]  /*47d40*/  HMMA.16816.F32 R36, R52.reuse, R48, R36 ;  /* 0x000000303424723c */ /* 0x040fec0000001824 */
[----:B---3--:R-:W-:-:S15]  /*47d50*/  HMMA.16816.F32 R20, R52, R20, R8 ;  /* 0x000000143414723c */ /* 0x008fde0000001808 */
[----:B------:R-:W-:-:S02]  /*47d60*/  NOP ;  /* 0x0000000000007918 */ /* 0x000fc40000000000 */
[----:B------:R0:W-:Y:S04]  /*47d70*/  STL.64 [R1+0xfa0], R36 ;  /* 0x000fa02401007387 */ /* 0x0001e80000100a00 */
[----:B------:R1:W-:Y:S04]  /*47d80*/  STL.64 [R1+0xfa8], R38 ;  /* 0x000fa82601007387 */ /* 0x0003e80000100a00 */
[----:B0-----:R-:W3:Y:S04]  /*47d90*/  LDL.LU.64 R36, [R1+0x1020] ;  /* 0x0010200001247983 */ /* 0x001ee80000300a00 */
[----:B-1----:R-:W3:Y:S04]  /*47da0*/  LDL.LU.64 R38, [R1+0x1028] ;  /* 0x0010280001267983 */ /* 0x002ee80000300a00 */
[----:B------:R-:W2:Y:S04]  /*47db0*/  LDL.LU.64 R10, [R1+0x48f8] ;  /* 0x0048f800010a7983 */ /* 0x000ea80000300a00 */
[----:B------:R-:W3:Y:S04]  /*47dc0*/  LDL.LU.64 R8, [R1+0x48f0] ;  /* 0x0048f00001087983 */ /* 0x000ee80000300a00 */
[----:B------:R-:W-:Y:S04]  /*47dd0*/  STL.64 [R1+0xfb0], R20 ;  /* 0x000fb01401007387 */ /* 0x000fe80000100a00 */
[----:B------:R0:W-:Y:S04]  /*47de0*/  STL.64 [R1+0xfb8], R22 ;  /* 0x000fb81601007387 */ /* 0x0001e80000100a00 */
[----:B0-----:R-:W2:Y:S04]  /*47df0*/  LDL.LU.64 R22, [R1+0x48e8] ;  /* 0x0048e80001167983 */ /* 0x001ea80000300a00 */
[----:B------:R-:W3:Y:S01]  /*47e00*/  LDL.LU.64 R20, [R1+0x48e0] ;  /* 0x0048e00001147983 */ /* 0x000ee20000300a00 */
[----:B----4-:R-:W-:Y:S03]  /*47e10*/  HMMA.16816.F32 R28, R52, R28, R32 ;  /* 0x0000001c341c723c */ /* 0x010fe60000001820 */
[----:B------:R-:W4:Y:S04]  /*47e20*/  LDL.LU.64 R34, [R1+0x48d8] ;  /* 0x0048d80001227983 */ /* 0x000f280000300a00 */
[----:B------:R-:W2:-:S15]  /*47e30*/  LDL.LU.64 R32, [R1+0x48d0] ;  /* 0x0048d00001207983 */ /* 0x000e9e0000300a00 */
[----:B------:R-:W-:-:S01]  /*47e40*/  NOP ;  /* 0x0000000000007918 */ /* 0x000fc20000000000 */
        /* <DEDUP_REMOVED lines=9> */
[----:B------:R-:W2:Y:S04]  /*47ee0*/  LDL.LU.64 R4, [R1+0x48b0] ;  /* 0x0048b00001047983 */ /* 0x000ea80000300a00 */
[----:B---3--:R0:W-:Y:S04]  /*47ef0*/  STL.64 [R1+0x4810], R30 ;  /* 0x0048101e01007387 */ /* 0x0081e80000100a00 */
[----:B------:R-:W3:Y:S04]  /*47f00*/  LDL.LU.64 R28, [R1+0x1000] ;  /* 0x00100000011c7983 */ /* 0x000ee80000300a00 */
[----:B0-----:R-:W3:Y:S01]  /*47f10*/  LDL.LU.64 R30, [R1+0x1008] ;  /* 0x00100800011e7983 */ /* 0x001ee20000300a00 */
[----:B--2---:R-:W-:-:S15]  /*47f20*/  HMMA.16816.F32 R24, R52, R4, R24 ;  /* 0x000000043418723c */ /* 0x004fde0000001818 */
[----:B------:R-:W-:-:S08]  /*47f30*/  NOP ;  /* 0x0000000000007918 */ /* 0x000fd00000000000 */
[----:B------:R-:W-:Y:S04]  /*47f40*/  STL.64 [R1+0xfe0], R24 ;  /* 0x000fe01801007387 */ /* 0x000fe80000100a00 */
[----:B------:R0:W-:Y:S04]  /*47f50*/  STL.64 [R1+0xfe8], R26 ;  /* 0x000fe81a01007387 */ /* 0x0001e80000100a00 */
[----:B0-----:R-:W2:Y:S04]  /*47f60*/  LDL.LU.64 R26, [R1+0x48a8] ;  /* 0x0048a800011a7983 */ /* 0x001ea80000300a00 */
[----:B------:R-:W3:Y:S04]  /*47f70*/  LDL.LU.64 R24, [R1+0x48a0] ;  /* 0x0048a00001187983 */ /* 0x000ee80000300a00 */
[----:B----4-:R0:W-:Y:S04]  /*47f80*/  STL.64 [R1+0x4808], R6 ;  /* 0x0048080601007387 */ /* 0x0101e80000100a00 */
[----:B------:R-:W3:Y:S04]  /*47f90*/  LDL.LU.64 R4, [R1+0xff0] ;  /* 0x000ff00001047983 */ /* 0x000ee80000300a00 */
[----:B0-----:R-:W3:Y:S02]  /*47fa0*/  LDL.LU.64 R6, [R1+0xff8] ;  /* 0x000ff80001067983 */ /* 0x001ee40000300a00 */
[C---:B---3--:R-:W-:Y:S02]  /*47fb0*/  HMMA.16816.F32 R4, R52.reuse, R24, R4 ;  /* 0x000000183404723c */ /* 0x048fe40000001804 */
[----:B--2---:R0:W-:Y:S04]  /*47fc0*/  STL.64 [R1+0x4800], R26 ;  /* 0x0048001a01007387 */ /* 0x0041e80000100a00 */
[----:B0-----:R-:W-:-:S15]  /*47fd0*/  HMMA.16816.F32 R24, R52, R32, R28 ;  /* 0x000000203418723c */ /* 0x001fde000000181c */
[----:B------:R-:W-:-:S02]  /*47fe0*/  NOP ;  /* 0x0000000000007918 */ /* 0x000fc40000000000 */
[----:B------:R-:W-:Y:S04]  /*47ff0*/  STL.64 [R1+0xff0], R4 ;  /* 0x000ff00401007387 */ /* 0x000fe80000100a00 */
[----:B------:R0:W-:Y:S02]  /*48000*/  STL.64 [R1+0xff8], R6 ;  /* 0x000ff80601007387 */ /* 0x0001e40000100a00 */
[----:B0-----:R-:W-:Y:S02]  /*48010*/  HMMA.16816.F32 R4, R52, R20, R56 ;  /* 0x000000143404723c */ /* 0x001fe40000001838 */
[----:B------:R-:W-:Y:S04]  /*48020*/  STL.64 [R1+0x47f0], R34 ;  /* 0x0047f02201007387 */ /* 0x000fe80000100a00 */
[----:B------:R-:W-:Y:S04]  /*48030*/  STL.64 [R1+0x1000], R24 ;  /* 0x0010001801007387 */ /* 0x000fe80000100a00 */
[----:B------:R-:W-:-:S13]  /*48040*/  STL.64 [R1+0x1008], R26 ;  /* 0x0010081a01007387 */ /* 0x000fda0000100a00 */
[----:B------:R0:W-:Y:S01]  /*48050*/  STL.64 [R1+0x1010], R4 ;  /* 0x0010100401007387 */ /* 0x0001e20000100a00 */
[----:B------:R-:W-:Y:S02]  /*48060*/  IMAD.MOV.U32 R45, RZ, RZ, R6 ;  /* 0x000000ffff2d7224 */ /* 0x000fe400078e0006 */
[----:B------:R-:W-:Y:S02]  /*48070*/  IMAD.MOV.U32 R44, RZ, RZ, R7 ;  /* 0x000000ffff2c7224 */ /* 0x000fe400078e0007 */
[----:B0-----:R-:W-:Y:S01]  /*48080*/  HMMA.16816.F32 R4, R52, R8, R36 ;  /* 0x000000083404723c */ /* 0x001fe20000001824 */
[----:B------:R0:W-:Y:S04]  /*48090*/  STL.64 [R1+0x4818], R22 ;  /* 0x0048181601007387 */ /* 0x0001e80000100a00 */
[----:B------:R-:W-:Y:S04]  /*480a0*/  STL [R1+0x3f3c], R44 ;  /* 0x003f3c2c01007387 */ /* 0x000fe80000100800 */
[----:B------:R-:W-:Y:S04]  /*480b0*/  STL [R1+0x3f38], R45 ;  /* 0x003f382d01007387 */ /* 0x000fe80000100800 */
[----:B------:R-:W2:Y:S04]  /*480c0*/  LDL.LU.64 R36, [R1+0x1040] ;  /* 0x0010400001247983 */ /* 0x000ea80000300a00 */
[----:B------:R-:W2:Y:S01]  /*480d0*/  LDL.LU.64 R38, [R1+0x1048] ;  /* 0x0010480001267983 */ /* 0x000ea20000300a00 */
[----:B------:R-:W-:-:S05]  /*480e0*/  IMAD.MOV.U32 R28, RZ, RZ, R15 ;  /* 0x000000ffff1c7224 */ /* 0x000fca00078e000f */
[----:B------:R1:W-:Y:S04]  /*480f0*/  STL.64 [R1+0x1020], R4 ;  /* 0x0010200401007387 */ /* 0x0003e80000100a00 */
[----:B------:R3:W-:Y:S04]  /*48100*/  STL.64 [R1+0x1028], R6 ;  /* 0x0010280601007387 */ /* 0x0007e80000100a00 */
[----:B------:R-:W4:Y:S01]  /*48110*/  LDL.LU R15, [R1+0x4898] ;  /* 0x00489800010f7983 */ /* 0x000f220000300800 */
[----:B------:R-:W-:Y:S02]  /*48120*/  IMAD.MOV.U32 R29, RZ, RZ, R2 ;  /* 0x000000ffff1d7224 */ /* 0x000fe400078e0002 */
[----:B------:R-:W-:Y:S01]  /*48130*/  IMAD.MOV.U32 R30, RZ, RZ, R3 ;  /* 0x000000ffff1e7224 */ /* 0x000fe200078e0003 */
[----:B------:R-:W3:Y:S04]  /*48140*/  LDL.LU R2, [R1+0x4894] ;  /* 0x0048940001027983 */ /* 0x000ee80000300800 */
[----:B------:R-:W3:Y:S01]  /*48150*/  LDL.LU R3, [R1+0x4890] ;  /* 0x0048900001037983 */ /* 0x000ee20000300800 */
[----:B------:R-:W-:-:S03]  /*48160*/  IMAD.MOV.U32 R31, RZ, RZ, R61 ;  /* 0x000000ffff1f7224 */ /* 0x000fc600078e003d */
[----:B------:R-:W3:Y:S04]  /*48170*/  LDL.LU R61, [R1+0x488c] ;  /* 0x00488c00013d7983 */ /* 0x000ee80000300800 */
[----:B------:R-:W3:Y:S04]  /*48180*/  LDL.LU R20, [R1+0x760] ;  /* 0x0007600001147983 */ /* 0x000ee80000300800 */
[----:B------:R-:W3:Y:S04]  /*48190*/  LDL.LU R21, [R1+0x764] ;  /* 0x0007640001157983 */ /* 0x000ee80000300800 */
[----:B0-----:R-:W3:Y:S04]  /*481a0*/  LDL.LU R22, [R1+0x768] ;  /* 0x0007680001167983 */ /* 0x001ee80000300800 */
[----:B------:R-:W3:Y:S04]  /*481b0*/  LDL.LU R23, [R1+0x76c] ;  /* 0x00076c0001177983 */ /* 0x000ee80000300800 */
[----:B------:R-:W3:Y:S04]  /*481c0*/  LDL R26, [R1+0x118] ;  /* 0x00011800011a7983 */ /* 0x000ee80000100800 */
[----:B------:R-:W3:Y:S01]  /*481d0*/  LDL R27, [R1+0x11c] ;  /* 0x00011c00011b7983 */ /* 0x000ee20000100800 */
[----:B------:R-:W-:-:S02]  /*481e0*/  IMAD.MOV.U32 R33, RZ, RZ, R43 ;  /* 0x000000ffff217224 */ /* 0x000fc400078e002b */
[----:B------:R-:W-:Y:S02]  /*481f0*/  IMAD.MOV.U32 R34, RZ, RZ, R10 ;  /* 0x000000ffff227224 */ /* 0x000fe400078e000a */
[----:B------:R-:W-:Y:S02]  /*48200*/  IMAD.MOV.U32 R35, RZ, RZ, R11 ;  /* 0x000000ffff237224 */ /* 0x000fe400078e000b */
[----:B----4-:R-:W-:Y:S02]  /*48210*/  IMAD.MOV.U32 R32, RZ, RZ, R15 ;  /* 0x000000ffff207224 */ /* 0x010fe400078e000f */
[----:B------:R-:W4:Y:S04]  /*48220*/  LDL.LU R15, [R1+0x4888] ;  /* 0x00488800010f7983 */ /* 0x000f280000300800 */
[----:B------:R-:W4:Y:S04]  /*48230*/  LDL.LU R43, [R1+0x4884] ;  /* 0x00488400012b7983 */ /* 0x000f280000300800 */
[----:B------:R-:W4:Y:S04]  /*48240*/  LDL.LU R10, [R1+0x4880] ;  /* 0x00488000010a7983 */ /* 0x000f280000300800 */
[----:B------:R-:W4:Y:S01]  /*48250*/  LDL.LU R11, [R1+0x487c] ;  /* 0x00487c00010b7983 */ /* 0x000f220000300800 */
[----:B--2---:R-:W-:Y:S01]  /*48260*/  HMMA.16816.F32 R36, R52, R16, R36 ;  /* 0x000000103424723c */ /* 0x004fe20000001824 */
[----:B-1----:R-:W-:-:S02]  /*48270*/  IMAD.MOV.U32 R4, RZ, RZ, R42 ;  /* 0x000000ffff047224 */ /* 0x002fc400078e002a */
[----:B------:R-:W-:Y:S01]  /*48280*/  IMAD.MOV.U32 R5, RZ, RZ, R47 ;  /* 0x000000ffff057224 */ /* 0x000fe200078e002f */
[----:B------:R-:W2:Y:S04]  /*48290*/  LDL.LU R42, [R1+0x4878] ;  /* 0x00487800012a7983 */ /* 0x000ea80000300800 */
[----:B------:R-:W2:Y:S01]  /*482a0*/  LDL.LU R47, [R1+0x4874] ;  /* 0x00487400012f7983 */ /* 0x000ea20000300800 */
[----:B---3--:R-:W-:Y:S02]  /*482b0*/  IMAD.MOV.U32 R6, RZ, RZ, R46 ;  /* 0x000000ffff067224 */ /* 0x008fe400078e002e */
[----:B------:R-:W-:Y:S01]  /*482c0*/  IMAD.MOV.U32 R7, RZ, RZ, R14 ;  /* 0x000000ffff077224 */ /* 0x000fe200078e000e */
[----:B------:R-:W3:Y:S04]  /*482d0*/  LDL.LU R46, [R1+0x4870] ;  /* 0x00487000012e7983 */ /* 0x000ee80000300800 */
[----:B------:R-:W2:Y:S04]  /*482e0*/  LDL.LU R14, [R1+0x486c] ;  /* 0x00486c00010e7983 */ /* 0x000ea80000300800 */
[----:B------:R-:W2:Y:S04]  /*482f0*/  LDL.LU.64 R56, [R1+0x1030] ;  /* 0x0010300001387983 */ /* 0x000ea80000300a00 */
[----:B------:R-:W2:Y:S01]  /*48300*/  LDL.LU.64 R58, [R1+0x1038] ;  /* 0x00103800013a7983 */ /* 0x000ea20000300a00 */
[----:B------:R-:W-:-:S02]  /*48310*/  IMAD.MOV.U32 R9, RZ, RZ, R61 ;  /* 0x000000ffff097224 */ /* 0x000fc400078e003d */
[----:B------:R-:W-:Y:S02]  /*48320*/  IMAD.MOV.U32 R61, RZ, RZ, R37 ;  /* 0x000000ffff3d7224 */ /* 0x000fe400078e0025 */
[----:B----4-:R-:W-:Y:S01]  /*48330*/  IMAD.MOV.U32 R8, RZ, RZ, R15 ;  /* 0x000000ffff087224 */ /* 0x010fe200078e000f */
[----:B------:R0:W-:Y:S04]  /*48340*/  STL.64 [R1+0x47c8], R10 ;  /* 0x0047c80a01007387 */ /* 0x0001e80000100a00 */
[----:B------:R-:W4:Y:S04]  /*48350*/  LDL.LU R15, [R1+0x4868] ;  /* 0x00486800010f7983 */ /* 0x000f280000300800 */
[----:B------:R1:W-:Y:S01]  /*48360*/  STL [R1+0x1060], R36 ;  /* 0x0010602401007387 */ /* 0x0003e20000100800 */
[----:B0-----:R-:W-:-:S02]  /*48370*/  IMAD.MOV.U32 R10, RZ, RZ, R3 ;  /* 0x000000ffff0a7224 */ /* 0x001fc400078e0003 */
[----:B------:R-:W-:Y:S02]  /*48380*/  IMAD.MOV.U32 R11, RZ, RZ, R2 ;  /* 0x000000ffff0b7224 */ /* 0x000fe400078e0002 */
[----:B------:R-:W-:Y:S02]  /*48390*/  IMAD.MOV.U32 R3, RZ, RZ, R38 ;  /* 0x000000ffff037224 */ /* 0x000fe400078e0026 */
[----:B------:R-:W-:Y:S02]  /*483a0*/  IMAD.MOV.U32 R2, RZ, RZ, R39 ;  /* 0x000000ffff027224 */ /* 0x000fe400078e0027 */
[----:B------:R-:W4:Y:S04]  /*483b0*/  LDL.LU.64 R38, [R1+0x4860] ;  /* 0x0048600001267983 */ /* 0x000f280000300a00 */
[----:B-1----:R-:W4:Y:S04]  /*483c0*/  LDL.LU.64 R36, [R1+0x4858] ;  /* 0x0048580001247983 */ /* 0x002f280000300a00 */
[----:B------:R0:W-:Y:S01]  /*483d0*/  STL.64 [R1+0x4830], R18 ;  /* 0x0048301201007387 */ /* 0x0001e20000100a00 */
[----:B---3--:R-:W-:-:S02]  /*483e0*/  IMAD.MOV.U32 R16, RZ, RZ, R46 ;  /* 0x000000ffff107224 */ /* 0x008fc400078e002e */
[----:B--2---:R-:W-:Y:S01]  /*483f0*/  IMAD.MOV.U32 R17, RZ, RZ, R47 ;  /* 0x000000ffff117224 */ /* 0x004fe200078e002f */
[----:B------:R-:W2:Y:S04]  /*48400*/  LDL.LU R46, [R1+0x4854] ;  /* 0x00485400012e7983 */ /* 0x000ea80000300800 */
[----:B------:R-:W2:Y:S01]  /*48410*/  LDL.LU R47, [R1+0x4850] ;  /* 0x00485000012f7983 */ /* 0x000ea20000300800 */
[----:B0-----:R-:W-:Y:S02]  /*48420*/  IMAD.MOV.U32 R18, RZ, RZ, R42 ;  /* 0x000000ffff127224 */ /* 0x001fe400078e002a */
[----:B------:R-:W-:Y:S01]  /*48430*/  IMAD.MOV.U32 R19, RZ, RZ, R43 ;  /* 0x000000ffff137224 */ /* 0x000fe200078e002b */
[----:B------:R-:W3:Y:S04]  /*48440*/  LDL.LU R42, [R1+0x484c] ;  /* 0x00484c00012a7983 */ /* 0x000ee80000300800 */
[----:B------:R-:W3:Y:S04]  /*48450*/  LDL.LU R43, [R1+0x4848] ;  /* 0x00484800012b7983 */ /* 0x000ee80000300800 */
[----:B------:R-:W-:Y:S04]  /*48460*/  STL [R1+0x3e80], R2 ;  /* 0x003e800201007387 */ /* 0x000fe80000100800 */
[----:B------:R-:W-:Y:S04]  /*48470*/  STL [R1+0x3e7c], R3 ;  /* 0x003e7c0301007387 */ /* 0x000fe80000100800 */
[----:B------:R-:W-:Y:S01]  /*48480*/  STL [R1+0x3e78], R61 ;  /* 0x003e783d01007387 */ /* 0x000fe20000100800 */
[----:B----4-:R-:W-:Y:S03]  /*48490*/  HMMA.16816.F32 R52, R52, R36, R56 ;  /* 0x000000243434723c */ /* 0x010fe60000001838 */
[----:B------:R-:W4:Y:S04]  /*484a0*/  LDL.LU.64 R58, [R1+0x4840] ;  /* 0x00484000013a7983 */ /* 0x000f280000300a00 */
[----:B------:R-:W4:Y:S04]  /*484b0*/  LDL.LU.64 R56, [R1+0x4838] ;  /* 0x0048380001387983 */ /* 0x000f280000300a00 */
[----:B------:R-:W-:-:S12]  /*484c0*/  STL.64 [R1+0x47b8], R38 ;  /* 0x0047b82601007387 */ /* 0x000fd80000100a00 */
[----:B------:R-:W-:Y:S04]  /*484d0*/  STL.64 [R1+0x1050], R52 ;  /* 0x0010503401007387 */ /* 0x000fe80000100a00 */
[----:B------:R-:W-:Y:S04]  /*484e0*/  STL.64 [R1+0x1058], R54 ;  /* 0x0010583601007387 */ /* 0x000fe80000100a00 */
[----:B------:R-:W0:Y:S04]  /*484f0*/  LDSM.16.MT88.4 R52, [R60+UR5+0x2100] ;  /* 0x002100053c34783b */ /* 0x000e280008004200 */
[----:B--2---:R-:W-:Y:S01]  /*48500*/  STL.64 [R1+0x47c0], R46 ;  /* 0x0047c02e01007387 */ /* 0x004fe20000100a00 */
[C---:B----4-:R-:W-:Y:S06]  /*48510*/  HMMA.16816.F32 R16, R56.reuse, R46, R16 ;  /* 0x0000002e3810723c */ /* 0x050fec0000001810 */
[----:B---3--:R-:W-:-:S15]  /*48520*/  HMMA.16816.F32 R8, R56, R42, R8 ;  /* 0x0000002a3808723c */ /* 0x008fde0000001808 */
[----:B------:R-:W-:-:S02]  /*48530*/  NOP ;  /* 0x0000000000007918 */ /* 0x000fc40000000000 */
[----:B------:R-:W-:Y:S04]  /*48540*/  STL.64 [R1+0x1040], R16 ;  /* 0x0010401001007387 */ /* 0x000fe80000100a00 */
[----:B------:R-:W-:Y:S04]  /*48550*/  STL.64 [R1+0x1048], R18 ;  /* 0x0010481201007387 */ /* 0x000fe80000100a00 */
[----:B------:R-:W-:Y:S04]  /*48560*/  STL.64 [R1+0x47e0], R42 ;  /* 0x0047e02a01007387 */ /* 0x000fe80000100a00 */
[----:B------:R-:W-:Y:S04]  /*48570*/  STL.64 [R1+0x47d8], R40 ;  /* 0x0047d82801007387 */ /* 0x000fe80000100a00 */
[----:B------:R-:W-:Y:S04]  /*48580*/  STL.64 [R1+0x1030], R8 ;  /* 0x0010300801007387 */ /* 0x000fe80000100a00 */
[----:B------:R-:W-:Y:S04]  /*48590*/  STL.64 [R1+0x1038], R10 ;  /* 0x0010380a01007387 */ /* 0x000fe80000100a00 */
[----:B0-----:R0:W-:Y:S04]  /*485a0*/  STL.64 [R1+0x4728], R54 ;  /* 0x0047283601007387 */ /* 0x0011e80000100a00 */
[----:B------:R-:W-:Y:S04]  /*485b0*/  STL.64 [R1+0x4720], R52 ;  /* 0x0047203401007387 */ /* 0x000fe80000100a00 */
[----:B0-----:R-:W2:Y:S01]  /*485c0*/  LDL.64 R54, [R1+0x108] ;  /* 0x0001080001367983 */ /* 0x001ea20000100a00 */
[----:B------:R-:W-:-:S15]  /*485d0*/  HMMA.16816.F32 R8, R56, R14, R20 ;  /* 0x0000000e3808723c */ /* 0x000fde0000001814 */
[----:B------:R-:W-:-:S08]  /*485e0*/  NOP ;  /* 0x0000000000007918 */ /* 0x000fd00000000000 */
[----:B------:R-:W-:Y:S04]  /*485f0*/  STL [R1+0x1880], R8 ;  /* 0x0018800801007387 */ /* 0x000fe80000100800 */
[----:B------:R-:W-:Y:S04]  /*48600*/  STL.64 [R1+0x4828], R14 ;  /* 0x0048280e01007387 */ /* 0x000fe80000100a00 */
[----:B------:R0:W-:Y:S01]  /*48610*/  STL.64 [R1+0x4820], R12 ;  /* 0x0048200c01007387 */ /* 0x0001e20000100a00 */
[----:B------:R-:W-:Y:S02]  /*48620*/  IMAD.MOV.U32 R2, RZ, RZ, R9 ;  /* 0x000000ffff027224 */ /* 0x000fe400078e0009 */
[----:B------:R-:W-:-:S02]  /*48630*/  IMAD.MOV.U32 R3, RZ, RZ, R10 ;  /* 0x000000ffff037224 */ /* 0x000fc400078e000a */
[----:B------:R-:W-:Y:S01]  /*48640*/  IMAD.MOV.U32 R61, RZ, RZ, R11 ;  /* 0x000000ffff3d7224 */ /* 0x000fe200078e000b */
[C---:B0-----:R-:W-:Y:S04]  /*48650*/  HMMA.16816.F32 R12, R56.reuse, R26, R32 ;  /* 0x0000001a380c723c */ /* 0x041fe80000001820 */
[----:B------:R-:W-:Y:S04]  /*48660*/  STL [R1+0x3f40], R61 ;  /* 0x003f403d01007387 */ /* 0x000fe80000100800 */
[----:B------:R-:W-:Y:S04]  /*48670*/  STL [R1+0x3e90], R3 ;  /* 0x003e900301007387 */ /* 0x000fe80000100800 */
[----:B------:R-:W-:Y:S11]  /*48680*/  STL [R1+0x3e8c], R2 ;  /* 0x003e8c0201007387 */ /* 0x000ff60000100800 */
[----:B------:R-:W-:Y:S04]  /*48690*/  STL.64 [R1+0x1870], R12 ;  /* 0x0018700c01007387 */ /* 0x000fe80000100a00 */
[----:B------:R0:W-:Y:S04]  /*486a0*/  STL.64 [R1+0x1878], R14 ;  /* 0x0018780e01007387 */ /* 0x0001e80000100a00 */
[----:B------:R-:W3:Y:S01]  /*486b0*/  LDL.LU R24, [R1+0x6f0] ;  /* 0x0006f00001187983 */ /* 0x000ee20000300800 */
[C---:B--2---:R-:W-:Y:S06]  /*486c0*/  HMMA.16816.F32 R8, R56.reuse, R54, R4 ;  /* 0x000000363808723c */ /* 0x044fec0000001804 */
[----:B------:R-:W-:-:S15]  /*486d0*/  HMMA.16816.F32 R4, R56, R50, R28 ;  /* 0x000000323804723c */ /* 0x000fde000000181c */
[----:B------:R-:W-:-:S02]  /*486e0*/  NOP ;  /* 0x0000000000007918 */ /* 0x000fc40000000000 */
[----:B------:R-:W-:Y:S04]  /*486f0*/  STL.64 [R1+0x1860], R8 ;  /* 0x0018600801007387 */ /* 0x000fe80000100a00 */
[----:B------:R-:W-:Y:S04]  /*48700*/  STL.64 [R1+0x1868], R10 ;  /* 0x0018680a01007387 */ /* 0x000fe80000100a00 */
[----:B------:R1:W-:Y:S04]  /*48710*/  STL.64 [R1+0x1850], R4 ;  /* 0x0018500401007387 */ /* 0x0003e80000100a00 */
[----:B------:R2:W-:Y:S04]  /*48720*/  STL.64 [R1+0x1858], R6 ;  /* 0x0018580601007387 */ /* 0x0005e80000100a00 */
[----:B------:R-:W3:Y:S04]  /*48730*/  LDL.LU R25, [R1+0x6f4] ;  /* 0x0006f40001197983 */ /* 0x000ee80000300800 */
[----:B------:R-:W3:Y:S04]  /*48740*/  LDL.LU R26, [R1+0x6f8] ;  /* 0x0006f800011a7983 */ /* 0x000ee80000300800 */
[----:B------:R-:W3:Y:S04]  /*48750*/  LDL.LU R27, [R1+0x6fc] ;  /* 0x0006fc00011b7983 */ /* 0x000ee80000300800 */
[----:B------:R-:W4:Y:S04]  /*48760*/  LDL.LU R16, [R1+0x720] ;  /* 0x0007200001107983 */ /* 0x000f280000300800 */
[----:B------:R-:W4:Y:S04]  /*48770*/  LDL.LU R17, [R1+0x724] ;  /* 0x0007240001117983 */ /* 0x000f280000300800 */
[----:B------:R-:W4:Y:S04]  /*48780*/  LDL.LU R18, [R1+0x728] ;  /* 0x0007280001127983 */ /* 0x000f280000300800 */
[----:B------:R-:W4:Y:S04]  /*48790*/  LDL.LU R19, [R1+0x72c] ;  /* 0x00072c0001137983 */ /* 0x000f280000300800 */
[----:B0-----:R-:W4:Y:S04]  /*487a0*/  LDL.64 R14, [R1+0xe8] ;  /* 0x0000e800010e7983 */ /* 0x001f280000100a00 */
[----:B------:R-:W3:Y:S04]  /*487b0*/  LDL.LU R20, [R1+0x710] ;  /* 0x0007100001147983 */ /* 0x000ee80000300800 */
[----:B------:R-:W3:Y:S04]  /*487c0*/  LDL.LU R21, [R1+0x714] ;  /* 0x0007140001157983 */ /* 0x000ee80000300800 */
[----:B------:R-:W3:Y:S04]  /*487d0*/  LDL.LU R22, [R1+0x718] ;  /* 0x0007180001167983 */ /* 0x000ee80000300800 */
[----:B------:R-:W3:Y:S04]  /*487e0*/  LDL.LU R23, [R1+0x71c] ;  /* 0x00071c0001177983 */ /* 0x000ee80000300800 */
[----:B------:R-:W3:Y:S04]  /*487f0*/  LDL.64 R30, [R1+0xd8] ;  /* 0x0000d800011e7983 */ /* 0x000ee80000100a00 */
[----:B-1----:R-:W3:Y:S04]  /*48800*/  LDL.LU R4, [R1+0x700] ;  /* 0x0007000001047983 */ /* 0x002ee80000300800 */
[----:B------:R-:W3:Y:S04]  /*48810*/  LDL.LU R5, [R1+0x704] ;  /* 0x0007040001057983 */ /* 0x000ee80000300800 */
[----:B--2---:R-:W2:Y:S04]  /*48820*/  LDL.LU R6, [R1+0x708] ;  /* 0x0007080001067983 */ /* 0x004ea80000300800 */
        /* <DEDUP_REMOVED lines=24> */
[----:B------:R-:W2:Y:S01]  /*489b0*/  LDL.LU R51, [R1+0x4bc] ;  /* 0x0004bc0001337983 */ /* 0x000ea20000300800 */
[C---:B----4-:R-:W-:Y:S06]  /*489c0*/  HMMA.16816.F32 R16, R56.reuse, R14, R16 ;  /* 0x0000000e3810723c */ /* 0x050fec0000001810 */
[----:B---3--:R-:W-:-:S15]  /*489d0*/  HMMA.16816.F32 R20, R56, R30, R20 ;  /* 0x0000001e3814723c */ /* 0x008fde0000001814 */
[----:B------:R-:W-:-:S02]  /*489e0*/  NOP ;  /* 0x0000000000007918 */ /* 0x000fc40000000000 */
[----:B------:R0:W-:Y:S04]  /*489f0*/  STL.64 [R1+0x1840], R16 ;  /* 0x0018401001007387 */ /* 0x0001e80000100a00 */
[----:B------:R1:W-:Y:S01]  /*48a00*/  STL.64 [R1+0x1848], R18 ;  /* 0x0018481201007387 */ /* 0x0003e20000100a00 */
[----:B0-----:R-:W-:-:S03]  /*48a10*/  IMAD.MOV.U32 R17, RZ, RZ, R14 ;  /* 0x000000ffff117224 */ /* 0x001fc600078e000e */
[----:B-1----:R-:W3:Y:S01]  /*48a20*/  LDL.LU.64 R18, [R1+0x4830] ;  /* 0x0048300001127983 */ /* 0x002ee20000300a00 */
[----:B------:R-:W-:-:S03]  /*48a30*/  IMAD.MOV.U32 R16, RZ, RZ, R15 ;  /* 0x000000ffff107224 */ /* 0x000fc600078e000f */
[----:B------:R-:W4:Y:S04]  /*48a40*/  LDL.LU.64 R14, [R1+0x4828] ;  /* 0x00482800010e7983 */ /* 0x000f280000300a00 */
[----:B------:R-:W4:Y:S04]  /*48a50*/  LDL.LU.64 R12, [R1+0x4820] ;  /* 0x00482000010c7983 */ /* 0x000f280000300a00 */
[----:B------:R0:W-:Y:S04]  /*48a60*/  STL.64 [R1+0x1830], R20 ;  /* 0x0018301401007387 */ /* 0x0001e80000100a00 */
[----:B------:R1:W-:Y:S01]  /*48a70*/  STL.64 [R1+0x1838], R22 ;  /* 0x0018381601007387 */ /* 0x0003e20000100a00 */
[----:B0-----:R-:W-:-:S03]  /*48a80*/  IMAD.MOV.U32 R21, RZ, RZ, R30 ;  /* 0x000000ffff157224 */ /* 0x001fc600078e001e */
[----:B-1----:R-:W4:Y:S01]  /*48a90*/  LDL.LU.64 R22, [R1+0x4818] ;  /* 0x0048180001167983 */ /* 0x002f220000300a00 */
[----:B------:R-:W-:-:S03]  /*48aa0*/  IMAD.MOV.U32 R20, RZ, RZ, R31 ;  /* 0x000000ffff147224 */ /* 0x000fc600078e001f */
[----:B------:R-:W2:Y:S02]  /*48ab0*/  LDL.LU.64 R30, [R1+0x4810] ;  /* 0x00481000011e7983 */ /* 0x000ea40000300a00 */
[----:B--2---:R-:W-:-:S15]  /*48ac0*/  HMMA.16816.F32 R4, R56, R30, R4 ;  /* 0x0000001e3804723c */ /* 0x004fde0000001804 */
[----:B------:R-:W-:-:S08]  /*48ad0*/  NOP ;  /* 0x0000000000007918 */ /* 0x000fd00000000000 */
[----:B------:R-:W-:Y:S04]  /*48ae0*/  STL.64 [R1+0x1820], R4 ;  /* 0x0018200401007387 */ /* 0x000fe80000100a00 */
[----:B------:R0:W-:Y:S04]  /*48af0*/  STL.64 [R1+0x1828], R6 ;  /* 0x0018280601007387 */ /* 0x0001e80000100a00 */
[----:B0-----:R-:W2:Y:S04]  /*48b00*/  LDL.LU.64 R6, [R1+0x4808] ;  /* 0x0048080001067983 */ /* 0x001ea80000300a00 */
[----:B------:R0:W-:Y:S04]  /*48b10*/  STL.64 [R1+0x4758], R30 ;  /* 0x0047581e01007387 */ /* 0x0001e80000100a00 */
[----:B0-----:R-:W4:Y:S01]  /*48b20*/  LDL.64 R30, [R1+0x118] ;  /* 0x00011800011e7983 */ /* 0x001f220000100a00 */
[----:B--2---:R-:W-:-:S15]  /*48b30*/  HMMA.16816.F32 R24, R56, R6, R24 ;  /* 0x000000063818723c */ /* 0x004fde0000001818 */
[----:B------:R-:W-:-:S08]  /*48b40*/  NOP ;  /* 0x0000000000007918 */ /* 0x000fd00000000000 */
[----:B------:R-:W-:Y:S04]  /*48b50*/  STL.64 [R1+0x1810], R24 ;  /* 0x0018101801007387 */ /* 0x000fe80000100a00 */
[----:B------:R0:W-:Y:S04]  /*48b60*/  STL.64 [R1+0x1818], R26 ;  /* 0x0018181a01007387 */ /* 0x0001e80000100a00 */
[----:B0-----:R-:W2:Y:S04]  /*48b70*/  LDL.LU.64 R26, [R1+0x4800] ;  /* 0x00480000011a7983 */ /* 0x001ea80000300a00 */
[----:B------:R3:W-:Y:S04]  /*48b80*/  STL.64 [R1+0x4750], R6 ;  /* 0x0047500601007387 */ /* 0x0007e80000100a00 */
[----:B------:R-:W4:Y:S04]  /*48b90*/  LDL.LU R4, [R1+0x680] ;  /* 0x0006800001047983 */ /* 0x000f280000300800 */
[----:B------:R-:W4:Y:S01]  /*48ba0*/  LDL.LU R5, [R1+0x684] ;  /* 0x0006840001057983 */ /* 0x000f220000300800 */
[----:B---3--:R-:W-:-:S02]  /*48bb0*/  IMAD.MOV.U32 R6, RZ, RZ, R19 ;  /* 0x000000ffff067224 */ /* 0x008fc400078e0013 */
[----:B------:R-:W-:Y:S01]  /*48bc0*/  IMAD.MOV.U32 R7, RZ, RZ, R18 ;  /* 0x000000ffff077224 */ /* 0x000fe200078e0012 */
[----:B------:R-:W3:Y:S04]  /*48bd0*/  LDL.LU R19, [R1+0x47fc] ;  /* 0x0047fc0001137983 */ /* 0x000ee80000300800 */
[----:B------:R-:W3:Y:S01]  /*48be0*/  LDL.LU R18, [R1+0x47f8] ;  /* 0x0047f80001127983 */ /* 0x000ee20000300800 */
[----:B--2---:R-:W-:-:S15]  /*48bf0*/  HMMA.16816.F32 R32, R56, R26, R32 ;  /* 0x0000001a3820723c */ /* 0x004fde0000001820 */
[----:B------:R-:W-:-:S08]  /*48c00*/  NOP ;  /* 0x0000000000007918 */ /* 0x000fd00000000000 */
[----:B------:R-:W-:Y:S04]  /*48c10*/  STL.64 [R1+0x1800], R32 ;  /* 0x0018002001007387 */ /* 0x000fe80000100a00 */
[----:B------:R0:W-:Y:S04]  /*48c20*/  STL.64 [R1+0x1808], R34 ;  /* 0x0018082201007387 */ /* 0x0001e80000100a00 */
[----:B0-----:R-:W2:Y:S04]  /*48c30*/  LDL.LU.64 R34, [R1+0x47f0] ;  /* 0x0047f00001227983 */ /* 0x001ea80000300a00 */
[----:B------:R4:W-:Y:S04]  /*48c40*/  STL.64 [R1+0x47a0], R26 ;  /* 0x0047a01a01007387 */ /* 0x0009e80000100a00 */
[----:B------:R-:W2:Y:S04]  /*48c50*/  LDL.LU R24, [R1+0x690] ;  /* 0x0006900001187983 */ /* 0x000ea80000300800 */
[----:B------:R-:W2:Y:S01]  /*48c60*/  LDL.LU R25, [R1+0x694] ;  /* 0x0006940001197983 */ /* 0x000ea20000300800 */
[----:B----4-:R-:W-:-:S02]  /*48c70*/  IMAD.MOV.U32 R26, RZ, RZ, R22 ;  /* 0x000000ffff1a7224 */ /* 0x010fc400078e0016 */
[----:B------:R-:W-:Y:S01]  /*48c80*/  IMAD.MOV.U32 R27, RZ, RZ, R23 ;  /* 0x000000ffff1b7224 */ /* 0x000fe200078e0017 */
[----:B------:R-:W4:Y:S04]  /*48c90*/  LDL.LU R22, [R1+0x47ec] ;  /* 0x0047ec0001167983 */ /* 0x000f280000300800 */
[----:B------:R-:W4:Y:S01]  /*48ca0*/  LDL.LU R23, [R1+0x47e8] ;  /* 0x0047e80001177983 */ /* 0x000f220000300800 */
[----:B---3--:R-:W-:Y:S01]  /*48cb0*/  IMAD.MOV.U32 R33, RZ, RZ, R18 ;  /* 0x000000ffff217224 */ /* 0x008fe200078e0012 */
[C---:B--2---:R-:W-:Y:S06]  /*48cc0*/  HMMA.16816.F32 R40, R56.reuse, R34, R40 ;  /* 0x000000223828723c */ /* 0x044fec0000001828 */
[----:B----4-:R-:W-:-:S15]  /*48cd0*/  HMMA.16816.F32 R8, R56, R22, R8 ;  /* 0x000000163808723c */ /* 0x010fde0000001808 */
[----:B------:R-:W-:-:S02]  /*48ce0*/  NOP ;  /* 0x0000000000007918 */ /* 0x000fc40000000000 */
[----:B------:R-:W-:Y:S04]  /*48cf0*/  STL.64 [R1+0x17f0], R40 ;  /* 0x0017f02801007387 */ /* 0x000fe80000100a00 */
[----:B------:R0:W-:Y:S04]  /*48d00*/  STL.64 [R1+0x17f8], R42 ;  /* 0x0017f82a01007387 */ /* 0x0001e80000100a00 */
[----:B0-----:R-:W2:Y:S04]  /*48d10*/  LDL.LU.64 R42, [R1+0x47e0] ;  /* 0x0047e000012a7983 */ /* 0x001ea80000300a00 */
[----:B------:R-:W3:Y:S04]  /*48d20*/  LDL.LU.64 R40, [R1+0x47d8] ;  /* 0x0047d80001287983 */ /* 0x000ee80000300a00 */
[----:B------:R0:W-:Y:S04]  /*48d30*/  STL.64 [R1+0x4740], R34 ;  /* 0x0047402201007387 */ /* 0x0001e80000100a00 */
[----:B------:R-:W2:Y:S04]  /*48d40*/  LDL.LU R32, [R1+0x490] ;  /* 0x0004900001207983 */ /* 0x000ea80000300800 */
[----:B------:R-:W4:Y:S01]  /*48d50*/  LDL.LU R18, [R1+0x47d4] ;  /* 0x0047d40001127983 */ /* 0x000f220000300800 */
[----:B0-----:R-:W-:-:S03]  /*48d60*/  IMAD.MOV.U32 R34, RZ, RZ, R19 ;  /* 0x000000ffff227224 */ /* 0x001fc600078e0013 */
[----:B------:R-:W4:Y:S04]  /*48d70*/  LDL.LU R19, [R1+0x47d0] ;  /* 0x0047d00001137983 */ /* 0x000f280000300800 */
[----:B------:R-:W2:Y:S04]  /*48d80*/  LDL.LU R35, [R1+0x49c] ;  /* 0x00049c0001237983 */ /* 0x000ea80000300800 */
[----:B------:R-:W-:Y:S04]  /*48d90*/  STL.64 [R1+0x17e0], R8 ;  /* 0x0017e00801007387 */ /* 0x000fe80000100a00 */
[----:B------:R0:W-:Y:S04]  /*48da0*/  STL.64 [R1+0x17e8], R10 ;  /* 0x0017e80a01007387 */ /* 0x0001e80000100a00 */
[----:B0-----:R-:W3:Y:S01]  /*48db0*/  LDL.LU.64 R10, [R1+0x47c8] ;  /* 0x0047c800010a7983 */ /* 0x001ee20000300a00 */
[C---:B----4-:R-:W-:Y:S06]  /*48dc0*/  HMMA.16816.F32 R36, R56.reuse, R18, R36 ;  /* 0x000000123824723c */ /* 0x050fec0000001824 */
[----:B---3--:R-:W-:-:S15]  /*48dd0*/  HMMA.16816.F32 R44, R56, R10, R44 ;  /* 0x0000000a382c723c */ /* 0x008fde000000182c */
[----:B------:R-:W-:-:S08]  /*48de0*/  NOP ;  /* 0x0000000000007918 */ /* 0x000fd00000000000 */
[----:B------:R-:W-:Y:S04]  /*48df0*/  STL.64 [R1+0x17d0], R44 ;  /* 0x0017d02c01007387 */ /* 0x000fe80000100a00 */
[----:B------:R0:W-:Y:S04]  /*48e00*/  STL.64 [R1+0x17d8], R46 ;  /* 0x0017d82e01007387 */ /* 0x0001e80000100a00 */
[----:B0-----:R-:W3:Y:S04]  /*48e10*/  LDL.LU.64 R46, [R1+0x47c0] ;  /* 0x0047c000012e7983 */ /* 0x001ee80000300a00 */
[----:B------:R-:W-:Y:S04]  /*48e20*/  STL.64 [R1+0x17c0], R36 ;  /* 0x0017c02401007387 */ /* 0x000fe80000100a00 */
[----:B------:R0:W-:Y:S04]  /*48e30*/  STL.64 [R1+0x17c8], R38 ;  /* 0x0017c82601007387 */ /* 0x0001e80000100a00 */
[----:B0-----:R-:W4:Y:S04]  /*48e40*/  LDL.LU.64 R38, [R1+0x47b8] ;  /* 0x0047b80001267983 */ /* 0x001f280000300a00 */
[----:B------:R-:W-:Y:S01]  /*48e50*/  STL.64 [R1+0x4730], R18 ;  /* 0x0047301201007387 */ /* 0x000fe20000100a00 */
[----:B----4-:R-:W-:Y:S03]  /*48e60*/  HMMA.16816.F32 R56, R56, R38, R48 ;  /* 0x000000263838723c */ /* 0x010fe60000001830 */
[----:B------:R-:W2:Y:S04]  /*48e70*/  LDL.LU.64 R50, [R1+0x47b0] ;  /* 0x0047b00001327983 */ /* 0x000ea80000300a00 */
[----:B------:R-:W2:-:S15]  /*48e80*/  LDL.LU.64 R48, [R1+0x47a8] ;  /* 0x0047a80001307983 */ /* 0x000e9e0000300a00 */
[----:B------:R-:W-:-:S01]  /*48e90*/  NOP ;  /* 0x0000000000007918 */ /* 0x000fc20000000000 */
[----:B------:R0:W-:Y:S04]  /*48ea0*/  STL.64 [R1+0x4d0], R56 ;  /* 0x0004d03801007387 */ /* 0x0001e80000100a00 */
[----:B------:R1:W-:Y:S04]  /*48eb0*/  STL.64 [R1+0x4d8], R58 ;  /* 0x0004d83a01007387 */ /* 0x0003e80000100a00 */
[----:B0-----:R-:W4:Y:S04]  /*48ec0*/  LDL.LU R56, [R1+0x4a0] ;  /* 0x0004a00001387983 */ /* 0x001f280000300800 */
[----:B------:R-:W4:Y:S04]  /*48ed0*/  LDL.LU R57, [R1+0x4a4] ;  /* 0x0004a40001397983 */ /* 0x000f280000300800 */
[----:B-1----:R-:W4:Y:S04]  /*48ee0*/  LDL.LU R58, [R1+0x4a8] ;  /* 0x0004a800013a7983 */ /* 0x002f280000300800 */
[----:B------:R-:W4:Y:S04]  /*48ef0*/  LDL.LU R59, [R1+0x4ac] ;  /* 0x0004ac00013b7983 */ /* 0x000f280000300800 */
[----:B------:R4:W-:Y:S04]  /*48f00*/  STL.64 [R1+0x4738], R38 ;  /* 0x0047382601007387 */ /* 0x0009e80000100a00 */
[----:B---3--:R-:W-:Y:S01]  /*48f10*/  STL.64 [R1+0x4748], R46 ;  /* 0x0047482e01007387 */ /* 0x008fe20000100a00 */
[C---:B--2---:R-:W-:Y:S06]  /*48f20*/  HMMA.16816.F32 R32, R48.reuse, R42, R32 ;  /* 0x0000002a3020723c */ /* 0x044fec0000001820 */
[C---:B------:R-:W-:Y:S06]  /*48f30*/  HMMA.16816.F32 R24, R48.reuse, R14, R24 ;  /* 0x0000000e3018723c */ /* 0x040fec0000001818 */
[C---:B------:R-:W-:Y:S06]  /*48f40*/  HMMA.16816.F32 R4, R48.reuse, R30, R4 ;  /* 0x0000001e3004723c */ /* 0x040fec0000001804 */
[----:B----4-:R-:W-:Y:S01]  /*48f50*/  HMMA.16816.F32 R36, R48, R46, R56 ;  /* 0x0000002e3024723c */ /* 0x010fe20000001838 */
[----:B------:R-:W0:-:S15]  /*48f60*/  LDSM.16.MT88.4 R56, [R60+UR5+0x2180] ;  /* 0x002180053c38783b */ /* 0x000e1e0008004200 */
[----:B------:R-:W-:-:S07]  /*48f70*/  NOP ;  /* 0x0000000000007918 */ /* 0x000fce0000000000 */
[----:B------:R-:W-:Y:S04]  /*48f80*/  STL.64 [R1+0x4c0], R36 ;  /* 0x0004c02401007387 */ /* 0x000fe80000100a00 */
[----:B------:R-:W-:Y:S04]  /*48f90*/  STL.64 [R1+0x4c8], R38 ;  /* 0x0004c82601007387 */ /* 0x000fe80000100a00 */
[----:B------:R-:W-:Y:S04]  /*48fa0*/  STL.64 [R1+0x4768], R42 ;  /* 0x0047682a01007387 */ /* 0x000fe80000100a00 */
[----:B------:R-:W-:Y:S04]  /*48fb0*/  STL.64 [R1+0x4760], R40 ;  /* 0x0047602801007387 */ /* 0x000fe80000100a00 */
[----:B------:R1:W-:Y:S04]  /*48fc0*/  STL.64 [R1+0x4b0], R32 ;  /* 0x0004b02001007387 */ /* 0x0003e80000100a00 */
[----:B------:R2:W-:Y:S04]  /*48fd0*/  STL.64 [R1+0x4b8], R34 ;  /* 0x0004b82201007387 */ /* 0x0005e80000100a00 */
[----:B0-----:R-:W-:Y:S04]  /*48fe0*/  STL.64 [R1+0x4678], R58 ;  /* 0x0046783a01007387 */ /* 0x001fe80000100a00 */
[----:B------:R0:W-:Y:S04]  /*48ff0*/  STL.64 [R1+0x4670], R56 ;  /* 0x0046703801007387 */ /* 0x0001e80000100a00 */
[----:B------:R-:W-:Y:S04]  /*49000*/  STL.64 [R1+0x4778], R14 ;  /* 0x0047780e01007387 */ /* 0x000fe80000100a00 */
[----:B------:R-:W-:Y:S04]  /*49010*/  STL.64 [R1+0x4770], R12 ;  /* 0x0047700c01007387 */ /* 0x000fe80000100a00 */
[----:B------:R-:W-:Y:S04]  /*49020*/  STL.64 [R1+0x1560], R24 ;  /* 0x0015601801007387 */ /* 0x000fe80000100a00 */
[----:B------:R-:W-:Y:S04]  /*49030*/  STL.64 [R1+0x1568], R26 ;  /* 0x0015681a01007387 */ /* 0x000fe80000100a00 */
[----:B------:R3:W-:Y:S04]  /*49040*/  STL.64 [R1+0x1550], R4 ;  /* 0x0015500401007387 */ /* 0x0007e80000100a00 */
[----:B-1----:R-:W4:Y:S04]  /*49050*/  LDL.LU R32, [R1+0x670] ;  /* 0x0006700001207983 */ /* 0x002f280000300800 */
[----:B------:R-:W4:Y:S04]  /*49060*/  LDL.LU R33, [R1+0x674] ;  /* 0x0006740001217983 */ /* 0x000f280000300800 */
[----:B--2---:R-:W4:Y:S04]  /*49070*/  LDL.LU R34, [R1+0x678] ;  /* 0x0006780001227983 */ /* 0x004f280000300800 */
[----:B------:R-:W4:Y:S04]  /*49080*/  LDL.LU R35, [R1+0x67c] ;  /* 0x00067c0001237983 */ /* 0x000f280000300800 */
[----:B0-----:R-:W2:Y:S04]  /*49090*/  LDL.LU R56, [R1+0x460] ;  /* 0x0004600001387983 */ /* 0x001ea80000300800 */
[----:B------:R-:W2:Y:S04]  /*490a0*/  LDL.LU R57, [R1+0x464] ;  /* 0x0004640001397983 */ /* 0x000ea80000300800 */
[----:B------:R-:W3:Y:S04]  /*490b0*/  LDL.LU R58, [R1+0x468] ;  /* 0x00046800013a7983 */ /* 0x000ee80000300800 */
[----:B------:R-:W3:Y:S01]  /*490c0*/  LDL.LU R59, [R1+0x46c] ;  /* 0x00046c00013b7983 */ /* 0x000ee20000300800 */
[----:B------:R-:W-:-:S02]  /*490d0*/  IMAD.MOV.U32 R9, RZ, RZ, R6 ;  /* 0x000000ffff097224 */ /* 0x000fc400078e0006 */
[----:B------:R-:W-:Y:S01]  /*490e0*/  IMAD.MOV.U32 R8, RZ, RZ, R7 ;  /* 0x000000ffff087224 */ /* 0x000fe200078e0007 */
[----:B---3--:R-:W-:Y:S04]  /*490f0*/  STL.64 [R1+0x4788], R58 ;  /* 0x0047883a01007387 */ /* 0x008fe80000100a00 */
[----:B--2---:R-:W-:Y:S04]  /*49100*/  STL.64 [R1+0x4780], R56 ;  /* 0x0047803801007387 */ /* 0x004fe80000100a00 */
[----:B------:R-:W2:Y:S04]  /*49110*/  LDL.LU R4, [R1+0x630] ;  /* 0x0006300001047983 */ /* 0x000ea80000300800 */
[----:B------:R-:W2:Y:S04]  /*49120*/  LDL.LU R5, [R1+0x634] ;  /* 0x0006340001057983 */ /* 0x000ea80000300800 */
[----:B------:R-:W3:Y:S04]  /*49130*/  LDL.LU R6, [R1+0x638] ;  /* 0x0006380001067983 */ /* 0x000ee80000300800 */
[----:B------:R-:W3:Y:S01]  /*49140*/  LDL.LU R7, [R1+0x63c] ;  /* 0x00063c0001077983 */ /* 0x000ee20000300800 */
[----:B------:R-:W-:-:S02]  /*49150*/  IMAD.MOV.U32 R14, RZ, RZ, R17 ;  /* 0x000000ffff0e7224 */ /* 0x000fc400078e0011 */
[----:B------:R-:W-:Y:S02]  /*49160*/  IMAD.MOV.U32 R15, RZ, RZ, R16 ;  /* 0x000000ffff0f7224 */ /* 0x000fe400078e0010 */
[----:B----4-:R-:W-:Y:S01]  /*49170*/  HMMA.16816.F32 R16, R48, R54, R32 ;  /* 0x000000363010723c */ /* 0x010fe20000001820 */
[----:B---3--:R0:W-:Y:S04]  /*49180*/  STL.64 [R1+0x4798], R6 ;  /* 0x0047980601007387 */ /* 0x0081e80000100a00 */
[----:B--2---:R-:W-:Y:S04]  /*49190*/  STL.64 [R1+0x4790], R4 ;  /* 0x0047900401007387 */ /* 0x004fe80000100a00 */
[----:B------:R-:W2:Y:S04]  /*491a0*/  LDL.LU R24, [R1+0x660] ;  /* 0x0006600001187983 */ /* 0x000ea80000300800 */
[----:B------:R-:W2:Y:S04]  /*491b0*/  LDL.LU R25, [R1+0x664] ;  /* 0x0006640001197983 */ /* 0x000ea80000300800 */
[----:B------:R-:W2:Y:S04]  /*491c0*/  LDL.LU R26, [R1+0x668] ;  /* 0x00066800011a7983 */ /* 0x000ea80000300800 */
[----:B------:R-:W2:Y:S04]  /*491d0*/  LDL.LU R27, [R1+0x66c] ;  /* 0x00066c00011b7983 */ /* 0x000ea80000300800 */
[----:B0-----:R-:W2:Y:S04]  /*491e0*/  LDL.64 R6, [R1+0xf8] ;  /* 0x0000f80001067983 */ /* 0x001ea80000100a00 */
[----:B------:R-:W3:Y:S04]  /*491f0*/  LDL.LU R56, [R1+0x650] ;  /* 0x0006500001387983 */ /* 0x000ee80000300800 */
[----:B------:R-:W3:Y:S04]  /*49200*/  LDL.LU R57, [R1+0x654] ;  /* 0x0006540001397983 */ /* 0x000ee80000300800 */
[----:B------:R-:W3:Y:S04]  /*49210*/  LDL.LU R58, [R1+0x658] ;  /* 0x00065800013a7983 */ /* 0x000ee80000300800 */
[----:B------:R-:W3:Y:S04]  /*49220*/  LDL.LU R59, [R1+0x65c] ;  /* 0x00065c00013b7983 */ /* 0x000ee80000300800 */
[----:B------:R-:W4:Y:S04]  /*49230*/  LDL.LU R40, [R1+0x640] ;  /* 0x0006400001287983 */ /* 0x000f280000300800 */
[----:B------:R-:W4:Y:S04]  /*49240*/  LDL.LU R41, [R1+0x644] ;  /* 0x0006440001297983 */ /* 0x000f280000300800 */
[----:B------:R-:W4:Y:S04]  /*49250*/  LDL.LU R42, [R1+0x648] ;  /* 0x00064800012a7983 */ /* 0x000f280000300800 */
[----:B------:R-:W4:Y:S04]  /*49260*/  LDL.LU R43, [R1+0x64c] ;  /* 0x00064c00012b7983 */ /* 0x000f280000300800 */
[----:B------:R-:W-:Y:S04]  /*49270*/  STL [R1+0x3db4], R8 ;  /* 0x003db40801007387 */ /* 0x000fe80000100800 */
[----:B------:R-:W-:Y:S04]  /*49280*/  STL [R1+0x3db0], R9 ;  /* 0x003db00901007387 */ /* 0x000fe80000100800 */
[----:B------:R0:W-:Y:S04]  /*49290*/  STL.64 [R1+0x1540], R16 ;  /* 0x0015401001007387 */ /* 0x0001e80000100a00 */
[----:B------:R1:W-:Y:S04]  /*492a0*/  STL.64 [R1+0x1548], R18 ;  /* 0x0015481201007387 */ /* 0x0003e80000100a00 */
[----:B------:R-:W4:Y:S04]  /*492b0*/  LDL.LU R44, [R1+0x620] ;  /* 0x00062000012c7983 */ /* 0x000f280000300800 */
[----:B------:R-:W4:Y:S04]  /*492c0*/  LDL.LU R45, [R1+0x624] ;  /* 0x00062400012d7983 */ /* 0x000f280000300800 */
[----:B------:R-:W4:Y:S01]  /*492d0*/  LDL.LU R46, [R1+0x628] ;  /* 0x00062800012e7983 */ /* 0x000f220000300800 */
[----:B------:R-:W-:-:S02]  /*492e0*/  IMAD.MOV.U32 R3, RZ, RZ, R30 ;  /* 0x000000ffff037224 */ /* 0x000fc400078e001e */
[----:B------:R-:W-:Y:S01]  /*492f0*/  IMAD.MOV.U32 R2, RZ, RZ, R31 ;  /* 0x000000ffff027224 */ /* 0x000fe200078e001f */
[----:B------:R-:W4:Y:S01]  /*49300*/  LDL.LU R47, [R1+0x62c] ;  /* 0x00062c00012f7983 */ /* 0x000f220000300800 */
[----:B------:R-:W-:Y:S02]  /*49310*/  IMAD.MOV.U32 R30, RZ, RZ, R21 ;  /* 0x000000ffff1e7224 */ /* 0x000fe400078e0015 */
[----:B------:R-:W-:Y:S01]  /*49320*/  IMAD.MOV.U32 R31, RZ, RZ, R20 ;  /* 0x000000ffff1f7224 */ /* 0x000fe200078e0014 */
        /* <DEDUP_REMOVED lines=8> */
[----:B0-----:R-:W4:Y:S04]  /*493b0*/  LDL.LU R16, [R1+0x5f0] ;  /* 0x0005f00001107983 */ /* 0x001f280000300800 */
[----:B------:R-:W4:Y:S04]  /*493c0*/  LDL.LU R17, [R1+0x5f4] ;  /* 0x0005f40001117983 */ /* 0x000f280000300800 */
[----:B-1----:R-:W4:Y:S04]  /*493d0*/  LDL.LU R18, [R1+0x5f8] ;  /* 0x0005f80001127983 */ /* 0x002f280000300800 */
[----:B------:R-:W4:Y:S04]  /*493e0*/  LDL.LU R19, [R1+0x5fc] ;  /* 0x0005fc0001137983 */ /* 0x000f280000300800 */
[----:B------:R-:W4:Y:S01]  /*493f0*/  LDL.LU R52, [R1+0x5e0] ;  /* 0x0005e00001347983 */ /* 0x000f220000300800 */
[----:B------:R-:W-:-:S03]  /*49400*/  IMAD.MOV.U32 R21, RZ, RZ, R54 ;  /* 0x000000ffff157224 */ /* 0x000fc600078e0036 */
[----:B------:R-:W4:Y:S01]  /*49410*/  LDL.LU R53, [R1+0x5e4] ;  /* 0x0005e40001357983 */ /* 0x000f220000300800 */
[----:B------:R-:W-:-:S03]  /*49420*/  IMAD.MOV.U32 R20, RZ, RZ, R55 ;  /* 0x000000ffff147224 */ /* 0x000fc600078e0037 */
[----:B------:R-:W4:Y:S04]  /*49430*/  LDL.LU R54, [R1+0x5e8] ;  /* 0x0005e80001367983 */ /* 0x000f280000300800 */
[----:B------:R-:W4:Y:S01]  /*49440*/  LDL.LU R55, [R1+0x5ec] ;  /* 0x0005ec0001377983 */ /* 0x000f220000300800 */
[C---:B--2---:R-:W-:Y:S06]  /*49450*/  HMMA.16816.F32 R24, R48.reuse, R6, R24 ;  /* 0x000000063018723c */ /* 0x044fec0000001818 */
[C---:B---3--:R-:W-:Y:S06]  /*49460*/  HMMA.16816.F32 R12, R48.reuse, R14, R56 ;  /* 0x0000000e300c723c */ /* 0x048fec0000001838 */
[----:B----4-:R-:W-:Y:S11]  /*49470*/  HMMA.16816.F32 R28, R48, R30, R40 ;  /* 0x0000001e301c723c */ /* 0x010ff60000001828 */
[----:B------:R0:W-:Y:S04]  /*49480*/  STL.64 [R1+0x1530], R24 ;  /* 0x0015301801007387 */ /* 0x0001e80000100a00 */
[----:B------:R1:W-:Y:S03]  /*49490*/  STL.64 [R1+0x1538], R26 ;  /* 0x0015381a01007387 */ /* 0x0003e60000100a00 */
[----:B------:R-:W-:-:S02]  /*494a0*/  IMAD.MOV.U32 R9, RZ, RZ, R13 ;  /* 0x000000ffff097224 */ /* 0x000fc400078e000d */
[----:B------:R-:W-:Y:S02]  /*494b0*/  IMAD.MOV.U32 R8, RZ, RZ, R12 ;  /* 0x000000ffff087224 */ /* 0x000fe400078e000c */
[----:B0-----:R-:W-:Y:S01]  /*494c0*/  IMAD.MOV.U32 R25, RZ, RZ, R6 ;  /* 0x000000ffff197224 */ /* 0x001fe200078e0006 */
[----:B-1----:R-:W2:Y:S01]  /*494d0*/  LDL.LU.64 R26, [R1+0x47a0] ;  /* 0x0047a000011a7983 */ /* 0x002ea20000300a00 */
[----:B------:R-:W-:-:S03]  /*494e0*/  IMAD.MOV.U32 R24, RZ, RZ, R7 ;  /* 0x000000ffff187224 */ /* 0x000fc600078e0007 */
[----:B------:R-:W3:Y:S04]  /*494f0*/  LDL.LU.64 R6, [R1+0x4798] ;  /* 0x0047980001067983 */ /* 0x000ee80000300a00 */
[----:B------:R-:W3:Y:S04]  /*49500*/  LDL.LU.64 R4, [R1+0x4790] ;  /* 0x0047900001047983 */ /* 0x000ee80000300a00 */
[----:B------:R-:W4:Y:S04]  /*49510*/  LDL.LU.64 R58, [R1+0x4788] ;  /* 0x00478800013a7983 */ /* 0x000f280000300a00 */
[----:B------:R-:W4:Y:S04]  /*49520*/  LDL.LU.64 R56, [R1+0x4780] ;  /* 0x0047800001387983 */ /* 0x000f280000300a00 */
[----:B------:R0:W-:Y:S04]  /*49530*/  STL.64 [R1+0x1528], R14 ;  /* 0x0015280e01007387 */ /* 0x0001e80000100a00 */
[----:B0-----:R-:W4:Y:S04]  /*49540*/  LDL.LU.64 R14, [R1+0x4778] ;  /* 0x00477800010e7983 */ /* 0x001f280000300a00 */
[----:B------:R-:W4:Y:S04]  /*49550*/  LDL.LU.64 R12, [R1+0x4770] ;  /* 0x00477000010c7983 */ /* 0x000f280000300a00 */
[----:B------:R-:W-:Y:S04]  /*49560*/  STL [R1+0x3e88], R9 ;  /* 0x003e880901007387 */ /* 0x000fe80000100800 */
[----:B------:R-:W-:Y:S04]  /*49570*/  STL [R1+0x3e84], R8 ;  /* 0x003e840801007387 */ /* 0x000fe80000100800 */
[----:B------:R-:W4:Y:S04]  /*49580*/  LDL.LU.64 R42, [R1+0x4768] ;  /* 0x00476800012a7983 */ /* 0x000f280000300a00 */
[----:B------:R-:W4:Y:S04]  /*49590*/  LDL.LU.64 R40, [R1+0x4760] ;  /* 0x0047600001287983 */ /* 0x000f280000300a00 */
[----:B------:R-:W-:Y:S04]  /*495a0*/  STL.64 [R1+0x1510], R28 ;  /* 0x0015101c01007387 */ /* 0x000fe80000100a00 */
[----:B------:R0:W-:Y:S04]  /*495b0*/  STL.64 [R1+0x1518], R30 ;  /* 0x0015181e01007387 */ /* 0x0001e80000100a00 */
[----:B0-----:R-:W3:Y:S02]  /*495c0*/  LDL.LU.64 R30, [R1+0x4758] ;  /* 0x00475800011e7983 */ /* 0x001ee40000300a00 */
[----:B---3--:R-:W-:-:S15]  /*495d0*/  HMMA.16816.F32 R4, R48, R30, R4 ;  /* 0x0000001e3004723c */ /* 0x008fde0000001804 */
[----:B------:R-:W-:-:S08]  /*495e0*/  NOP ;  /* 0x0000000000007918 */ /* 0x000fd00000000000 */
[----:B------:R-:W-:Y:S04]  /*495f0*/  STL.64 [R1+0x1500], R4 ;  /* 0x0015000401007387 */ /* 0x000fe80000100a00 */
[----:B------:R0:W-:Y:S04]  /*49600*/  STL.64 [R1+0x1508], R6 ;  /* 0x0015080601007387 */ /* 0x0001e80000100a00 */
[----:B0-----:R-:W3:Y:S01]  /*49610*/  LDL.LU.64 R6, [R1+0x4750] ;  /* 0x0047500001067983 */ /* 0x001ee20000300a00 */
[C---:B--2---:R-:W-:Y:S03]  /*49620*/  HMMA.16816.F32 R32, R48.reuse, R26, R32 ;  /* 0x0000001a3020723c */ /* 0x044fe60000001820 */
[----:B------:R0:W-:Y:S04]  /*49630*/  STL.64 [R1+0x46a0], R30 ;  /* 0x0046a01e01007387 */ /* 0x0001e80000100a00 */
[----:B------:R-:W2:Y:S04]  /*49640*/  LDL.LU R28, [R1+0x470] ;  /* 0x00047000011c7983 */ /* 0x000ea80000300800 */
[----:B------:R-:W2:Y:S04]  /*49650*/  LDL.LU R29, [R1+0x474] ;  /* 0x00047400011d7983 */ /* 0x000ea80000300800 */
[----:B0-----:R-:W2:Y:S04]  /*49660*/  LDL.LU R30, [R1+0x478] ;  /* 0x00047800011e7983 */ /* 0x001ea80000300800 */
[----:B------:R-:W2:Y:S01]  /*49670*/  LDL.LU R31, [R1+0x47c] ;  /* 0x00047c00011f7983 */ /* 0x000ea20000300800 */
[----:B---3--:R-:W-:-:S15]  /*49680*/  HMMA.16816.F32 R44, R48, R6, R44 ;  /* 0x00000006302c723c */ /* 0x008fde000000182c */
[----:B------:R-:W-:-:S08]  /*49690*/  NOP ;  /* 0x0000000000007918 */ /* 0x000fd00000000000 */
[----:B------:R-:W-:Y:S04]  /*496a0*/  STL.64 [R1+0x14f0], R44 ;  /* 0x0014f02c01007387 */ /* 0x000fe80000100a00 */
[----:B------:R0:W-:Y:S04]  /*496b0*/  STL.64 [R1+0x14f8], R46 ;  /* 0x0014f82e01007387 */ /* 0x0001e80000100a00 */
[----:B0-----:R-:W2:Y:S04]  /*496c0*/  LDL.LU.64 R46, [R1+0x4748] ;  /* 0x00474800012e7983 */ /* 0x001ea80000300a00 */
[----:B------:R0:W-:Y:S04]  /*496d0*/  STL.64 [R1+0x46b8], R6 ;  /* 0x0046b80601007387 */ /* 0x0001e80000100a00 */
[----:B------:R-:W3:Y:S04]  /*496e0*/  LDL.LU R4, [R1+0x480] ;  /* 0x0004800001047983 */ /* 0x000ee80000300800 */
[----:B------:R-:W3:Y:S04]  /*496f0*/  LDL.LU R5, [R1+0x484] ;  /* 0x0004840001057983 */ /* 0x000ee80000300800 */
[----:B0-----:R-:W3:Y:S04]  /*49700*/  LDL.LU R6, [R1+0x488] ;  /* 0x0004880001067983 */ /* 0x001ee80000300800 */
[----:B------:R-:W3:Y:S04]  /*49710*/  LDL.LU R7, [R1+0x48c] ;  /* 0x00048c0001077983 */ /* 0x000ee80000300800 */
[----:B------:R-:W-:Y:S04]  /*49720*/  STL.64 [R1+0x14e0], R32 ;  /* 0x0014e02001007387 */ /* 0x000fe80000100a00 */
[----:B------:R0:W-:Y:S04]  /*49730*/  STL.64 [R1+0x14e8], R34 ;  /* 0x0014e82201007387 */ /* 0x0001e80000100a00 */
[----:B0-----:R-:W4:Y:S01]  /*49740*/  LDL.LU.64 R34, [R1+0x4740] ;  /* 0x0047400001227983 */ /* 0x001f220000300a00 */
[C---:B------:R-:W-:Y:S03]  /*49750*/  HMMA.16816.F32 R16, R48.reuse, R22, R16 ;  /* 0x000000163010723c */ /* 0x040fe60000001810 */
[----:B------:R-:W-:Y:S03]  /*49760*/  STL.64 [R1+0x4690], R26 ;  /* 0x0046901a01007387 */ /* 0x000fe60000100a00 */
[C---:B------:R-:W-:Y:S06]  /*49770*/  HMMA.16816.F32 R52, R48.reuse, R10, R52 ;  /* 0x0000000a3034723c */ /* 0x040fec0000001834 */
[----:B----4-:R-:W-:-:S15]  /*49780*/  HMMA.16816.F32 R36, R48, R34, R36 ;  /* 0x000000223024723c */ /* 0x010fde0000001824 */
[----:B------:R-:W-:-:S08]  /*49790*/  NOP ;  /* 0x0000000000007918 */ /* 0x000fd00000000000 */
[----:B------:R-:W-:Y:S04]  /*497a0*/  STL.64 [R1+0x14d0], R36 ;  /* 0x0014d02401007387 */ /* 0x000fe80000100a00 */
[----:B------:R0:W-:Y:S04]  /*497b0*/  STL.64 [R1+0x14d8], R38 ;  /* 0x0014d82601007387 */ /* 0x0001e80000100a00 */
[----:B0-----:R-:W3:Y:S04]  /*497c0*/  LDL.LU.64 R38, [R1+0x4738] ;  /* 0x0047380001267983 */ /* 0x001ee80000300a00 */
[----:B------:R0:W-:Y:S04]  /*497d0*/  STL.64 [R1+0x4688], R34 ;  /* 0x0046882201007387 */ /* 0x0001e80000100a00 */
[----:B------:R-:W4:Y:S04]  /*497e0*/  LDL.LU R32, [R1+0x5d0] ;  /* 0x0005d00001207983 */ /* 0x000f280000300800 */
[----:B------:R-:W4:Y:S04]  /*497f0*/  LDL.LU R33, [R1+0x5d4] ;  /* 0x0005d40001217983 */ /* 0x000f280000300800 */
[----:B0-----:R-:W4:Y:S04]  /*49800*/  LDL.LU R34, [R1+0x5d8] ;  /* 0x0005d80001227983 */ /* 0x001f280000300800 */
[----:B------:R-:W4:Y:S04]  /*49810*/  LDL.LU R35, [R1+0x5dc] ;  /* 0x0005dc0001237983 */ /* 0x000f280000300800 */
[----:B------:R-:W-:Y:S04]  /*49820*/  STL.64 [R1+0x14c0], R16 ;  /* 0x0014c01001007387 */ /* 0x000fe80000100a00 */
[----:B------:R0:W-:Y:S04]  /*49830*/  STL.64 [R1+0x14c8], R18 ;  /* 0x0014c81201007387 */ /* 0x0001e80000100a00 */
[----:B0-----:R-:W4:Y:S04]  /*49840*/  LDL.LU.64 R18, [R1+0x4730] ;  /* 0x0047300001127983 */ /* 0x001f280000300a00 */
[----:B------:R-:W-:Y:S04]  /*49850*/  STL.64 [R1+0x4680], R22 ;  /* 0x0046801601007387 */ /* 0x000fe80000100a00 */
[----:B------:R-:W-:Y:S04]  /*49860*/  STL.64 [R1+0x14b0], R52 ;  /* 0x0014b03401007387 */ /* 0x000fe80000100a00 */
[----:B------:R0:W-:Y:S04]  /*49870*/  STL.64 [R1+0x14b8], R54 ;  /* 0x0014b83601007387 */ /* 0x0001e80000100a00 */
[----:B0-----:R-:W2:Y:S04]  /*49880*/  LDL.LU.64 R54, [R1+0x4728] ;  /* 0x0047280001367983 */ /* 0x001ea80000300a00 */
[----:B------:R-:W2:Y:S04]  /*49890*/  LDL.LU.64 R52, [R1+0x4720] ;  /* 0x0047200001347983 */ /* 0x000ea80000300a00 */
[----:B------:R4:W-:Y:S01]  /*498a0*/  STL.64 [R1+0x4698], R10 ;  /* 0x0046980a01007387 */ /* 0x0009e20000100a00 */
[C---:B---3--:R-:W-:Y:S06]  /*498b0*/  HMMA.16816.F32 R4, R48.reuse, R38, R4 ;  /* 0x000000263004723c */ /* 0x048fec0000001804 */
[----:B------:R-:W-:Y:S01]  /*498c0*/  STL.64 [R1+0x46a8], R38 ;  /* 0x0046a82601007387 */ /* 0x000fe20000100a00 */
[----:B----4-:R-:W-:Y:S03]  /*498d0*/  HMMA.16816.F32 R8, R48, R18, R32 ;  /* 0x000000123008723c */ /* 0x010fe60000001820 */
[----:B------:R-:W0:-:S15]  /*498e0*/  LDSM.16.MT88.4 R48, [R0+UR5+0x2000] ;  /* 0x002000050030783b */ /* 0x000e1e0008004200 */
[----:B------:R-:W-:-:S05]  /*498f0*/  NOP ;  /* 0x0000000000007918 */ /* 0x000fca0000000000 */
[----:B------:R-:W-:Y:S04]  /*49900*/  STL.64 [R1+0x14a0], R8 ;  /* 0x0014a00801007387 */ /* 0x000fe80000100a00 */
[----:B------:R2:W-:Y:S04]  /*49910*/  STL.64 [R1+0x14a8], R10 ;  /* 0x0014a80a01007387 */ /* 0x0005e80000100a00 */
[----:B------:R-:W-:Y:S04]  /*49920*/  STL.64 [R1+0x4a0], R4 ;  /* 0x0004a00401007387 */ /* 0x000fe80000100a00 */
[----:B------:R1:W-:Y:S01]  /*49930*/  STL.64 [R1+0x4a8], R6 ;  /* 0x0004a80601007387 */ /* 0x0003e20000100a00 */
[C---:B--2---:R-:W-:Y:S06]  /*49940*/  HMMA.16816.F32 R8, R52.reuse, R46, R28 ;  /* 0x0000002e3408723c */ /* 0x044fec000000181c */
[----:B-1----:R-:W-:Y:S01]  /*49950*/  HMMA.16816.F32 R4, R52, R42, R56 ;  /* 0x0000002a3404723c */ /* 0x002fe20000001838 */
[----:B------:R-:W-:-:S15]  /*49960*/  STL.64 [R1+0x46b0], R46 ;  /* 0x0046b02e01007387 */ /* 0x000fde0000100a00 */
[----:B------:R-:W-:-:S01]  /*49970*/  NOP ;  /* 0x0000000000007918 */ /* 0x000fc20000000000 */
[----:B------:R1:W-:Y:S07]  /*49980*/  STL.64 [R1+0x490], R8 ;  /* 0x0004900801007387 */ /* 0x0003ee0000100a00 */
[----:B------:R-:W-:Y:S02]  /*49990*/  IMAD.MOV.U32 R16, RZ, RZ, R4 ;  /* 0x000000ffff107224 */ /* 0x000fe400078e0004 */
[----:B------:R-:W-:Y:S01]  /*499a0*/  IMAD.MOV.U32 R17, RZ, RZ, R5 ;  /* 0x000000ffff117224 */ /* 0x000fe200078e0005 */
[----:B------:R2:W-:Y:S04]  /*499b0*/  STL.64 [R1+0x498], R10 ;  /* 0x0004980a01007387 */ /* 0x0005e80000100a00 */
[----:B------:R3:W-:Y:S04]  /*499c0*/  STL.64 [R1+0x488], R6 ;  /* 0x0004880601007387 */ /* 0x0007e80000100a00 */
[----:B------:R-:W-:Y:S04]  /*499d0*/  STL.64 [R1+0x46d8], R18 ;  /* 0x0046d81201007387 */ /* 0x000fe80000100a00 */
[----:B------:R-:W-:Y:S04]  /*499e0*/  STL.64 [R1+0x46d0], R16 ;  /* 0x0046d01001007387 */ /* 0x000fe80000100a00 */
[----:B------:R4:W-:Y:S04]  /*499f0*/  STL.64 [R1+0x46c8], R42 ;  /* 0x0046c82a01007387 */ /* 0x0009e80000100a00 */
[----:B------:R-:W-:Y:S04]  /*49a00*/  STL.64 [R1+0x46c0], R40 ;  /* 0x0046c02801007387 */ /* 0x000fe80000100a00 */
[----:B-1----:R-:W3:Y:S04]  /*49a10*/  LDL.LU R8, [R1+0x560] ;  /* 0x0005600001087983 */ /* 0x002ee80000300800 */
[----:B------:R-:W3:Y:S04]  /*49a20*/  LDL.LU R9, [R1+0x564] ;  /* 0x0005640001097983 */ /* 0x000ee80000300800 */
[----:B--2---:R-:W2:Y:S04]  /*49a30*/  LDL.LU R10, [R1+0x568] ;  /* 0x00056800010a7983 */ /* 0x004ea80000300800 */
[----:B------:R-:W2:Y:S04]  /*49a40*/  LDL.LU R11, [R1+0x56c] ;  /* 0x00056c00010b7983 */ /* 0x000ea80000300800 */
[----:B--2---:R1:W-:Y:S04]  /*49a50*/  STL.64 [R1+0x46e8], R10 ;  /* 0x0046e80a01007387 */ /* 0x0043e80000100a00 */
[----:B---3--:R-:W-:Y:S04]  /*49a60*/  STL.64 [R1+0x46e0], R8 ;  /* 0x0046e00801007387 */ /* 0x008fe80000100a00 */
[----:B------:R-:W2:Y:S04]  /*49a70*/  LDL.LU R4, [R1+0x580] ;  /* 0x0005800001047983 */ /* 0x000ea80000300800 */
[----:B------:R-:W2:Y:S04]  /*49a80*/  LDL.LU R5, [R1+0x584] ;  /* 0x0005840001057983 */ /* 0x000ea80000300800 */
[----:B------:R-:W3:Y:S04]  /*49a90*/  LDL.LU R6, [R1+0x588] ;  /* 0x0005880001067983 */ /* 0x000ee80000300800 */
[----:B------:R-:W3:Y:S01]  /*49aa0*/  LDL.LU R7, [R1+0x58c] ;  /* 0x00058c0001077983 */ /* 0x000ee20000300800 */
[----:B----4-:R-:W-:-:S02]  /*49ab0*/  IMAD.MOV.U32 R42, RZ, RZ, R25 ;  /* 0x000000ffff2a7224 */ /* 0x010fc400078e0019 */
[----:B------:R-:W-:Y:S01]  /*49ac0*/  IMAD.MOV.U32 R43, RZ, RZ, R24 ;  /* 0x000000ffff2b7224 */ /* 0x000fe200078e0018 */
[----:B---3--:R-:W-:Y:S04]  /*49ad0*/  STL.64 [R1+0x46f8], R6 ;  /* 0x0046f80601007387 */ /* 0x008fe80000100a00 */
[----:B--2---:R2:W-:Y:S04]  /*49ae0*/  STL.64 [R1+0x46f0], R4 ;  /* 0x0046f00401007387 */ /* 0x0045e80000100a00 */
[----:B------:R-:W-:Y:S04]  /*49af0*/  STL.64 [R1+0x4700], R42 ;  /* 0x0047002a01007387 */ /* 0x000fe80000100a00 */
[----:B------:R-:W3:Y:S04]  /*49b00*/  LDL.LU R16, [R1+0x590] ;  /* 0x0005900001107983 */ /* 0x000ee80000300800 */
[----:B------:R-:W3:Y:S04]  /*49b10*/  LDL.LU R17, [R1+0x594] ;  /* 0x0005940001117983 */ /* 0x000ee80000300800 */
[----:B------:R-:W4:Y:S04]  /*49b20*/  LDL.LU R18, [R1+0x598] ;  /* 0x0005980001127983 */ /* 0x000f280000300800 */
[----:B------:R-:W4:Y:S01]  /*49b30*/  LDL.LU R19, [R1+0x59c] ;  /* 0x00059c0001137983 */ /* 0x000f220000300800 */
[----:B-1----:R-:W-:-:S02]  /*49b40*/  IMAD.MOV.U32 R10, RZ, RZ, R21 ;  /* 0x000000ffff0a7224 */ /* 0x002fc400078e0015 */
[----:B------:R-:W-:Y:S01]  /*49b50*/  IMAD.MOV.U32 R11, RZ, RZ, R20 ;  /* 0x000000ffff0b7224 */ /* 0x000fe200078e0014 */
[----:B----4-:R-:W-:Y:S04]  /*49b60*/  STL.64 [R1+0x4710], R18 ;  /* 0x0047101201007387 */ /* 0x010fe80000100a00 */
[----:B---3--:R-:W-:Y:S04]  /*49b70*/  STL.64 [R1+0x4708], R16 ;  /* 0x0047081001007387 */ /* 0x008fe80000100a00 */
[----:B------:R1:W-:Y:S04]  /*49b80*/  STL.64 [R1+0x4718], R10 ;  /* 0x0047180a01007387 */ /* 0x0003e80000100a00 */
[----:B--2---:R-:W2:Y:S04]  /*49b90*/  LDL.LU R4, [R1+0x5a0] ;  /* 0x0005a00001047983 */ /* 0x004ea80000300800 */
[----:B------:R-:W2:Y:S04]  /*49ba0*/  LDL.LU R5, [R1+0x5a4] ;  /* 0x0005a40001057983 */ /* 0x000ea80000300800 */
[----:B------:R-:W2:Y:S04]  /*49bb0*/  LDL.LU R6, [R1+0x5a8] ;  /* 0x0005a80001067983 */ /* 0x000ea80000300800 */
[----:B------:R-:W2:Y:S04]  /*49bc0*/  LDL.LU R7, [R1+0x5ac] ;  /* 0x0005ac0001077983 */ /* 0x000ea80000300800 */
[----:B------:R-:W3:Y:S04]  /*49bd0*/  LDL.LU R8, [R1+0x5c0] ;  /* 0x0005c00001087983 */ /* 0x000ee80000300800 */
[----:B------:R-:W3:Y:S04]  /*49be0*/  LDL.LU R9, [R1+0x5c4] ;  /* 0x0005c40001097983 */ /* 0x000ee80000300800 */
[----:B-1----:R-:W3:Y:S04]  /*49bf0*/  LDL.LU R10, [R1+0x5c8] ;  /* 0x0005c800010a7983 */ /* 0x002ee80000300800 */
[----:B------:R-:W3:Y:S04]  /*49c00*/  LDL.LU R11, [R1+0x5cc] ;  /* 0x0005cc00010b7983 */ /* 0x000ee80000300800 */
[----:B------:R-:W4:Y:S04]  /*49c10*/  LDL.LU R16, [R1+0x5b0] ;  /* 0x0005b00001107983 */ /* 0x000f280000300800 */
[----:B------:R-:W4:Y:S04]  /*49c20*/  LDL.LU R17, [R1+0x5b4] ;  /* 0x0005b40001117983 */ /* 0x000f280000300800 */
[----:B------:R-:W4:Y:S04]  /*49c30*/  LDL.LU R18, [R1+0x5b8] ;  /* 0x0005b80001127983 */ /* 0x000f280000300800 */
[----:B------:R-:W4:Y:S04]  /*49c40*/  LDL.LU R19, [R1+0x5bc] ;  /* 0x0005bc0001137983 */ /* 0x000f280000300800 */
[----:B------:R-:W2:Y:S04]  /*49c50*/  LDL.64 R46, [R1+0xe8] ;  /* 0x0000e800012e7983 */ /* 0x000ea80000100a00 */
[----:B------:R-:W2:Y:S04]  /*49c60*/  LDL.LU R36, [R1+0x570] ;  /* 0x0005700001247983 */ /* 0x000ea80000300800 */
[----:B------:R-:W2:Y:S04]  /*49c70*/  LDL.LU R37, [R1+0x574] ;  /* 0x0005740001257983 */ /* 0x000ea80000300800 */
[----:B------:R-:W2:Y:S04]  /*49c80*/  LDL.LU R38, [R1+0x578] ;  /* 0x0005780001267983 */ /* 0x000ea80000300800 */
[----:B------:R-:W2:Y:S04]  /*49c90*/  LDL.LU R39, [R1+0x57c] ;  /* 0x00057c0001277983 */ /* 0x000ea80000300800 */
[----:B------:R-:W2:Y:S04]  /*49ca0*/  LDL.64 R30, [R1+0xd8] ;  /* 0x0000d800011e7983 */ /* 0x000ea80000100a00 */
        /* <DEDUP_REMOVED lines=12> */
[----:B0-----:R-:W-:Y:S04]  /*49d70*/  STL.64 [R1+0x45f0], R50 ;  /* 0x0045f03201007387 */ /* 0x001fe80000100a00 */
[----:B------:R0:W-:Y:S04]  /*49d80*/  STL.64 [R1+0x45e8], R48 ;  /* 0x0045e83001007387 */ /* 0x0001e80000100a00 */
[----:B0-----:R-:W2:Y:S04]  /*49d90*/  LDL.LU R48, [R1+0x360] ;  /* 0x0003600001307983 */ /* 0x001ea80000300800 */
[----:B------:R-:W2:Y:S04]  /*49da0*/  LDL.LU R49, [R1+0x364] ;  /* 0x0003640001317983 */ /* 0x000ea80000300800 */
[----:B------:R-:W2:Y:S04]  /*49db0*/  LDL.LU R50, [R1+0x368] ;  /* 0x0003680001327983 */ /* 0x000ea80000300800 */
[----:B------:R-:W2:Y:S04]  /*49dc0*/  LDL.LU R51, [R1+0x36c] ;  /* 0x00036c0001337983 */ /* 0x000ea80000300800 */
[----:B------:R-:W2:Y:S04]  /*49dd0*/  LDL.LU R56, [R1+0x520] ;  /* 0x0005200001387983 */ /* 0x000ea80000300800 */
[----:B------:R-:W2:Y:S04]  /*49de0*/  LDL.LU R57, [R1+0x524] ;  /* 0x0005240001397983 */ /* 0x000ea80000300800 */
[----:B------:R-:W2:Y:S04]  /*49df0*/  LDL.LU R58, [R1+0x528] ;  /* 0x00052800013a7983 */ /* 0x000ea80000300800 */
[----:B------:R-:W2:Y:S01]  /*49e00*/  LDL.LU R59, [R1+0x52c] ;  /* 0x00052c00013b7983 */ /* 0x000ea20000300800 */
[----:B---3--:R-:W-:-:S15]  /*49e10*/  HMMA.16816.F32 R8, R52, R14, R8 ;  /* 0x0000000e3408723c */ /* 0x008fde0000001808 */
[----:B------:R-:W-:-:S08]  /*49e20*/  NOP ;  /* 0x0000000000007918 */ /* 0x000fd00000000000 */
[----:B------:R-:W-:Y:S04]  /*49e30*/  STL.64 [R1+0x12f0], R8 ;  /* 0x0012f00801007387 */ /* 0x000fe80000100a00 */
[----:B------:R0:W-:Y:S04]  /*49e40*/  STL.64 [R1+0x12f8], R10 ;  /* 0x0012f80a01007387 */ /* 0x0001e80000100a00 */
[----:B0-----:R-:W2:Y:S01]  /*49e50*/  LDL.LU.64 R10, [R1+0x4718] ;  /* 0x00471800010a7983 */ /* 0x001ea20000300a00 */
[----:B------:R-:W-:Y:S02]  /*49e60*/  IMAD.MOV.U32 R42, RZ, RZ, R3 ;  /* 0x000000ffff2a7224 */ /* 0x000fe400078e0003 */
[----:B------:R-:W-:-:S07]  /*49e70*/  IMAD.MOV.U32 R43, RZ, RZ, R2 ;  /* 0x000000ffff2b7224 */ /* 0x000fce00078e0002 */
[----:B----4-:R-:W-:Y:S01]  /*49e80*/  HMMA.16816.F32 R40, R52, R42, R16 ;  /* 0x0000002a3428723c */ /* 0x010fe20000001810 */
[----:B------:R-:W3:Y:S04]  /*49e90*/  LDL.LU.64 R18, [R1+0x4710] ;  /* 0x0047100001127983 */ /* 0x000ee80000300a00 */
[----:B------:R-:W3:-:S15]  /*49ea0*/  LDL.LU.64 R16, [R1+0x4708] ;  /* 0x0047080001107983 */ /* 0x000ede0000300a00 */
[----:B------:R-:W-:-:S03]  /*49eb0*/  NOP ;  /* 0x0000000000007918 */ /* 0x000fc60000000000 */
[----:B------:R-:W-:Y:S04]  /*49ec0*/  STL.64 [R1+0x12e0], R40 ;  /* 0x0012e02801007387 */ /* 0x000fe80000100a00 */
[----:B------:R0:W-:Y:S04]  /*49ed0*/  STL.64 [R1+0x12e8], R42 ;  /* 0x0012e82a01007387 */ /* 0x0001e80000100a00 */
[----:B0-----:R-:W3:Y:S01]  /*49ee0*/  LDL.LU.64 R42, [R1+0x4700] ;  /* 0x00470000012a7983 */ /* 0x001ee20000300a00 */
[C---:B--2---:R-:W-:Y:S03]  /*49ef0*/  HMMA.16816.F32 R8, R52.reuse, R10, R4 ;  /* 0x0000000a3408723c */ /* 0x044fe60000001804 */
[----:B------:R-:W2:Y:S04]  /*49f00*/  LDL.LU.64 R6, [R1+0x46f8] ;  /* 0x0046f80001067983 */ /* 0x000ea80000300a00 */
[----:B------:R-:W2:Y:S01]  /*49f10*/  LDL.LU.64 R4, [R1+0x46f0] ;  /* 0x0046f00001047983 */ /* 0x000ea20000300a00 */
[----:B------:R-:W-:Y:S06]  /*49f20*/  HMMA.16816.F32 R36, R52, R30, R36 ;  /* 0x0000001e3424723c */ /* 0x000fec0000001824 */
[----:B------:R-:W-:-:S02]  /*49f30*/  IMAD.MOV.U32 R3, RZ, RZ, R30 ;  /* 0x000000ffff037224 */ /* 0x000fc400078e001e */
[----:B------:R-:W-:-:S07]  /*49f40*/  IMAD.MOV.U32 R2, RZ, RZ, R31 ;  /* 0x000000ffff027224 */ /* 0x000fce00078e001f */
[----:B------:R-:W-:Y:S04]  /*49f50*/  STL.64 [R1+0x12d0], R8 ;  /* 0x0012d00801007387 */ /* 0x000fe80000100a00 */
[----:B------:R0:W-:Y:S04]  /*49f60*/  STL.64 [R1+0x12d8], R10 ;  /* 0x0012d80a01007387 */ /* 0x0001e80000100a00 */
[----:B0-----:R-:W4:Y:S04]  /*49f70*/  LDL.LU.64 R10, [R1+0x46e8] ;  /* 0x0046e800010a7983 */ /* 0x001f280000300a00 */
[----:B------:R-:W4:Y:S01]  /*49f80*/  LDL.LU.64 R8, [R1+0x46e0] ;  /* 0x0046e00001087983 */ /* 0x000f220000300a00 */
[----:B---3--:R-:W-:Y:S03]  /*49f90*/  HMMA.16816.F32 R40, R52, R42, R16 ;  /* 0x0000002a3428723c */ /* 0x008fe60000001810 */
[----:B------:R-:W3:Y:S04]  /*49fa0*/  LDL.LU.64 R18, [R1+0x46d8] ;  /* 0x0046d80001127983 */ /* 0x000ee80000300a00 */
[----:B------:R-:W3:-:S15]  /*49fb0*/  LDL.LU.64 R16, [R1+0x46d0] ;  /* 0x0046d00001107983 */ /* 0x000ede0000300a00 */
[----:B------:R-:W-:-:S01]  /*49fc0*/  NOP ;  /* 0x0000000000007918 */ /* 0x000fc20000000000 */
[----:B------:R-:W-:Y:S04]  /*49fd0*/  STL.64 [R1+0x12c0], R40 ;  /* 0x0012c02801007387 */ /* 0x000fe80000100a00 */
[----:B------:R0:W-:Y:S04]  /*49fe0*/  STL.64 [R1+0x12c8], R42 ;  /* 0x0012c82a01007387 */ /* 0x0001e80000100a00 */
[----:B0-----:R-:W3:Y:S04]  /*49ff0*/  LDL.LU.64 R42, [R1+0x46c8] ;  /* 0x0046c800012a7983 */ /* 0x001ee80000300a00 */
[----:B------:R-:W3:Y:S01]  /*4a000*/  LDL.LU.64 R40, [R1+0x46c0] ;  /* 0x0046c00001287983 */ /* 0x000ee20000300a00 */
[----:B--2---:R-:W-:-:S15]  /*4a010*/  HMMA.16816.F32 R4, R52, R46, R4 ;  /* 0x0000002e3404723c */ /* 0x004fde0000001804 */
[----:B------:R-:W-:-:S08]  /*4a020*/  NOP ;  /* 0x0000000000007918 */ /* 0x000fd00000000000 */
[----:B------:R0:W-:Y:S04]  /*4a030*/  STL.64 [R1+0x12b0], R4 ;  /* 0x0012b00401007387 */ /* 0x0001e80000100a00 */
[----:B------:R1:W-:Y:S01]  /*4a040*/  STL.64 [R1+0x12b8], R6 ;  /* 0x0012b80601007387 */ /* 0x0003e20000100a00 */
[----:B0-----:R-:W-:-:S03]  /*4a050*/  IMAD.MOV.U32 R5, RZ, RZ, R46 ;  /* 0x000000ffff057224 */ /* 0x001fc600078e002e */
[----:B-1----:R-:W2:Y:S01]  /*4a060*/  LDL.LU.64 R6, [R1+0x46b8] ;  /* 0x0046b80001067983 */ /* 0x002ea20000300a00 */
[----:B------:R-:W-:-:S03]  /*4a070*/  IMAD.MOV.U32 R4, RZ, RZ, R47 ;  /* 0x000000ffff047224 */ /* 0x000fc600078e002f */
[----:B------:R-:W3:Y:S04]  /*4a080*/  LDL.LU.64 R46, [R1+0x46b0] ;  /* 0x0046b000012e7983 */ /* 0x000ee80000300a00 */
[----:B------:R-:W-:Y:S04]  /*4a090*/  STL.64 [R1+0x12a0], R36 ;  /* 0x0012a02401007387 */ /* 0x000fe80000100a00 */
[----:B------:R0:W-:Y:S04]  /*4a0a0*/  STL.64 [R1+0x12a8], R38 ;  /* 0x0012a82601007387 */ /* 0x0001e80000100a00 */
[----:B0-----:R-:W3:Y:S04]  /*4a0b0*/  LDL.LU.64 R38, [R1+0x46a8] ;  /* 0x0046a80001267983 */ /* 0x001ee80000300a00 */
[----:B------:R-:W4:Y:S01]  /*4a0c0*/  LDL.LU.64 R30, [R1+0x46a0] ;  /* 0x0046a000011e7983 */ /* 0x000f220000300a00 */
[C---:B--2---:R-:W-:Y:S06]  /*4a0d0*/  HMMA.16816.F32 R24, R52.reuse, R6, R24 ;  /* 0x000000063418723c */ /* 0x044fec0000001818 */
[----:B----4-:R-:W-:-:S15]  /*4a0e0*/  HMMA.16816.F32 R8, R52, R30, R8 ;  /* 0x0000001e3408723c */ /* 0x010fde0000001808 */
[----:B------:R-:W-:-:S08]  /*4a0f0*/  NOP ;  /* 0x0000000000007918 */ /* 0x000fd00000000000 */
[----:B------:R-:W-:Y:S04]  /*4a100*/  STL.64 [R1+0x10d0], R8 ;  /* 0x0010d00801007387 */ /* 0x000fe80000100a00 */
[----:B------:R0:W-:Y:S04]  /*4a110*/  STL.64 [R1+0x10d8], R10 ;  /* 0x0010d80a01007387 */ /* 0x0001e80000100a00 */
[----:B0-----:R-:W2:Y:S04]  /*4a120*/  LDL.LU.64 R10, [R1+0x4698] ;  /* 0x00469800010a7983 */ /* 0x001ea80000300a00 */
[----:B------:R0:W-:Y:S04]  /*4a130*/  STL.64 [R1+0x4610], R30 ;  /* 0x0046101e01007387 */ /* 0x0001e80000100a00 */
[----:B------:R-:W4:Y:S04]  /*4a140*/  LDL.LU R28, [R1+0x370] ;  /* 0x00037000011c7983 */ /* 0x000f280000300800 */
[----:B------:R-:W4:Y:S04]  /*4a150*/  LDL.LU R29, [R1+0x374] ;  /* 0x00037400011d7983 */ /* 0x000f280000300800 */
[----:B0-----:R-:W4:Y:S04]  /*4a160*/  LDL.LU R30, [R1+0x378] ;  /* 0x00037800011e7983 */ /* 0x001f280000300800 */
[----:B------:R-:W4:Y:S04]  /*4a170*/  LDL.LU R31, [R1+0x37c] ;  /* 0x00037c00011f7983 */ /* 0x000f280000300800 */
[----:B------:R-:W-:Y:S04]  /*4a180*/  STL.64 [R1+0x10c0], R24 ;  /* 0x0010c01801007387 */ /* 0x000fe80000100a00 */
[----:B------:R0:W-:Y:S04]  /*4a190*/  STL.64 [R1+0x10c8], R26 ;  /* 0x0010c81a01007387 */ /* 0x0001e80000100a00 */
[----:B0-----:R-:W3:Y:S04]  /*4a1a0*/  LDL.LU.64 R26, [R1+0x4690] ;  /* 0x00469000011a7983 */ /* 0x001ee80000300a00 */
[----:B------:R-:W-:Y:S01]  /*4a1b0*/  STL.64 [R1+0x4650], R6 ;  /* 0x0046500601007387 */ /* 0x000fe20000100a00 */
[----:B---3--:R-:W-:-:S15]  /*4a1c0*/  HMMA.16816.F32 R32, R52, R26, R32 ;  /* 0x0000001a3420723c */ /* 0x008fde0000001820 */
        /* <DEDUP_REMOVED lines=8> */
[----:B------:R-:W4:Y:S01]  /*4a250*/  LDL.LU R27, [R1+0x45c] ;  /* 0x00045c00011b7983 */ /* 0x000f220000300800 */
        /* <DEDUP_REMOVED lines=15> */
[----:B------:R-:W3:Y:S04]  /*4a350*/  LDL.LU.64 R56, [R1+0x4670] ;  /* 0x0046700001387983 */ /* 0x000ee80000300a00 */
[----:B------:R0:W-:Y:S04]  /*4a360*/  STL.64 [R1+0x4608], R22 ;  /* 0x0046081601007387 */ /* 0x0001e80000100a00 */
[----:B------:R-:W4:Y:S04]  /*4a370*/  LDL.LU R20, [R1+0x510] ;  /* 0x0005100001147983 */ /* 0x000f280000300800 */
[----:B------:R-:W4:Y:S04]  /*4a380*/  LDL.LU R21, [R1+0x514] ;  /* 0x0005140001157983 */ /* 0x000f280000300800 */
[----:B0-----:R-:W4:Y:S04]  /*4a390*/  LDL.LU R22, [R1+0x518] ;  /* 0x0005180001167983 */ /* 0x001f280000300800 */
[----:B------:R-:W4:Y:S04]  /*4a3a0*/  LDL.LU R23, [R1+0x51c] ;  /* 0x00051c0001177983 */ /* 0x000f280000300800 */
[----:B--2---:R0:W-:Y:S01]  /*4a3b0*/  STL.64 [R1+0x4638], R10 ;  /* 0x0046380a01007387 */ /* 0x0041e20000100a00 */
[C---:B----4-:R-:W-:Y:S06]  /*4a3c0*/  HMMA.16816.F32 R20, R52.reuse, R10, R20 ;  /* 0x0000000a3414723c */ /* 0x050fec0000001814 */
[----:B0-----:R-:W-:-:S15]  /*4a3d0*/  HMMA.16816.F32 R8, R52, R18, R32 ;  /* 0x000000123408723c */ /* 0x001fde0000001820 */
[----:B------:R-:W-:-:S02]  /*4a3e0*/  NOP ;  /* 0x0000000000007918 */ /* 0x000fc40000000000 */
[----:B------:R-:W-:Y:S04]  /*4a3f0*/  STL.64 [R1+0x1080], R20 ;  /* 0x0010801401007387 */ /* 0x000fe80000100a00 */
[----:B------:R-:W-:Y:S04]  /*4a400*/  STL.64 [R1+0x1088], R22 ;  /* 0x0010881601007387 */ /* 0x000fe80000100a00 */
[----:B------:R-:W-:Y:S04]  /*4a410*/  STL.64 [R1+0x4620], R18 ;  /* 0x0046201201007387 */ /* 0x000fe80000100a00 */
[----:B------:R-:W-:Y:S04]  /*4a420*/  STL.64 [R1+0x4618], R16 ;  /* 0x0046181001007387 */ /* 0x000fe80000100a00 */
[----:B------:R-:W-:Y:S04]  /*4a430*/  STL.64 [R1+0x1070], R8 ;  /* 0x0010700801007387 */ /* 0x000fe80000100a00 */
[----:B------:R0:W-:Y:S02]  /*4a440*/  STL.64 [R1+0x1078], R10 ;  /* 0x0010780a01007387 */ /* 0x0001e40000100a00 */
[----:B0-----:R-:W-:Y:S06]  /*4a450*/  HMMA.16816.F32 R8, R52, R38, R24 ;  /* 0x000000263408723c */ /* 0x001fec0000001818 */
[----:B---3--:R-:W-:Y:S01]  /*4a460*/  HMMA.16816.F32 R16, R56, R46, R28 ;  /* 0x0000002e3810723c */ /* 0x008fe2000000181c */
[----:B------:R-:W-:Y:S04]  /*4a470*/  STL.64 [R1+0x4628], R38 ;  /* 0x0046282601007387 */ /* 0x000fe80000100a00 */
[----:B------:R-:W0:-:S12]  /*4a480*/  LDSM.16.MT88.4 R52, [R0+UR5+0x2080] ;  /* 0x002080050034783b */ /* 0x000e180008004200 */
[----:B------:R-:W-:Y:S04]  /*4a490*/  STL.64 [R1+0x470], R8 ;  /* 0x0004700801007387 */ /* 0x000fe80000100a00 */
[----:B------:R1:W-:Y:S02]  /*4a4a0*/  STL.64 [R1+0x478], R10 ;  /* 0x0004780a01007387 */ /* 0x0003e40000100a00 */
[----:B-1----:R-:W-:Y:S02]  /*4a4b0*/  HMMA.16816.F32 R8, R56, R42, R48 ;  /* 0x0000002a3808723c */ /* 0x002fe40000001830 */
[----:B------:R-:W-:Y:S04]  /*4a4c0*/  STL.64 [R1+0x4630], R46 ;  /* 0x0046302e01007387 */ /* 0x000fe80000100a00 */
[----:B------:R-:W-:Y:S04]  /*4a4d0*/  STL.64 [R1+0x460], R16 ;  /* 0x0004601001007387 */ /* 0x000fe80000100a00 */
[----:B------:R1:W-:Y:S04]  /*4a4e0*/  STL.64 [R1+0x468], R18 ;  /* 0x0004681201007387 */ /* 0x0003e80000100a00 */
[----:B------:R-:W-:Y:S04]  /*4a4f0*/  STL.64 [R1+0x4648], R42 ;  /* 0x0046482a01007387 */ /* 0x000fe80000100a00 */
[----:B------:R-:W-:Y:S05]  /*4a500*/  STL.64 [R1+0x4640], R40 ;  /* 0x0046402801007387 */ /* 0x000fea0000100a00 */
[----:B------:R2:W-:Y:S04]  /*4a510*/  STL.64 [R1+0x450], R8 ;  /* 0x0004500801007387 */ /* 0x0005e80000100a00 */
[----:B------:R3:W-:Y:S04]  /*4a520*/  STL.64 [R1+0x458], R10 ;  /* 0x0004580a01007387 */ /* 0x0007e80000100a00 */
[----:B------:R-:W4:Y:S04]  /*4a530*/  LDL.LU R28, [R1+0x140] ;  /* 0x00014000011c7983 */ /* 0x000f280000300800 */
[----:B------:R-:W4:Y:S04]  /*4a540*/  LDL.LU R29, [R1+0x144] ;  /* 0x00014400011d7983 */ /* 0x000f280000300800 */
[----:B------:R-:W2:Y:S04]  /*4a550*/  LDL.LU R30, [R1+0x148] ;  /* 0x00014800011e7983 */ /* 0x000ea80000300800 */
[----:B------:R-:W2:Y:S01]  /*4a560*/  LDL.LU R31, [R1+0x14c] ;  /* 0x00014c00011f7983 */ /* 0x000ea20000300800 */
[----:B-1----:R-:W-:-:S02]  /*4a570*/  IMAD.MOV.U32 R18, RZ, RZ, R5 ;  /* 0x000000ffff127224 */ /* 0x002fc400078e0005 */
[----:B------:R-:W-:Y:S01]  /*4a580*/  IMAD.MOV.U32 R19, RZ, RZ, R4 ;  /* 0x000000ffff137224 */ /* 0x000fe200078e0004 */
[----:B--2---:R-:W-:Y:S04]  /*4a590*/  STL.64 [R1+0x4660], R30 ;  /* 0x0046601e01007387 */ /* 0x004fe80000100a00 */
[----:B----4-:R-:W-:Y:S04]  /*4a5a0*/  STL.64 [R1+0x4658], R28 ;  /* 0x0046581c01007387 */ /* 0x010fe80000100a00 */
[----:B------:R1:W-:Y:S04]  /*4a5b0*/  STL.64 [R1+0x4668], R18 ;  /* 0x0046681201007387 */ /* 0x0003e80000100a00 */
[----:B------:R-:W2:Y:S04]  /*4a5c0*/  LDL.LU R8, [R1+0x300] ;  /* 0x0003000001087983 */ /* 0x000ea80000300800 */
[----:B------:R-:W2:Y:S04]  /*4a5d0*/  LDL.LU R9, [R1+0x304] ;  /* 0x0003040001097983 */ /* 0x000ea80000300800 */
[----:B---3--:R-:W2:Y:S04]  /*4a5e0*/  LDL.LU R10, [R1+0x308] ;  /* 0x00030800010a7983 */ /* 0x008ea80000300800 */
[----:B------:R-:W2:Y:S04]  /*4a5f0*/  LDL.LU R11, [R1+0x30c] ;  /* 0x00030c00010b7983 */ /* 0x000ea80000300800 */
[----:B------:R-:W3:Y:S04]  /*4a600*/  LDL.LU R48, [R1+0x4f0] ;  /* 0x0004f00001307983 */ /* 0x000ee80000300800 */
[----:B------:R-:W3:Y:S04]  /*4a610*/  LDL.LU R49, [R1+0x4f4] ;  /* 0x0004f40001317983 */ /* 0x000ee80000300800 */
[----:B------:R-:W3:Y:S04]  /*4a620*/  LDL.LU R50, [R1+0x4f8] ;  /* 0x0004f80001327983 */ /* 0x000ee80000300800 */
[----:B------:R-:W3:Y:S04]  /*4a630*/  LDL.LU R51, [R1+0x4fc] ;  /* 0x0004fc0001337983 */ /* 0x000ee80000300800 */
[----:B------:R-:W4:Y:S04]  /*4a640*/  LDL.LU R16, [R1+0x350] ;  /* 0x0003500001107983 */ /* 0x000f280000300800 */
[----:B------:R-:W4:Y:S04]  /*4a650*/  LDL.LU R17, [R1+0x354] ;  /* 0x0003540001117983 */ /* 0x000f280000300800 */
[----:B-1----:R-:W4:Y:S04]  /*4a660*/  LDL.LU R18, [R1+0x358] ;  /* 0x0003580001127983 */ /* 0x002f280000300800 */
[----:B------:R-:W4:Y:S04]  /*4a670*/  LDL.LU R19, [R1+0x35c] ;  /* 0x00035c0001137983 */ /* 0x000f280000300800 */
[----:B------:R-:W4:Y:S04]  /*4a680*/  LDL.64 R30, [R1+0x118] ;  /* 0x00011800011e7983 */ /* 0x000f280000100a00 */
[----:B------:R-:W2:Y:S04]  /*4a690*/  LDL.LU R4, [R1+0x320] ;  /* 0x0003200001047983 */ /* 0x000ea80000300800 */
[----:B------:R-:W2:Y:S04]  /*4a6a0*/  LDL.LU R5, [R1+0x324] ;  /* 0x0003240001057983 */ /* 0x000ea80000300800 */
[----:B------:R-:W2:Y:S04]  /*4a6b0*/  LDL.LU R6, [R1+0x328] ;  /* 0x0003280001067983 */ /* 0x000ea80000300800 */
[----:B------:R-:W2:Y:S04]  /*4a6c0*/  LDL.LU R7, [R1+0x32c] ;  /* 0x00032c0001077983 */ /* 0x000ea80000300800 */
[----:B------:R-:W2:Y:S04]  /*4a6d0*/  LDL.64 R42, [R1+0x108] ;  /* 0x00010800012a7983 */ /* 0x000ea80000100a00 */
        /* <DEDUP_REMOVED lines=17> */
[----:B0-----:R0:W-:Y:S04]  /*4a7f0*/  STL.64 [R1+0x4580], R54 ;  /* 0x0045803601007387 */ /* 0x0011e80000100a00 */
[----:B------:R-:W-:Y:S01]  /*4a800*/  STL.64 [R1+0x4578], R52 ;  /* 0x0045783401007387 */ /* 0x000fe20000100a00 */
[----:B0-----:R-:W-:-:S02]  /*4a810*/  IMAD.MOV.U32 R54, RZ, RZ, R3 ;  /* 0x000000ffff367224 */ /* 0x001fc400078e0003 */
[----:B------:R-:W-:Y:S01]  /*4a820*/  IMAD.MOV.U32 R55, RZ, RZ, R2 ;  /* 0x000000ffff377224 */ /* 0x000fe200078e0002 */
[C---:B---3--:R-:W-:Y:S06]  /*4a830*/  HMMA.16816.F32 R48, R56.reuse, R14, R48 ;  /* 0x0000000e3830723c */ /* 0x048fec0000001830 */
[----:B----4-:R-:W-:Y:S06]  /*4a840*/  HMMA.16816.F32 R16, R56, R30, R16 ;  /* 0x0000001e3810723c */ /* 0x010fec0000001810 */
[----:B------:R-:W-:-:S02]  /*4a850*/  IMAD.MOV.U32 R3, RZ, RZ, R30 ;  /* 0x000000ffff037224 */ /* 0x000fc400078e001e */
[----:B------:R-:W-:-:S09]  /*4a860*/  IMAD.MOV.U32 R2, RZ, RZ, R31 ;  /* 0x000000ffff027224 */ /* 0x000fd200078e001f */
[----:B------:R0:W-:Y:S04]  /*4a870*/  STL.64 [R1+0x6c0], R48 ;  /* 0x0006c03001007387 */ /* 0x0001e80000100a00 */
[----:B------:R1:W-:Y:S04]  /*4a880*/  STL.64 [R1+0x6c8], R50 ;  /* 0x0006c83201007387 */ /* 0x0003e80000100a00 */
[----:B0-----:R-:W3:Y:S04]  /*4a890*/  LDL.LU R48, [R1+0xb0] ;  /* 0x0000b00001307983 */ /* 0x001ee80000300800 */
[----:B------:R-:W3:Y:S04]  /*4a8a0*/  LDL.LU R49, [R1+0xb4] ;  /* 0x0000b40001317983 */ /* 0x000ee80000300800 */
[----:B-1----:R-:W3:Y:S04]  /*4a8b0*/  LDL.LU R50, [R1+0xb8] ;  /* 0x0000b80001327983 */ /* 0x002ee80000300800 */
[----:B------:R-:W3:Y:S04]  /*4a8c0*/  LDL.LU R51, [R1+0xbc] ;  /* 0x0000bc0001337983 */ /* 0x000ee80000300800 */
[----:B------:R-:W-:Y:S04]  /*4a8d0*/  STL.64 [R1+0x6b0], R16 ;  /* 0x0006b01001007387 */ /* 0x000fe80000100a00 */
[----:B------:R0:W-:Y:S04]  /*4a8e0*/  STL.64 [R1+0x6b8], R18 ;  /* 0x0006b81201007387 */ /* 0x0001e80000100a00 */
[----:B0-----:R-:W4:Y:S04]  /*4a8f0*/  LDL.LU.64 R18, [R1+0x4668] ;  /* 0x0046680001127983 */ /* 0x001f280000300a00 */
[----:B------:R-:W3:Y:S04]  /*4a900*/  LDL.LU.64 R30, [R1+0x4660] ;  /* 0x00466000011e7983 */ /* 0x000ee80000300a00 */
[----:B------:R-:W3:Y:S01]  /*4a910*/  LDL.LU.64 R28, [R1+0x4658] ;  /* 0x00465800011c7983 */ /* 0x000ee20000300a00 */
[C---:B--2---:R-:W-:Y:S06]  /*4a920*/  HMMA.16816.F32 R4, R56.reuse, R42, R4 ;  /* 0x0000002a3804723c */ /* 0x044fec0000001804 */
[----:B------:R-:W-:-:S15]  /*4a930*/  HMMA.16816.F32 R8, R56, R46, R8 ;  /* 0x0000002e3808723c */ /* 0x000fde0000001808 */
[----:B------:R-:W-:-:S02]  /*4a940*/  NOP ;  /* 0x0000000000007918 */ /* 0x000fc40000000000 */
[----:B------:R0:W-:Y:S04]  /*4a950*/  STL.64 [R1+0x6a0], R4 ;  /* 0x0006a00401007387 */ /* 0x0001e80000100a00 */
[----:B------:R1:W-:Y:S01]  /*4a960*/  STL.64 [R1+0x6a8], R6 ;  /* 0x0006a80601007387 */ /* 0x0003e20000100a00 */
[----:B0-----:R-:W-:-:S03]  /*4a970*/  IMAD.MOV.U32 R5, RZ, RZ, R42 ;  /* 0x000000ffff057224 */ /* 0x001fc600078e002a */
[----:B-1----:R-:W2:Y:S01]  /*4a980*/  LDL.LU.64 R6, [R1+0x4650] ;  /* 0x0046500001067983 */ /* 0x002ea20000300a00 */
[----:B------:R-:W-:-:S03]  /*4a990*/  IMAD.MOV.U32 R4, RZ, RZ, R43 ;  /* 0x000000ffff047224 */ /* 0x000fc600078e002b */
[----:B------:R-:W2:Y:S04]  /*4a9a0*/  LDL.LU.64 R42, [R1+0x4648] ;  /* 0x00464800012a7983 */ /* 0x000ea80000300a00 */
[----:B------:R-:W2:Y:S04]  /*4a9b0*/  LDL.LU.64 R40, [R1+0x4640] ;  /* 0x0046400001287983 */ /* 0x000ea80000300a00 */
[----:B------:R0:W-:Y:S04]  /*4a9c0*/  STL.64 [R1+0x690], R8 ;  /* 0x0006900801007387 */ /* 0x0001e80000100a00 */
[----:B------:R1:W-:Y:S01]  /*4a9d0*/  STL.64 [R1+0x698], R10 ;  /* 0x0006980a01007387 */ /* 0x0003e20000100a00 */
[----:B0-----:R-:W-:-:S03]  /*4a9e0*/  IMAD.MOV.U32 R9, RZ, RZ, R46 ;  /* 0x000000ffff097224 */ /* 0x001fc600078e002e */
[----:B-1----:R-:W2:Y:S01]  /*4a9f0*/  LDL.LU.64 R10, [R1+0x4638] ;  /* 0x00463800010a7983 */ /* 0x002ea20000300a00 */
[----:B------:R-:W-:-:S03]  /*4aa00*/  IMAD.MOV.U32 R8, RZ, RZ, R47 ;  /* 0x000000ffff087224 */ /* 0x000fc600078e002f */
[----:B------:R-:W2:Y:S01]  /*4aa10*/  LDL.LU.64 R46, [R1+0x4630] ;  /* 0x00463000012e7983 */ /* 0x000ea20000300a00 */
[C---:B----4-:R-:W-:Y:S06]  /*4aa20*/  HMMA.16816.F32 R16, R56.reuse, R18, R36 ;  /* 0x000000123810723c */ /* 0x050fec0000001824 */
[----:B---3--:R-:W-:Y:S01]  /*4aa30*/  HMMA.16816.F32 R28, R56, R54, R28 ;  /* 0x00000036381c723c */ /* 0x008fe2000000181c */
[----:B------:R-:W3:-:S15]  /*4aa40*/  LDL.LU.64 R38, [R1+0x4628] ;  /* 0x0046280001267983 */ /* 0x000ede0000300a00 */
[----:B------:R-:W-:-:S01]  /*4aa50*/  NOP ;  /* 0x0000000000007918 */ /* 0x000fc20000000000 */
[----:B------:R-:W-:Y:S04]  /*4aa60*/  STL.64 [R1+0x680], R16 ;  /* 0x0006801001007387 */ /* 0x000fe80000100a00 */
[----:B------:R0:W-:Y:S04]  /*4aa70*/  STL.64 [R1+0x688], R18 ;  /* 0x0006881201007387 */ /* 0x0001e80000100a00 */
[----:B0-----:R-:W4:Y:S04]  /*4aa80*/  LDL.LU.64 R18, [R1+0x4620] ;  /* 0x0046200001127983 */ /* 0x001f280000300a00 */
[----:B------:R-:W3:Y:S04]  /*4aa90*/  LDL.LU.64 R16, [R1+0x4618] ;  /* 0x0046180001107983 */ /* 0x000ee80000300a00 */
[----:B------:R-:W-:Y:S04]  /*4aaa0*/  STL.64 [R1+0x670], R28 ;  /* 0x0006701c01007387 */ /* 0x000fe80000100a00 */
[----:B------:R0:W-:Y:S04]  /*4aab0*/  STL.64 [R1+0x678], R30 ;  /* 0x0006781e01007387 */ /* 0x0001e80000100a00 */
[----:B0-----:R-:W4:Y:S01]  /*4aac0*/  LDL.LU.64 R30, [R1+0x4610] ;  /* 0x00461000011e7983 */ /* 0x001f220000300a00 */
[C---:B--2---:R-:W-:Y:S03]  /*4aad0*/  HMMA.16816.F32 R24, R56.reuse, R6, R24 ;  /* 0x000000063818723c */ /* 0x044fe60000001818 */
[----:B------:R0:W-:Y:S04]  /*4aae0*/  STL.64 [R1+0x45b8], R54 ;  /* 0x0045b83601007387 */ /* 0x0001e80000100a00 */
[----:B------:R-:W2:Y:S04]  /*4aaf0*/  LDL.LU R52, [R1+0xa0] ;  /* 0x0000a00001347983 */ /* 0x000ea80000300800 */
[----:B------:R-:W2:Y:S04]  /*4ab00*/  LDL.LU R53, [R1+0xa4] ;  /* 0x0000a40001357983 */ /* 0x000ea80000300800 */
[----:B0-----:R-:W2:Y:S04]  /*4ab10*/  LDL.LU R54, [R1+0xa8] ;  /* 0x0000a80001367983 */ /* 0x001ea80000300800 */
[----:B------:R-:W2:Y:S01]  /*4ab20*/  LDL.LU R55, [R1+0xac] ;  /* 0x0000ac0001377983 */ /* 0x000ea20000300800 */
        /* <DEDUP_REMOVED lines=18> */
[----:B0-----:R-:W3:Y:S01]  /*4ac50*/  LDL.LU.64 R34, [R1+0x45f8] ;  /* 0x0045f80001227983 */ /* 0x001ee20000300a00 */
[C---:B--2---:R-:W-:Y:S03]  /*4ac60*/  HMMA.16816.F32 R52, R56.reuse, R22, R52 ;  /* 0x000000163834723c */ /* 0x044fe60000001834 */
[----:B------:R0:W-:Y:S04]  /*4ac70*/  STL.64 [R1+0x45a0], R26 ;  /* 0x0045a01a01007387 */ /* 0x0001e80000100a00 */
[----:B------:R-:W2:Y:S04]  /*4ac80*/  LDL.LU R24, [R1] ;  /* 0x0000000001187983 */ /* 0x000ea80000300800 */
[----:B------:R-:W2:Y:S04]  /*4ac90*/  LDL.LU R25, [R1+0x4] ;  /* 0x0000040001197983 */ /* 0x000ea80000300800 */
[----:B0-----:R-:W2:Y:S04]  /*4aca0*/  LDL.LU R26, [R1+0x8] ;  /* 0x00000800011a7983 */ /* 0x001ea80000300800 */
[----:B------:R-:W2:Y:S01]  /*4acb0*/  LDL.LU R27, [R1+0xc] ;  /* 0x00000c00011b7983 */ /* 0x000ea20000300800 */
[----:B---3--:R-:W-:-:S15]  /*4acc0*/  HMMA.16816.F32 R48, R56, R34, R48 ;  /* 0x000000223830723c */ /* 0x008fde0000001830 */
[----:B------:R-:W-:-:S08]  /*4acd0*/  NOP ;  /* 0x0000000000007918 */ /* 0x000fd00000000000 */
[----:B------:R-:W-:Y:S04]  /*4ace0*/  STL.64 [R1+0x630], R48 ;  /* 0x0006303001007387 */ /* 0x000fe80000100a00 */
[----:B------:R0:W-:Y:S04]  /*4acf0*/  STL.64 [R1+0x638], R50 ;  /* 0x0006383201007387 */ /* 0x0001e80000100a00 */
[----:B0-----:R-:W4:Y:S04]  /*4ad00*/  LDL.LU.64 R50, [R1+0x45f0] ;  /* 0x0045f00001327983 */ /* 0x001f280000300a00 */
[----:B------:R-:W4:Y:S04]  /*4ad10*/  LDL.LU.64 R48, [R1+0x45e8] ;  /* 0x0045e80001307983 */ /* 0x000f280000300a00 */
[----:B------:R0:W-:Y:S04]  /*4ad20*/  STL.64 [R1+0x4598], R34 ;  /* 0x0045982201007387 */ /* 0x0001e80000100a00 */
[----:B------:R-:W3:Y:S04]  /*4ad30*/  LDL.LU R32, [R1+0x80] ;  /* 0x0000800001207983 */ /* 0x000ee80000300800 */
[----:B------:R-:W3:Y:S04]  /*4ad40*/  LDL.LU R33, [R1+0x84] ;  /* 0x0000840001217983 */ /* 0x000ee80000300800 */
[----:B0-----:R-:W3:Y:S04]  /*4ad50*/  LDL.LU R34, [R1+0x88] ;  /* 0x0000880001227983 */ /* 0x001ee80000300800 */
[----:B------:R-:W3:Y:S04]  /*4ad60*/  LDL.LU R35, [R1+0x8c] ;  /* 0x00008c0001237983 */ /* 0x000ee80000300800 */
[----:B------:R0:W-:Y:S04]  /*4ad70*/  STL.64 [R1+0x620], R52 ;  /* 0x0006203401007387 */ /* 0x0001e80000100a00 */
[----:B------:R1:W-:Y:S04]  /*4ad80*/  STL.64 [R1+0x628], R54 ;  /* 0x0006283601007387 */ /* 0x0003e80000100a00 */
[----:B0-----:R-:W2:Y:S04]  /*4ad90*/  LDL.LU R52, [R1+0x60] ;  /* 0x0000600001347983 */ /* 0x001ea80000300800 */
[----:B------:R-:W2:Y:S04]  /*4ada0*/  LDL.LU R53, [R1+0x64] ;  /* 0x0000640001357983 */ /* 0x000ea80000300800 */
[----:B-1----:R-:W2:Y:S04]  /*4adb0*/  LDL.LU R54, [R1+0x68] ;  /* 0x0000680001367983 */ /* 0x002ea80000300800 */
[----:B------:R-:W2:Y:S04]  /*4adc0*/  LDL.LU R55, [R1+0x6c] ;  /* 0x00006c0001377983 */ /* 0x000ea80000300800 */
[----:B------:R0:W-:Y:S04]  /*4add0*/  STL.64 [R1+0x4590], R22 ;  /* 0x0045901601007387 */ /* 0x0001e80000100a00 */
[----:B------:R-:W4:Y:S04]  /*4ade0*/  LDL.LU R20, [R1+0x90] ;  /* 0x0000900001147983 */ /* 0x000f280000300800 */
[----:B------:R-:W4:Y:S04]  /*4adf0*/  LDL.LU R21, [R1+0x94] ;  /* 0x0000940001157983 */ /* 0x000f280000300800 */
[----:B0-----:R-:W4:Y:S04]  /*4ae00*/  LDL.LU R22, [R1+0x98] ;  /* 0x0000980001167983 */ /* 0x001f280000300800 */
[----:B------:R-:W4:Y:S04]  /*4ae10*/  LDL.LU R23, [R1+0x9c] ;  /* 0x00009c0001177983 */ /* 0x000f280000300800 */
[----:B------:R-:W-:Y:S01]  /*4ae20*/  STL.64 [R1+0x4588], R10 ;  /* 0x0045880a01007387 */ /* 0x000fe20000100a00 */
[----:B----4-:R-:W-:-:S15]  /*4ae30*/  HMMA.16816.F32 R20, R56, R10, R20 ;  /* 0x0000000a3814723c */ /* 0x010fde0000001814 */
[----:B------:R-:W-:-:S08]  /*4ae40*/  NOP ;  /* 0x0000000000007918 */ /* 0x000fd00000000000 */
[----:B------:R-:W-:Y:S04]  /*4ae50*/  STL.64 [R1+0x610], R20 ;  /* 0x0006101401007387 */ /* 0x000fe80000100a00 */
[----:B------:R3:W-:Y:S02]  /*4ae60*/  STL.64 [R1+0x618], R22 ;  /* 0x0006181601007387 */ /* 0x0007e40000100a00 */
[----:B---3--:R-:W-:Y:S06]  /*4ae70*/  HMMA.16816.F32 R20, R56, R18, R32 ;  /* 0x000000123814723c */ /* 0x008fec0000001820 */
[----:B------:R-:W-:Y:S04]  /*4ae80*/  STL.64 [R1+0x45c8], R18 ;  /* 0x0045c81201007387 */ /* 0x000fe80000100a00 */
[----:B------:R0:W-:Y:S02]  /*4ae90*/  STL.64 [R1+0x45c0], R16 ;  /* 0x0045c01001007387 */ /* 0x0001e40000100a00 */
[----:B0-----:R-:W-:Y:S11]  /*4aea0*/  HMMA.16816.F32 R16, R48, R46, R28 ;  /* 0x0000002e3010723c */ /* 0x001ff6000000181c */
[----:B------:R-:W-:Y:S04]  /*4aeb0*/  STL.64 [R1+0x600], R20 ;  /* 0x0006001401007387 */ /* 0x000fe80000100a00 */
[----:B------:R2:W-:Y:S02]  /*4aec0*/  STL.64 [R1+0x608], R22 ;  /* 0x0006081601007387 */ /* 0x0005e40000100a00 */
[----:B--2---:R-:W-:Y:S06]  /*4aed0*/  HMMA.16816.F32 R20, R56, R38, R24 ;  /* 0x000000263814723c */ /* 0x004fec0000001818 */
[----:B------:R-:W-:Y:S04]  /*4aee0*/  STL.64 [R1+0x45d0], R38 ;  /* 0x0045d02601007387 */ /* 0x000fe80000100a00 */
[----:B------:R-:W0:-:S13]  /*4aef0*/  LDSM.16.MT88.4 R56, [R0+UR5+0x2100] ;  /* 0x002100050038783b */ /* 0x000e1a0008004200 */
[----:B------:R-:W-:Y:S04]  /*4af00*/  STL.64 [R1+0x350], R20 ;  /* 0x0003501401007387 */ /* 0x000fe80000100a00 */
[----:B------:R1:W-:Y:S04]  /*4af10*/  STL.64 [R1+0x358], R22 ;  /* 0x0003581601007387 */ /* 0x0003e80000100a00 */
[----:B------:R-:W-:Y:S04]  /*4af20*/  STL.64 [R1+0x45d8], R46 ;  /* 0x0045d82e01007387 */ /* 0x000fe80000100a00 */
[----:B------:R-:W-:Y:S04]  /*4af30*/  STL.64 [R1+0x320], R16 ;  /* 0x0003201001007387 */ /* 0x000fe80000100a00 */
[----:B------:R-:W-:Y:S01]  /*4af40*/  STL.64 [R1+0x328], R18 ;  /* 0x0003281201007387 */ /* 0x000fe20000100a00 */
[----:B-1----:R-:W-:-:S02]  /*4af50*/  IMAD.MOV.U32 R22, RZ, RZ, R9 ;  /* 0x000000ffff167224 */ /* 0x002fc400078e0009 */
[----:B------:R-:W-:-:S05]  /*4af60*/  IMAD.MOV.U32 R23, RZ, RZ, R8 ;  /* 0x000000ffff177224 */ /* 0x000fca00078e0008 */
[----:B------:R1:W-:Y:S04]  /*4af70*/  STL.64 [R1+0x45e0], R22 ;  /* 0x0045e01601007387 */ /* 0x0003e80000100a00 */
[----:B------:R-:W2:Y:S04]  /*4af80*/  LDL.LU R32, [R1+0x2e0] ;  /* 0x0002e00001207983 */ /* 0x000ea80000300800 */
[----:B------:R-:W2:Y:S04]  /*4af90*/  LDL.LU R33, [R1+0x2e4] ;  /* 0x0002e40001217983 */ /* 0x000ea80000300800 */
[----:B------:R-:W2:Y:S04]  /*4afa0*/  LDL.LU R34, [R1+0x2e8] ;  /* 0x0002e80001227983 */ /* 0x000ea80000300800 */
[----:B------:R-:W2:Y:S04]  /*4afb0*/  LDL.LU R35, [R1+0x2ec] ;  /* 0x0002ec0001237983 */ /* 0x000ea80000300800 */
[----:B------:R-:W3:Y:S04]  /*4afc0*/  LDL.LU R20, [R1+0x2f0] ;  /* 0x0002f00001147983 */ /* 0x000ee80000300800 */
[----:B------:R-:W3:Y:S04]  /*4afd0*/  LDL.LU R21, [R1+0x2f4] ;  /* 0x0002f40001157983 */ /* 0x000ee80000300800 */
[----:B-1----:R-:W3:Y:S04]  /*4afe0*/  LDL.LU R22, [R1+0x2f8] ;  /* 0x0002f80001167983 */ /* 0x002ee80000300800 */
[----:B------:R-:W3:Y:S01]  /*4aff0*/  LDL.LU R23, [R1+0x2fc] ;  /* 0x0002fc0001177983 */ /* 0x000ee20000300800 */
[----:B------:R-:W-:-:S02]  /*4b000*/  IMAD.MOV.U32 R38, RZ, RZ, R5 ;  /* 0x000000ffff267224 */ /* 0x000fc400078e0005 */
[----:B------:R-:W-:Y:S01]  /*4b010*/  IMAD.MOV.U32 R39, RZ, RZ, R4 ;  /* 0x000000ffff277224 */ /* 0x000fe200078e0004 */
[----:B------:R-:W4:Y:S01]  /*4b020*/  LDL.LU R44, [R1+0x2d0] ;  /* 0x0002d000012c7983 */ /* 0x000f220000300800 */
[C---:B------:R-:W-:Y:S03]  /*4b030*/  HMMA.16816.F32 R4, R48.reuse, R42, R52 ;  /* 0x0000002a3004723c */ /* 0x040fe60000001834 */
        /* <DEDUP_REMOVED lines=8> */
[----:B------:R1:W-:Y:S04]  /*4b0c0*/  STL.64 [R1+0x300], R4 ;  /* 0x0003000401007387 */ /* 0x0003e80000100a00 */
[----:B------:R0:W-:Y:S04]  /*4b0d0*/  STL.64 [R1+0x308], R6 ;  /* 0x0003080601007387 */ /* 0x0001e80000100a00 */
[----:B------:R-:W4:Y:S04]  /*4b0e0*/  LDL.LU R17, [R1+0x2b4] ;  /* 0x0002b40001117983 */ /* 0x000f280000300800 */
[----:B------:R-:W4:Y:S04]  /*4b0f0*/  LDL.LU R18, [R1+0x2b8] ;  /* 0x0002b80001127983 */ /* 0x000f280000300800 */
[----:B------:R-:W4:Y:S04]  /*4b100*/  LDL.LU R19, [R1+0x2bc] ;  /* 0x0002bc0001137983 */ /* 0x000f280000300800 */
[----:B------:R-:W4:Y:S04]  /*4b110*/  LDL.64 R54, [R1+0xe8] ;  /* 0x0000e80001367983 */ /* 0x000f280000100a00 */
[----:B------:R-:W4:Y:S04]  /*4b120*/  LDL.LU R28, [R1+0x2a0] ;  /* 0x0002a000011c7983 */ /* 0x000f280000300800 */
[----:B------:R-:W4:Y:S04]  /*4b130*/  LDL.LU R29, [R1+0x2a4] ;  /* 0x0002a400011d7983 */ /* 0x000f280000300800 */
[----:B------:R-:W4:Y:S04]  /*4b140*/  LDL.LU R30, [R1+0x2a8] ;  /* 0x0002a800011e7983 */ /* 0x000f280000300800 */
[----:B------:R-:W4:Y:S04]  /*4b150*/  LDL.LU R31, [R1+0x2ac] ;  /* 0x0002ac00011f7983 */ /* 0x000f280000300800 */
[----:B-1----:R-:W4:Y:S04]  /*4b160*/  LDL.LU R4, [R1+0x290] ;  /* 0x0002900001047983 */ /* 0x002f280000300800 */
[----:B------:R-:W4:Y:S04]  /*4b170*/  LDL.LU R5, [R1+0x294] ;  /* 0x0002940001057983 */ /* 0x000f280000300800 */
[----:B0-----:R-:W4:Y:S04]  /*4b180*/  LDL.LU R6, [R1+0x298] ;  /* 0x0002980001067983 */ /* 0x001f280000300800 */
[----:B------:R-:W4:Y:S04]  /*4b190*/  LDL.LU R7, [R1+0x29c] ;  /* 0x00029c0001077983 */ /* 0x000f280000300800 */
[----:B------:R-:W-:Y:S04]  /*4b1a0*/  STL.64 [R1+0x44d8], R58 ;  /* 0x0044d83a01007387 */ /* 0x000fe80000100a00 */
[----:B------:R-:W-:Y:S04]  /*4b1b0*/  STL.64 [R1+0x44d0], R56 ;  /* 0x0044d03801007387 */ /* 0x000fe80000100a00 */
[----:B------:R-:W4:Y:S04]  /*4b1c0*/  LDL.LU R24, [R1+0x280] ;  /* 0x0002800001187983 */ /* 0x000f280000300800 */
[----:B------:R-:W4:Y:S04]  /*4b1d0*/  LDL.LU R25, [R1+0x284] ;  /* 0x0002840001197983 */ /* 0x000f280000300800 */
[----:B------:R-:W4:Y:S04]  /*4b1e0*/  LDL.LU R26, [R1+0x288] ;  /* 0x00028800011a7983 */ /* 0x000f280000300800 */
[----:B------:R-:W4:Y:S01]  /*4b1f0*/  LDL.LU R27, [R1+0x28c] ;  /* 0x00028c00011b7983 */ /* 0x000f220000300800 */
[----:B---3--:R-:W-:-:S15]  /*4b200*/  HMMA.16816.F32 R20, R48, R14, R20 ;  /* 0x0000000e3014723c */ /* 0x008fde0000001814 */
[----:B------:R-:W-:-:S08]  /*4b210*/  NOP ;  /* 0x0000000000007918 */ /* 0x000fd00000000000 */
[----:B------:R-:W-:Y:S04]  /*4b220*/  STL.64 [R1+0x17b0], R20 ;  /* 0x0017b01401007387 */ /* 0x000fe80000100a00 */
[----:B------:R0:W-:Y:S04]  /*4b230*/  STL.64 [R1+0x17b8], R22 ;  /* 0x0017b81601007387 */ /* 0x0001e80000100a00 */
[----:B0-----:R-:W3:Y:S01]  /*4b240*/  LDL.LU.64 R22, [R1+0x45e0] ;  /* 0x0045e00001167983 */ /* 0x001ee20000300a00 */
[----:B------:R-:W-:Y:S02]  /*4b250*/  IMAD.MOV.U32 R58, RZ, RZ, R3 ;  /* 0x000000ffff3a7224 */ /* 0x000fe400078e0003 */
[----:B------:R-:W-:-:S07]  /*4b260*/  IMAD.MOV.U32 R59, RZ, RZ, R2 ;  /* 0x000000ffff3b7224 */ /* 0x000fce00078e0002 */
[C---:B--2---:R-:W-:Y:S06]  /*4b270*/  HMMA.16816.F32 R32, R48.reuse, R58, R32 ;  /* 0x0000003a3020723c */ /* 0x044fec0000001820 */
[C---:B----4-:R-:W-:Y:S06]  /*4b280*/  HMMA.16816.F32 R36, R48.reuse, R38, R44 ;  /* 0x000000263024723c */ /* 0x050fec000000182c */
[----:B------:R-:W-:Y:S11]  /*4b290*/  HMMA.16816.F32 R16, R48, R54, R16 ;  /* 0x000000363010723c */ /* 0x000ff60000001810 */
[----:B------:R0:W-:Y:S04]  /*4b2a0*/  STL.64 [R1+0x17a0], R32 ;  /* 0x0017a02001007387 */ /* 0x0001e80000100a00 */
[----:B------:R1:W-:Y:S04]  /*4b2b0*/  STL.64 [R1+0x17a8], R34 ;  /* 0x0017a82201007387 */ /* 0x0003e80000100a00 */
[----:B0-----:R-:W2:Y:S04]  /*4b2c0*/  LDL.LU R32, [R1+0x270] ;  /* 0x0002700001207983 */ /* 0x001ea80000300800 */
[----:B------:R-:W2:Y:S04]  /*4b2d0*/  LDL.LU R33, [R1+0x274] ;  /* 0x0002740001217983 */ /* 0x000ea80000300800 */
[----:B-1----:R-:W2:Y:S04]  /*4b2e0*/  LDL.LU R34, [R1+0x278] ;  /* 0x0002780001227983 */ /* 0x002ea80000300800 */
[----:B------:R-:W2:Y:S04]  /*4b2f0*/  LDL.LU R35, [R1+0x27c] ;  /* 0x00027c0001237983 */ /* 0x000ea80000300800 */
[----:B------:R-:W4:Y:S04]  /*4b300*/  LDL.LU.64 R46, [R1+0x45d8] ;  /* 0x0045d800012e7983 */ /* 0x000f280000300a00 */
[----:B------:R-:W-:Y:S04]  /*4b310*/  STL.64 [R1+0x1790], R36 ;  /* 0x0017902401007387 */ /* 0x000fe80000100a00 */
[----:B------:R0:W-:Y:S04]  /*4b320*/  STL.64 [R1+0x1798], R38 ;  /* 0x0017982601007387 */ /* 0x0001e80000100a00 */
[----:B0-----:R-:W4:Y:S04]  /*4b330*/  LDL.LU.64 R38, [R1+0x45d0] ;  /* 0x0045d00001267983 */ /* 0x001f280000300a00 */
[----:B------:R-:W4:Y:S01]  /*4b340*/  LDL.LU R20, [R1+0x260] ;  /* 0x0002600001147983 */ /* 0x000f220000300800 */
[----:B------:R-:W-:-:S02]  /*4b350*/  IMAD.MOV.U32 R3, RZ, RZ, R54 ;  /* 0x000000ffff037224 */ /* 0x000fc400078e0036 */
[----:B------:R-:W-:Y:S01]  /*4b360*/  IMAD.MOV.U32 R2, RZ, RZ, R55 ;  /* 0x000000ffff027224 */ /* 0x000fe200078e0037 */
[----:B---3--:R-:W-:-:S15]  /*4b370*/  HMMA.16816.F32 R8, R48, R22, R8 ;  /* 0x000000163008723c */ /* 0x008fde0000001808 */
[----:B------:R-:W-:-:S08]  /*4b380*/  NOP ;  /* 0x0000000000007918 */ /* 0x000fd00000000000 */
[----:B------:R0:W-:Y:S04]  /*4b390*/  STL.64 [R1+0x1780], R8 ;  /* 0x0017800801007387 */ /* 0x0001e80000100a00 */
[----:B------:R1:W-:Y:S04]  /*4b3a0*/  STL.64 [R1+0x1788], R10 ;  /* 0x0017880a01007387 */ /* 0x0003e80000100a00 */
[----:B------:R-:W4:Y:S04]  /*4b3b0*/  LDL.LU R21, [R1+0x264] ;  /* 0x0002640001157983 */ /* 0x000f280000300800 */
[----:B------:R-:W4:Y:S04]  /*4b3c0*/  LDL.LU R22, [R1+0x268] ;  /* 0x0002680001167983 */ /* 0x000f280000300800 */
[----:B------:R-:W4:Y:S04]  /*4b3d0*/  LDL.LU R23, [R1+0x26c] ;  /* 0x00026c0001177983 */ /* 0x000f280000300800 */
[----:B0-----:R-:W3:Y:S04]  /*4b3e0*/  LDL.LU R8, [R1+0x250] ;  /* 0x0002500001087983 */ /* 0x001ee80000300800 */
[----:B------:R-:W3:Y:S04]  /*4b3f0*/  LDL.LU R9, [R1+0x254] ;  /* 0x0002540001097983 */ /* 0x000ee80000300800 */
[----:B-1----:R-:W3:Y:S04]  /*4b400*/  LDL.LU R10, [R1+0x258] ;  /* 0x00025800010a7983 */ /* 0x002ee80000300800 */
[----:B------:R-:W3:Y:S04]  /*4b410*/  LDL.LU R11, [R1+0x25c] ;  /* 0x00025c00010b7983 */ /* 0x000ee80000300800 */
[----:B------:R-:W-:Y:S04]  /*4b420*/  STL.64 [R1+0x1770], R16 ;  /* 0x0017701001007387 */ /* 0x000fe80000100a00 */
[----:B------:R0:W-:Y:S04]  /*4b430*/  STL.64 [R1+0x1778], R18 ;  /* 0x0017781201007387 */ /* 0x0001e80000100a00 */
[----:B0-----:R-:W3:Y:S04]  /*4b440*/  LDL.LU.64 R18, [R1+0x45c8] ;  /* 0x0045c80001127983 */ /* 0x001ee80000300a00 */
[----:B------:R-:W3:Y:S04]  /*4b450*/  LDL.LU.64 R16, [R1+0x45c0] ;  /* 0x0045c00001107983 */ /* 0x000ee80000300a00 */
[----:B------:R-:W2:Y:S02]  /*4b460*/  LDL.LU.64 R54, [R1+0x45b8] ;  /* 0x0045b80001367983 */ /* 0x000ea40000300a00 */
[----:B--2---:R-:W-:Y:S02]  /*4b470*/  HMMA.16816.F32 R52, R48, R54, R28 ;  /* 0x000000363034723c */ /* 0x004fe4000000181c */
[----:B------:R-:W2:-:S15]  /*4b480*/  LDL.LU.64 R30, [R1+0x45b0] ;  /* 0x0045b000011e7983 */ /* 0x000e9e0000300a00 */
[----:B------:R-:W-:-:S06]  /*4b490*/  NOP ;  /* 0x0000000000007918 */ /* 0x000fcc0000000000 */
[----:B------:R0:W-:Y:S04]  /*4b4a0*/  STL.64 [R1+0x1760], R52 ;  /* 0x0017603401007387 */ /* 0x0001e80000100a00 */
[----:B------:R1:W-:Y:S04]  /*4b4b0*/  STL.64 [R1+0x1768], R54 ;  /* 0x0017683601007387 */ /* 0x0003e80000100a00 */
[----:B0-----:R-:W3:Y:S04]  /*4b4c0*/  LDL.LU R52, [R1+0x240] ;  /* 0x0002400001347983 */ /* 0x001ee80000300800 */
[----:B------:R-:W3:Y:S04]  /*4b4d0*/  LDL.LU R53, [R1+0x244] ;  /* 0x0002440001357983 */ /* 0x000ee80000300800 */
[----:B-1----:R-:W3:Y:S04]  /*4b4e0*/  LDL.LU R54, [R1+0x248] ;  /* 0x0002480001367983 */ /* 0x002ee80000300800 */
[----:B------:R-:W3:Y:S01]  /*4b4f0*/  LDL.LU R55, [R1+0x24c] ;  /* 0x00024c0001377983 */ /* 0x000ee20000300800 */
[----:B--2---:R-:W-:-:S15]  /*4b500*/  HMMA.16816.F32 R4, R48, R30, R4 ;  /* 0x0000001e3004723c */ /* 0x004fde0000001804 */
        /* <DEDUP_REMOVED lines=23> */
[----:B0-----:R-:W4:Y:S04]  /*4b680*/  LDL.LU.64 R34, [R1+0x4598] ;  /* 0x0045980001227983 */ /* 0x001f280000300a00 */
        /* <DEDUP_REMOVED lines=29> */
[----:B0-----:R-:W3:Y:S04]  /*4b860*/  LDL.LU.64 R54, [R1+0x4580] ;  /* 0x0045800001367983 */ /* 0x001ee80000300a00 */
[----:B------:R-:W3:Y:S04]  /*4b870*/  LDL.LU.64 R52, [R1+0x4578] ;  /* 0x0045780001347983 */ /* 0x000ee80000300a00 */
[----:B------:R2:W-:Y:S02]  /*4b880*/  STL.64 [R1+0x4518], R10 ;  /* 0x0045180a01007387 */ /* 0x0005e40000100a00 */
[C---:B--2---:R-:W-:Y:S06]  /*4b890*/  HMMA.16816.F32 R8, R48.reuse, R18, R20 ;  /* 0x000000123008723c */ /* 0x044fec0000001814 */
[----:B------:R-:W-:Y:S04]  /*4b8a0*/  STL.64 [R1+0x44e8], R18 ;  /* 0x0044e81201007387 */ /* 0x000fe80000100a00 */
[----:B------:R4:W-:Y:S02]  /*4b8b0*/  STL.64 [R1+0x44e0], R16 ;  /* 0x0044e01001007387 */ /* 0x0009e40000100a00 */
[----:B----4-:R-:W-:Y:S02]  /*4b8c0*/  HMMA.16816.F32 R16, R48, R38, R32 ;  /* 0x000000263010723c */ /* 0x010fe40000001820 */
[----:B------:R-:W0:Y:S09]  /*4b8d0*/  LDSM.16.MT88.4 R48, [R0+UR5+0x2180] ;  /* 0x002180050030783b */ /* 0x000e320008004200 */
[----:B------:R-:W-:Y:S04]  /*4b8e0*/  STL.64 [R1+0x16f0], R8 ;  /* 0x0016f00801007387 */ /* 0x000fe80000100a00 */
[----:B------:R3:W-:Y:S04]  /*4b8f0*/  STL.64 [R1+0x16f8], R10 ;  /* 0x0016f80a01007387 */ /* 0x0007e80000100a00 */
[----:B------:R-:W-:Y:S04]  /*4b900*/  STL.64 [R1+0x4508], R38 ;  /* 0x0045082601007387 */ /* 0x000fe80000100a00 */
[----:B------:R-:W-:Y:S04]  /*4b910*/  STL.64 [R1+0x2c0], R16 ;  /* 0x0002c01001007387 */ /* 0x000fe80000100a00 */
[----:B------:R-:W-:Y:S04]  /*4b920*/  STL.64 [R1+0x2c8], R18 ;  /* 0x0002c81201007387 */ /* 0x000fe80000100a00 */
[----:B------:R-:W-:Y:S01]  /*4b930*/  STL.64 [R1+0x4520], R46 ;  /* 0x0045202e01007387 */ /* 0x000fe20000100a00 */
[C---:B---3--:R-:W-:Y:S06]  /*4b940*/  HMMA.16816.F32 R8, R52.reuse, R46, R24 ;  /* 0x0000002e3408723c */ /* 0x048fec0000001818 */
[----:B------:R-:W-:-:S15]  /*4b950*/  HMMA.16816.F32 R4, R52, R42, R4 ;  /* 0x0000002a3404723c */ /* 0x000fde0000001804 */
[----:B------:R-:W-:-:S02]  /*4b960*/  NOP ;  /* 0x0000000000007918 */ /* 0x000fc40000000000 */
[----:B------:R-:W-:Y:S04]  /*4b970*/  STL.64 [R1+0x2b0], R8 ;  /* 0x0002b00801007387 */ /* 0x000fe80000100a00 */
[----:B------:R-:W-:Y:S04]  /*4b980*/  STL.64 [R1+0x2b8], R10 ;  /* 0x0002b80a01007387 */ /* 0x000fe80000100a00 */
[----:B------:R-:W-:Y:S04]  /*4b990*/  STL.64 [R1+0x4530], R42 ;  /* 0x0045302a01007387 */ /* 0x000fe80000100a00 */
[----:B------:R-:W-:Y:S04]  /*4b9a0*/  STL.64 [R1+0x4528], R40 ;  /* 0x0045282801007387 */ /* 0x000fe80000100a00 */
[----:B------:R-:W-:Y:S04]  /*4b9b0*/  STL.64 [R1+0x2a0], R4 ;  /* 0x0002a00401007387 */ /* 0x000fe80000100a00 */
[----:B------:R1:W-:Y:S02]  /*4b9c0*/  STL.64 [R1+0x2a8], R6 ;  /* 0x0002a80601007387 */ /* 0x0003e40000100a00 */
[----:B-1----:R-:W-:Y:S02]  /*4b9d0*/  HMMA.16816.F32 R4, R52, R14, R28 ;  /* 0x0000000e3404723c */ /* 0x002fe4000000181c */
[----:B0-----:R-:W-:Y:S04]  /*4b9e0*/  STL.64 [R1+0x4440], R50 ;  /* 0x0044403201007387 */ /* 0x001fe80000100a00 */
[----:B------:R-:W-:Y:S04]  /*4b9f0*/  STL.64 [R1+0x4438], R48 ;  /* 0x0044383001007387 */ /* 0x000fe80000100a00 */
[----:B------:R-:W-:Y:S04]  /*4ba00*/  STL [R1+0x3e60], R0 ;  /* 0x003e600001007387 */ /* 0x000fe80000100800 */
[----:B------:R-:W-:Y:S04]  /*4ba10*/  STL.64 [R1+0x4540], R14 ;  /* 0x0045400e01007387 */ /* 0x000fe80000100a00 */
[----:B------:R-:W-:Y:S05]  /*4ba20*/  STL.64 [R1+0x4538], R12 ;  /* 0x0045380c01007387 */ /* 0x000fea0000100a00 */
[----:B------:R-:W-:Y:S04]  /*4ba30*/  STL.64 [R1+0x1490], R4 ;  /* 0x0014900401007387 */ /* 0x000fe80000100a00 */
[----:B------:R-:W-:Y:S04]  /*4ba40*/  STL.64 [R1+0x1498], R6 ;  /* 0x0014980601007387 */ /* 0x000fe80000100a00 */
[----:B------:R-:W2:Y:S04]  /*4ba50*/  LDL.LU R24, [R1+0x1b0] ;  /* 0x0001b00001187983 */ /* 0x000ea80000300800 */
[----:B------:R-:W2:Y:S04]  /*4ba60*/  LDL.LU R25, [R1+0x1b4] ;  /* 0x0001b40001197983 */ /* 0x000ea80000300800 */
[----:B------:R-:W3:Y:S04]  /*4ba70*/  LDL.LU R26, [R1+0x1b8] ;  /* 0x0001b800011a7983 */ /* 0x000ee80000300800 */
[----:B------:R-:W3:Y:S04]  /*4ba80*/  LDL.LU R27, [R1+0x1bc] ;  /* 0x0001bc00011b7983 */ /* 0x000ee80000300800 */
[----:B---3--:R-:W-:Y:S04]  /*4ba90*/  STL.64 [R1+0x4550], R26 ;  /* 0x0045501a01007387 */ /* 0x008fe80000100a00 */
[----:B--2---:R0:W-:Y:S04]  /*4baa0*/  STL.64 [R1+0x4548], R24 ;  /* 0x0045481801007387 */ /* 0x0041e80000100a00 */
[----:B------:R-:W2:Y:S04]  /*4bab0*/  LDL.LU R8, [R1+0x1d0] ;  /* 0x0001d00001087983 */ /* 0x000ea80000300800 */
[----:B------:R-:W2:Y:S04]  /*4bac0*/  LDL.LU R9, [R1+0x1d4] ;  /* 0x0001d40001097983 */ /* 0x000ea80000300800 */
[----:B------:R-:W3:Y:S04]  /*4bad0*/  LDL.LU R10, [R1+0x1d8] ;  /* 0x0001d800010a7983 */ /* 0x000ee80000300800 */
[----:B------:R-:W3:Y:S01]  /*4bae0*/  LDL.LU R11, [R1+0x1dc] ;  /* 0x0001dc00010b7983 */ /* 0x000ee20000300800 */
[----:B------:R-:W-:-:S02]  /*4baf0*/  IMAD.MOV.U32 R46, RZ, RZ, R3 ;  /* 0x000000ffff2e7224 */ /* 0x000fc400078e0003 */
[----:B------:R-:W-:Y:S01]  /*4bb00*/  IMAD.MOV.U32 R47, RZ, RZ, R2 ;  /* 0x000000ffff2f7224 */ /* 0x000fe200078e0002 */
[----:B---3--:R-:W-:Y:S04]  /*4bb10*/  STL.64 [R1+0x4560], R10 ;  /* 0x0045600a01007387 */ /* 0x008fe80000100a00 */
[----:B--2---:R-:W-:Y:S04]  /*4bb20*/  STL.64 [R1+0x4558], R8 ;  /* 0x0045580801007387 */ /* 0x004fe80000100a00 */
[----:B------:R1:W-:Y:S04]  /*4bb30*/  STL.64 [R1+0x4570], R46 ;  /* 0x0045702e01007387 */ /* 0x0003e80000100a00 */
[----:B0-----:R-:W2:Y:S04]  /*4bb40*/  LDL.LU R24, [R1+0x1f0] ;  /* 0x0001f00001187983 */ /* 0x001ea80000300800 */
        /* <DEDUP_REMOVED lines=11> */
[----:B------:R-:W4:Y:S04]  /*4bc00*/  LDL.64 R10, [R1+0x108] ;  /* 0x00010800010a7983 */ /* 0x000f280000100a00 */
        /* <DEDUP_REMOVED lines=26> */
[C---:B---3--:R-:W-:Y:S06]  /*4bdb0*/  HMMA.16816.F32 R56, R52.reuse, R58, R44 ;  /* 0x0000003a3438723c */ /* 0x048fec000000182c */
[----:B----4-:R-:W-:Y:S01]  /*4bdc0*/  HMMA.16816.F32 R4, R52, R10, R4 ;  /* 0x0000000a3404723c */ /* 0x010fe20000001804 */
[----:B------:R-:W3:-:S15]  /*4bdd0*/  LDL.LU.64 R46, [R1+0x4570] ;  /* 0x00457000012e7983 */ /* 0x000ede0000300a00 */
        /* <DEDUP_REMOVED lines=8> */
[----:B------:R1:W-:Y:S01]  /*4be60*/  STL.64 [R1+0x1478], R6 ;  /* 0x0014780601007387 */ /* 0x0003e20000100a00 */
[----:B0-----:R-:W-:-:S03]  /*4be70*/  IMAD.MOV.U32 R5, RZ, RZ, R10 ;  /* 0x000000ffff057224 */ /* 0x001fc600078e000a */
[----:B-1----:R-:W4:Y:S01]  /*4be80*/  LDL.LU.64 R6, [R1+0x4568] ;  /* 0x0045680001067983 */ /* 0x002f220000300a00 */
[----:B------:R-:W-:-:S03]  /*4be90*/  IMAD.MOV.U32 R4, RZ, RZ, R11 ;  /* 0x000000ffff047224 */ /* 0x000fc600078e000b */
[----:B------:R-:W4:Y:S04]  /*4bea0*/  LDL.LU.64 R10, [R1+0x4560] ;  /* 0x00456000010a7983 */ /* 0x000f280000300a00 */
[----:B------:R-:W4:Y:S01]  /*4beb0*/  LDL.LU.64 R8, [R1+0x4558] ;  /* 0x0045580001087983 */ /* 0x000f220000300a00 */
[----:B--2---:R-:W-:Y:S06]  /*4bec0*/  HMMA.16816.F32 R24, R52, R14, R24 ;  /* 0x0000000e3418723c */ /* 0x004fec0000001818 */
[----:B------:R-:W-:-:S02]  /*4bed0*/  IMAD.MOV.U32 R2, RZ, RZ, R14 ;  /* 0x000000ffff027224 */ /* 0x000fc400078e000e */
[----:B------:R-:W-:Y:S02]  /*4bee0*/  IMAD.MOV.U32 R0, RZ, RZ, R15 ;  /* 0x000000ffff007224 */ /* 0x000fe400078e000f */
[----:B------:R-:W-:-:S13]  /*4bef0*/  IMAD.MOV.U32 R3, RZ, RZ, R31 ;  /* 0x000000ffff037224 */ /* 0x000fda00078e001f */
[----:B------:R-:W-:Y:S04]  /*4bf00*/  STL.64 [R1+0x1460], R24 ;  /* 0x0014601801007387 */ /* 0x000fe80000100a00 */
[----:B------:R0:W-:Y:S04]  /*4bf10*/  STL.64 [R1+0x1468], R26 ;  /* 0x0014681a01007387 */ /* 0x0001e80000100a00 */
[----:B0-----:R-:W2:Y:S04]  /*4bf20*/  LDL.LU.64 R26, [R1+0x4550] ;  /* 0x00455000011a7983 */ /* 0x001ea80000300a00 */
        /* <DEDUP_REMOVED lines=8> */
[----:B------:R0:W-:Y:S04]  /*4bfb0*/  STL.64 [R1+0x1458], R46 ;  /* 0x0014582e01007387 */ /* 0x0001e80000100a00 */
[----:B0-----:R-:W3:Y:S01]  /*4bfc0*/  LDL.LU.64 R46, [R1+0x4520] ;  /* 0x00452000012e7983 */ /* 0x001ee20000300a00 */
[----:B----4-:R-:W-:-:S15]  /*4bfd0*/  HMMA.16816.F32 R8, R52, R30, R8 ;  /* 0x0000001e3408723c */ /* 0x010fde0000001808 */
[----:B------:R-:W-:-:S08]  /*4bfe0*/  NOP ;  /* 0x0000000000007918 */ /* 0x000fd00000000000 */
[----:B------:R0:W-:Y:S04]  /*4bff0*/  STL.64 [R1+0x1440], R8 ;  /* 0x0014400801007387 */ /* 0x0001e80000100a00 */
[----:B------:R1:W-:Y:S01]  /*4c000*/  STL.64 [R1+0x1448], R10 ;  /* 0x0014480a01007387 */ /* 0x0003e20000100a00 */
[----:B0-----:R-:W-:-:S03]  /*4c010*/  IMAD.MOV.U32 R8, RZ, RZ, R30 ;  /* 0x000000ffff087224 */ /* 0x001fc600078e001e */
[----:B-1----:R-:W4:Y:S04]  /*4c020*/  LDL.LU.64 R10, [R1+0x4518] ;  /* 0x00451800010a7983 */ /* 0x002f280000300a00 */
[----:B------:R-:W3:Y:S01]  /*4c030*/  LDL.LU.64 R30, [R1+0x4510] ;  /* 0x00451000011e7983 */ /* 0x000ee20000300a00 */
[C---:B--2---:R-:W-:Y:S06]  /*4c040*/  HMMA.16816.F32 R24, R52.reuse, R6, R24 ;  /* 0x000000063418723c */ /* 0x044fec0000001818 */
[----:B---3--:R-:W-:-:S15]  /*4c050*/  HMMA.16816.F32 R36, R52, R30, R36 ;  /* 0x0000001e3424723c */ /* 0x008fde0000001824 */
[----:B------:R-:W-:-:S08]  /*4c060*/  NOP ;  /* 0x0000000000007918 */ /* 0x000fd00000000000 */
[----:B------:R-:W-:Y:S04]  /*4c070*/  STL.64 [R1+0x1430], R36 ;  /* 0x0014302401007387 */ /* 0x000fe80000100a00 */
[----:B------:R0:W-:Y:S04]  /*4c080*/  STL.64 [R1+0x1438], R38 ;  /* 0x0014382601007387 */ /* 0x0001e80000100a00 */
[----:B0-----:R-:W2:Y:S04]  /*4c090*/  LDL.LU.64 R38, [R1+0x4508] ;  /* 0x0045080001267983 */ /* 0x001ea80000300a00 */
        /* <DEDUP_REMOVED lines=19> */
[----:B------:R0:W-:Y:S04]  /*4c1d0*/  STL.64 [R1+0x4458], R34 ;  /* 0x0044582201007387 */ /* 0x0001e80000100a00 */
[----:B------:R-:W2:Y:S04]  /*4c1e0*/  LDL.LU R32, [R1+0x20] ;  /* 0x0000200001207983 */ /* 0x000ea80000300800 */
[----:B------:R-:W2:Y:S01]  /*4c1f0*/  LDL.LU R33, [R1+0x24] ;  /* 0x0000240001217983 */ /* 0x000ea20000300800 */
[C---:B----4-:R-:W-:Y:S03]  /*4c200*/  HMMA.16816.F32 R56, R52.reuse, R10, R56 ;  /* 0x0000000a3438723c */ /* 0x050fe60000001838 */
[----:B0-----:R-:W2:Y:S04]  /*4c210*/  LDL.LU R34, [R1+0x28] ;  /* 0x0000280001227983 */ /* 0x001ea80000300800 */
[----:B------:R-:W2:Y:S01]  /*4c220*/  LDL.LU R35, [R1+0x2c] ;  /* 0x00002c0001237983 */ /* 0x000ea20000300800 */
[----:B---3--:R-:W-:-:S15]  /*4c230*/  HMMA.16816.F32 R16, R52, R22, R16 ;  /* 0x000000163410723c */ /* 0x008fde0000001810 */
[----:B------:R-:W-:-:S08]  /*4c240*/  NOP ;  /* 0x0000000000007918 */ /* 0x000fd00000000000 */
[----:B------:R-:W-:Y:S04]  /*4c250*/  STL.64 [R1+0x13f0], R16 ;  /* 0x0013f01001007387 */ /* 0x000fe80000100a00 */
[----:B------:R0:W-:Y:S04]  /*4c260*/  STL.64 [R1+0x13f8], R18 ;  /* 0x0013f81201007387 */ /* 0x0001e80000100a00 */
[----:B0-----:R-:W3:Y:S04]  /*4c270*/  LDL.LU.64 R18, [R1+0x44e8] ;  /* 0x0044e80001127983 */ /* 0x001ee80000300a00 */
[----:B------:R-:W4:Y:S04]  /*4c280*/  LDL.LU.64 R16, [R1+0x44e0] ;  /* 0x0044e00001107983 */ /* 0x000f280000300a00 */
[----:B------:R0:W-:Y:S04]  /*4c290*/  STL.64 [R1+0x4450], R22 ;  /* 0x0044501601007387 */ /* 0x0001e80000100a00 */
[----:B------:R-:W2:Y:S04]  /*4c2a0*/  LDL.LU R20, [R1+0x160] ;  /* 0x0001600001147983 */ /* 0x000ea80000300800 */
[----:B------:R-:W2:Y:S04]  /*4c2b0*/  LDL.LU R21, [R1+0x164] ;  /* 0x0001640001157983 */ /* 0x000ea80000300800 */
[----:B0-----:R-:W2:Y:S04]  /*4c2c0*/  LDL.LU R22, [R1+0x168] ;  /* 0x0001680001167983 */ /* 0x001ea80000300800 */
[----:B------:R-:W2:Y:S04]  /*4c2d0*/  LDL.LU R23, [R1+0x16c] ;  /* 0x00016c0001177983 */ /* 0x000ea80000300800 */
[----:B------:R-:W-:Y:S04]  /*4c2e0*/  STL.64 [R1+0x13e0], R56 ;  /* 0x0013e03801007387 */ /* 0x000fe80000100a00 */
[----:B------:R0:W-:Y:S04]  /*4c2f0*/  STL.64 [R1+0x13e8], R58 ;  /* 0x0013e83a01007387 */ /* 0x0001e80000100a00 */
[----:B0-----:R-:W2:Y:S04]  /*4c300*/  LDL.LU.64 R58, [R1+0x44d8] ;  /* 0x0044d800013a7983 */ /* 0x001ea80000300a00 */
[----:B------:R-:W2:Y:S04]  /*4c310*/  LDL.LU.64 R56, [R1+0x44d0] ;  /* 0x0044d00001387983 */ /* 0x000ea80000300a00 */
[----:B------:R-:W-:Y:S01]  /*4c320*/  STL.64 [R1+0x4448], R10 ;  /* 0x0044480a01007387 */ /* 0x000fe20000100a00 */
[----:B------:R-:W-:-:S03]  /*4c330*/  LOP3.LUT R29, R60, 0x40, RZ, 0x3c, !PT ;  /* 0x000000403c1d7812 */ /* 0x000fc600078e3cff */
[----:B---3--:R-:W-:Y:S04]  /*4c340*/  STL.64 [R1+0x4470], R18 ;  /* 0x0044701201007387 */ /* 0x008fe80000100a00 */
[----:B----4-:R0:W-:Y:S01]  /*4c350*/  STL.64 [R1+0x4468], R16 ;  /* 0x0044681001007387 */ /* 0x0101e20000100a00 */
[C---:B--2---:R-:W-:Y:S06]  /*4c360*/  HMMA.16816.F32 R20, R52.reuse, R18, R20 ;  /* 0x000000123414723c */ /* 0x044fec0000001814 */
[----:B0-----:R-:W-:Y:S01]  /*4c370*/  HMMA.16816.F32 R16, R52, R38, R32 ;  /* 0x000000263410723c */ /* 0x001fe20000001820 */
[----:B------:R-:W0:-:S15]  /*4c380*/  LDSM.16.MT88.4 R52, [R29+UR5+0x2000] ;  /* 0x002000051d34783b */ /* 0x000e1e0008004200 */
[----:B------:R-:W-:-:S01]  /*4c390*/  NOP ;  /* 0x0000000000007918 */ /* 0x000fc20000000000 */
[----:B------:R-:W-:Y:S04]  /*4c3a0*/  STL.64 [R1+0x13d0], R20 ;  /* 0x0013d01401007387 */ /* 0x000fe80000100a00 */
[----:B------:R1:W-:Y:S04]  /*4c3b0*/  STL.64 [R1+0x13d8], R22 ;  /* 0x0013d81601007387 */ /* 0x0003e80000100a00 */
[----:B------:R-:W-:Y:S04]  /*4c3c0*/  STL.64 [R1+0x4478], R38 ;  /* 0x0044782601007387 */ /* 0x000fe80000100a00 */
[----:B------:R-:W-:Y:S04]  /*4c3d0*/  STL.64 [R1+0x250], R16 ;  /* 0x0002501001007387 */ /* 0x000fe80000100a00 */
[----:B------:R2:W-:Y:S01]  /*4c3e0*/  STL.64 [R1+0x258], R18 ;  /* 0x0002581201007387 */ /* 0x0005e20000100a00 */
[C---:B-1----:R-:W-:Y:S06]  /*4c3f0*/  HMMA.16816.F32 R20, R56.reuse, R46, R24 ;  /* 0x0000002e3814723c */ /* 0x042fec0000001818 */
[----:B--2---:R-:W-:Y:S01]  /*4c400*/  HMMA.16816.F32 R16, R56, R42, R48 ;  /* 0x0000002a3810723c */ /* 0x004fe20000001830 */
[----:B------:R-:W-:-:S15]  /*4c410*/  STL.64 [R1+0x4480], R46 ;  /* 0x0044802e01007387 */ /* 0x000fde0000100a00 */
[----:B------:R-:W-:-:S01]  /*4c420*/  NOP ;  /* 0x0000000000007918 */ /* 0x000fc20000000000 */
[----:B------:R-:W-:Y:S04]  /*4c430*/  STL.64 [R1+0x1d0], R20 ;  /* 0x0001d01401007387 */ /* 0x000fe80000100a00 */
[----:B------:R-:W-:Y:S04]  /*4c440*/  STL.64 [R1+0x1d8], R22 ;  /* 0x0001d81601007387 */ /* 0x000fe80000100a00 */
[----:B------:R-:W-:Y:S04]  /*4c450*/  STL.64 [R1+0x4490], R42 ;  /* 0x0044902a01007387 */ /* 0x000fe80000100a00 */
[----:B------:R-:W-:Y:S04]  /*4c460*/  STL.64 [R1+0x4488], R40 ;  /* 0x0044882801007387 */ /* 0x000fe80000100a00 */
[----:B------:R1:W-:Y:S04]  /*4c470*/  STL.64 [R1+0x1c0], R16 ;  /* 0x0001c01001007387 */ /* 0x0003e80000100a00 */
[----:B------:R2:W-:Y:S04]  /*4c480*/  STL.64 [R1+0x1c8], R18 ;  /* 0x0001c81201007387 */ /* 0x0005e80000100a00 */
[----:B------:R-:W-:Y:S04]  /*4c490*/  STL.64 [R1+0x44a0], R30 ;  /* 0x0044a01e01007387 */ /* 0x000fe80000100a00 */
[----:B------:R-:W-:Y:S04]  /*4c4a0*/  STL [R1+0x4498], R29 ;  /* 0x0044981d01007387 */ /* 0x000fe80000100800 */
[----:B0-----:R0:W-:Y:S04]  /*4c4b0*/  STL.64 [R1+0x43b0], R54 ;  /* 0x0043b03601007387 */ /* 0x0011e80000100a00 */
[----:B------:R-:W-:Y:S04]  /*4c4c0*/  STL.64 [R1+0x43a8], R52 ;  /* 0x0043a83401007387 */ /* 0x000fe80000100a00 */
[----:B------:R-:W3:Y:S04]  /*4c4d0*/  LDL.LU R24, [R1+0x3d0] ;  /* 0x0003d00001187983 */ /* 0x000ee80000300800 */
[----:B------:R-:W3:Y:S04]  /*4c4e0*/  LDL.LU R25, [R1+0x3d4] ;  /* 0x0003d40001197983 */ /* 0x000ee80000300800 */
[----:B------:R-:W4:Y:S04]  /*4c4f0*/  LDL.LU R26, [R1+0x3d8] ;  /* 0x0003d800011a7983 */ /* 0x000f280000300800 */
[----:B------:R-:W4:Y:S04]  /*4c500*/  LDL.LU R27, [R1+0x3dc] ;  /* 0x0003dc00011b7983 */ /* 0x000f280000300800 */
[----:B----4-:R-:W-:Y:S04]  /*4c510*/  STL.64 [R1+0x44b0], R26 ;  /* 0x0044b01a01007387 */ /* 0x010fe80000100a00 */
[----:B---3--:R-:W-:Y:S04]  /*4c520*/  STL.64 [R1+0x44a8], R24 ;  /* 0x0044a81801007387 */ /* 0x008fe80000100a00 */
[----:B-1----:R-:W3:Y:S04]  /*4c530*/  LDL.LU R16, [R1+0x3e0] ;  /* 0x0003e00001107983 */ /* 0x002ee80000300800 */
[----:B------:R-:W3:Y:S04]  /*4c540*/  LDL.LU R17, [R1+0x3e4] ;  /* 0x0003e40001117983 */ /* 0x000ee80000300800 */
[----:B--2---:R-:W2:Y:S04]  /*4c550*/  LDL.LU R18, [R1+0x3e8] ;  /* 0x0003e80001127983 */ /* 0x004ea80000300800 */
[----:B------:R-:W2:Y:S04]  /*4c560*/  LDL.LU R19, [R1+0x3ec] ;  /* 0x0003ec0001137983 */ /* 0x000ea80000300800 */
[----:B------:R-:W4:Y:S04]  /*4c570*/  LDL.LU R20, [R1+0x440] ;  /* 0x0004400001147983 */ /* 0x000f280000300800 */
[----:B------:R-:W4:Y:S04]  /*4c580*/  LDL.LU R21, [R1+0x444] ;  /* 0x0004440001157983 */ /* 0x000f280000300800 */
[----:B------:R-:W4:Y:S04]  /*4c590*/  LDL.LU R22, [R1+0x448] ;  /* 0x0004480001167983 */ /* 0x000f280000300800 */
[----:B------:R-:W4:Y:S01]  /*4c5a0*/  LDL.LU R23, [R1+0x44c] ;  /* 0x00044c0001177983 */ /* 0x000f220000300800 */
[----:B0-----:R-:W-:-:S02]  /*4c5b0*/  IMAD.MOV.U32 R55, RZ, RZ, R4 ;  /* 0x000000ffff377224 */ /* 0x001fc400078e0004 */
[----:B------:R-:W-:Y:S01]  /*4c5c0*/  IMAD.MOV.U32 R54, RZ, RZ, R5 ;  /* 0x000000ffff367224 */ /* 0x000fe200078e0005 */
[----:B------:R-:W4:Y:S04]  /*4c5d0*/  LDL.LU R4, [R1+0x430] ;  /* 0x0004300001047983 */ /* 0x000f280000300800 */
[----:B------:R-:W4:Y:S04]  /*4c5e0*/  LDL.LU R5, [R1+0x434] ;  /* 0x0004340001057983 */ /* 0x000f280000300800 */
[----:B------:R-:W4:Y:S04]  /*4c5f0*/  LDL.LU R6, [R1+0x438] ;  /* 0x0004380001067983 */ /* 0x000f280000300800 */
[----:B------:R-:W4:Y:S04]  /*4c600*/  LDL.LU R7, [R1+0x43c] ;  /* 0x00043c0001077983 */ /* 0x000f280000300800 */
[----:B------:R-:W4:Y:S04]  /*4c610*/  LDL.64 R10, [R1+0x118] ;  /* 0x00011800010a7983 */ /* 0x000f280000100a00 */
[----:B--2---:R-:W-:Y:S04]  /*4c620*/  STL.64 [R1+0x44c0], R18 ;  /* 0x0044c01201007387 */ /* 0x004fe80000100a00 */
[----:B---3--:R0:W-:Y:S04]  /*4c630*/  STL.64 [R1+0x44b8], R16 ;  /* 0x0044b81001007387 */ /* 0x0081e80000100a00 */
[----:B------:R-:W2:Y:S04]  /*4c640*/  LDL.LU R48, [R1+0x420] ;  /* 0x0004200001307983 */ /* 0x000ea80000300800 */
[----:B------:R-:W2:Y:S04]  /*4c650*/  LDL.LU R49, [R1+0x424] ;  /* 0x0004240001317983 */ /* 0x000ea80000300800 */
[----:B------:R-:W2:Y:S04]  /*4c660*/  LDL.LU R50, [R1+0x428] ;  /* 0x0004280001327983 */ /* 0x000ea80000300800 */
[----:B------:R-:W2:Y:S04]  /*4c670*/  LDL.LU R51, [R1+0x42c] ;  /* 0x00042c0001337983 */ /* 0x000ea80000300800 */
[----:B------:R-:W3:Y:S04]  /*4c680*/  LDL.LU R28, [R1+0x400] ;  /* 0x00040000011c7983 */ /* 0x000ee80000300800 */
[----:B------:R-:W3:Y:S04]  /*4c690*/  LDL.LU R29, [R1+0x404] ;  /* 0x00040400011d7983 */ /* 0x000ee80000300800 */
[----:B------:R-:W3:Y:S04]  /*4c6a0*/  LDL.LU R30, [R1+0x408] ;  /* 0x00040800011e7983 */ /* 0x000ee80000300800 */
[----:B------:R-:W3:Y:S04]  /*4c6b0*/  LDL.LU R31, [R1+0x40c] ;  /* 0x00040c00011f7983 */ /* 0x000ee80000300800 */
[----:B0-----:R-:W3:Y:S04]  /*4c6c0*/  LDL.LU R16, [R1+0x410] ;  /* 0x0004100001107983 */ /* 0x001ee80000300800 */
[----:B------:R-:W3:Y:S04]  /*4c6d0*/  LDL.LU R17, [R1+0x414] ;  /* 0x0004140001117983 */ /* 0x000ee80000300800 */
[----:B------:R-:W3:Y:S04]  /*4c6e0*/  LDL.LU R18, [R1+0x418] ;  /* 0x0004180001127983 */ /* 0x000ee80000300800 */
[----:B------:R-:W3:Y:S04]  /*4c6f0*/  LDL.LU R19, [R1+0x41c] ;  /* 0x00041c0001137983 */ /* 0x000ee80000300800 */
[----:B------:R-:W3:Y:S01]  /*4c700*/  LDL.64 R42, [R1+0xe8] ;  /* 0x0000e800012a7983 */ /* 0x000ee20000100a00 */
[C---:B----4-:R-:W-:Y:S06]  /*4c710*/  HMMA.16816.F32 R20, R56.reuse, R14, R20 ;  /* 0x0000000e3814723c */ /* 0x050fec0000001814 */
[----:B------:R-:W-:Y:S01]  /*4c720*/  HMMA.16816.F32 R4, R56, R10, R4 ;  /* 0x0000000a3804723c */ /* 0x000fe20000001804 */
[----:B------:R-:W4:Y:S04]  /*4c730*/  LDL.LU R44, [R1+0x3f0] ;  /* 0x0003f000012c7983 */ /* 0x000f280000300800 */
[----:B------:R-:W4:Y:S04]  /*4c740*/  LDL.LU R45, [R1+0x3f4] ;  /* 0x0003f400012d7983 */ /* 0x000f280000300800 */
[----:B------:R-:W4:Y:S04]  /*4c750*/  LDL.LU R46, [R1+0x3f8] ;  /* 0x0003f800012e7983 */ /* 0x000f280000300800 */
[----:B------:R-:W4:Y:S01]  /*4c760*/  LDL.LU R47, [R1+0x3fc] ;  /* 0x0003fc00012f7983 */ /* 0x000f220000300800 */
[----:B------:R-:W-:-:S02]  /*4c770*/  IMAD.MOV.U32 R26, RZ, RZ, R2 ;  /* 0x000000ffff1a7224 */ /* 0x000fc400078e0002 */
[----:B------:R-:W-:Y:S01]  /*4c780*/  IMAD.MOV.U32 R27, RZ, RZ, R0 ;  /* 0x000000ffff1b7224 */ /* 0x000fe200078e0000 */
[----:B------:R-:W4:Y:S04]  /*4c790*/  LDL.LU R32, [R1+0x3c0] ;  /* 0x0003c00001207983 */ /* 0x000f280000300800 */
[----:B------:R-:W4:Y:S04]  /*4c7a0*/  LDL.LU R33, [R1+0x3c4] ;  /* 0x0003c40001217983 */ /* 0x000f280000300800 */
[----:B------:R-:W4:Y:S04]  /*4c7b0*/  LDL.LU R34, [R1+0x3c8] ;  /* 0x0003c80001227983 */ /* 0x000f280000300800 */
[----:B------:R-:W4:Y:S01]  /*4c7c0*/  LDL.LU R35, [R1+0x3cc] ;  /* 0x0003cc0001237983 */ /* 0x000f220000300800 */
[----:B------:R-:W-:-:S02]  /*4c7d0*/  IMAD.MOV.U32 R38, RZ, RZ, R8 ;  /* 0x000000ffff267224 */ /* 0x000fc400078e0008 */
[----:B------:R-:W-:Y:S01]  /*4c7e0*/  IMAD.MOV.U32 R39, RZ, RZ, R3 ;  /* 0x000000ffff277224 */ /* 0x000fe200078e0003 */
[----:B------:R0:W-:Y:S04]  /*4c7f0*/  STL.64 [R1+0x1290], R20 ;  /* 0x0012901401007387 */ /* 0x0001e80000100a00 */
[----:B------:R1:W-:Y:S01]  /*4c800*/  STL.64 [R1+0x1298], R22 ;  /* 0x0012981601007387 */ /* 0x0003e20000100a00 */
[----:B------:R-:W-:-:S03]  /*4c810*/  IMAD.MOV.U32 R3, RZ, RZ, R11 ;  /* 0x000000ffff037224 */ /* 0x000fc600078e000b */
[----:B0-----:R-:W4:Y:S04]  /*4c820*/  LDL.LU R20, [R1+0x3b0] ;  /* 0x0003b00001147983 */ /* 0x001f280000300800 */
[----:B------:R-:W4:Y:S04]  /*4c830*/  LDL.LU R21, [R1+0x3b4] ;  /* 0x0003b40001157983 */ /* 0x000f280000300800 */
[----:B-1----:R-:W4:Y:S04]  /*4c840*/  LDL.LU R22, [R1+0x3b8] ;  /* 0x0003b80001167983 */ /* 0x002f280000300800 */
[----:B------:R-:W4:Y:S04]  /*4c850*/  LDL.LU R23, [R1+0x3bc] ;  /* 0x0003bc0001177983 */ /* 0x000f280000300800 */
[----:B------:R-:W-:Y:S04]  /*4c860*/  STL.64 [R1+0x1280], R4 ;  /* 0x0012800401007387 */ /* 0x000fe80000100a00 */
[----:B------:R0:W-:Y:S04]  /*4c870*/  STL.64 [R1+0x1288], R6 ;  /* 0x0012880601007387 */ /* 0x0001e80000100a00 */
[----:B0-----:R-:W4:Y:S04]  /*4c880*/  LDL.LU.64 R6, [R1+0x44c8] ;  /* 0x0044c80001067983 */ /* 0x001f280000300a00 */
[----:B------:R-:W4:Y:S01]  /*4c890*/  LDL.LU R8, [R1+0x3a0] ;  /* 0x0003a00001087983 */ /* 0x000f220000300800 */
[----:B------:R-:W-:-:S03]  /*4c8a0*/  IMAD.MOV.U32 R4, RZ, RZ, R10 ;  /* 0x000000ffff047224 */ /* 0x000fc600078e000a */
[----:B------:R-:W4:Y:S04]  /*4c8b0*/  LDL.LU R9, [R1+0x3a4] ;  /* 0x0003a40001097983 */ /* 0x000f280000300800 */
[----:B------:R-:W4:Y:S04]  /*4c8c0*/  LDL.LU R10, [R1+0x3a8] ;  /* 0x0003a800010a7983 */ /* 0x000f280000300800 */
[----:B------:R-:W4:Y:S01]  /*4c8d0*/  LDL.LU R11, [R1+0x3ac] ;  /* 0x0003ac00010b7983 */ /* 0x000f220000300800 */
[C---:B--2---:R-:W-:Y:S06]  /*4c8e0*/  HMMA.16816.F32 R48, R56.reuse, R54, R48 ;  /* 0x000000363830723c */ /* 0x044fec0000001830 */
[C---:B---3--:R-:W-:Y:S06]  /*4c8f0*/  HMMA.16816.F32 R24, R56.reuse, R26, R16 ;  /* 0x0000001a3818723c */ /* 0x048fec0000001810 */
[C---:B------:R-:W-:Y:S11]  /*4c900*/  HMMA.16816.F32 R28, R56.reuse, R42, R28 ;  /* 0x0000002a381c723c */ /* 0x040ff6000000181c */
[----:B------:R0:W-:Y:S04]  /*4c910*/  STL.64 [R1+0x1270], R48 ;  /* 0x0012703001007387 */ /* 0x0001e80000100a00 */
[----:B------:R1:W-:Y:S04]  /*4c920*/  STL.64 [R1+0x1278], R50 ;  /* 0x0012783201007387 */ /* 0x0003e80000100a00 */
[----:B0-----:R-:W2:Y:S04]  /*4c930*/  LDL.LU R48, [R1+0x390] ;  /* 0x0003900001307983 */ /* 0x001ea80000300800 */
[----:B------:R-:W2:Y:S04]  /*4c940*/  LDL.LU R49, [R1+0x394] ;  /* 0x0003940001317983 */ /* 0x000ea80000300800 */
[----:B-1----:R-:W2:Y:S04]  /*4c950*/  LDL.LU R50, [R1+0x398] ;  /* 0x0003980001327983 */ /* 0x002ea80000300800 */
[----:B------:R-:W2:Y:S04]  /*4c960*/  LDL.LU R51, [R1+0x39c] ;  /* 0x00039c0001337983 */ /* 0x000ea80000300800 */
[----:B------:R0:W-:Y:S04]  /*4c970*/  STL.64 [R1+0x4420], R54 ;  /* 0x0044203601007387 */ /* 0x0001e80000100a00 */
[----:B------:R-:W3:Y:S04]  /*4c980*/  LDL.LU R52, [R1+0x4e0] ;  /* 0x0004e00001347983 */ /* 0x000ee80000300800 */
[----:B------:R-:W3:Y:S04]  /*4c990*/  LDL.LU R53, [R1+0x4e4] ;  /* 0x0004e40001357983 */ /* 0x000ee80000300800 */
[----:B0-----:R-:W3:Y:S04]  /*4c9a0*/  LDL.LU R54, [R1+0x4e8] ;  /* 0x0004e80001367983 */ /* 0x001ee80000300800 */
[----:B------:R-:W3:Y:S04]  /*4c9b0*/  LDL.LU R55, [R1+0x4ec] ;  /* 0x0004ec0001377983 */ /* 0x000ee80000300800 */
[----:B------:R-:W2:Y:S04]  /*4c9c0*/  LDL.LU.64 R18, [R1+0x44c0] ;  /* 0x0044c00001127983 */ /* 0x000ea80000300a00 */
[----:B------:R-:W2:Y:S04]  /*4c9d0*/  LDL.LU.64 R16, [R1+0x44b8] ;  /* 0x0044b80001107983 */ /* 0x000ea80000300a00 */
[----:B------:R-:W-:Y:S04]  /*4c9e0*/  STL.64 [R1+0x1260], R24 ;  /* 0x0012601801007387 */ /* 0x000fe80000100a00 */
[----:B------:R0:W-:Y:S04]  /*4c9f0*/  STL.64 [R1+0x1268], R26 ;  /* 0x0012681a01007387 */ /* 0x0001e80000100a00 */
[----:B0-----:R-:W3:Y:S04]  /*4ca00*/  LDL.LU.64 R26, [R1+0x44b0] ;  /* 0x0044b000011a7983 */ /* 0x001ee80000300a00 */
[----:B------:R-:W3:Y:S04]  /*4ca10*/  LDL.LU.64 R24, [R1+0x44a8] ;  /* 0x0044a80001187983 */ /* 0x000ee80000300a00 */
[----:B------:R-:W-:Y:S04]  /*4ca20*/  STL.64 [R1+0x1250], R28 ;  /* 0x0012501c01007387 */ /* 0x000fe80000100a00 */
[----:B------:R0:W-:Y:S04]  /*4ca30*/  STL.64 [R1+0x1258], R30 ;  /* 0x0012581e01007387 */ /* 0x0001e80000100a00 */
[----:B0-----:R-:W2:Y:S01]  /*4ca40*/  LDL.LU.64 R30, [R1+0x44a0] ;  /* 0x0044a000011e7983 */ /* 0x001ea20000300a00 */
[----:B----4-:R-:W-:Y:S03]  /*4ca50*/  HMMA.16816.F32 R36, R56, R38, R44 ;  /* 0x000000263824723c */ /* 0x010fe6000000182c */
[----:B------:R-:W4:Y:S01]  /*4ca60*/  LDL.LU R29, [R1+0x4498] ;  /* 0x00449800011d7983 */ /* 0x000f220000300800 */
[----:B------:R-:W-:-:S02]  /*4ca70*/  IMAD.MOV.U32 R2, RZ, RZ, R42 ;  /* 0x000000ffff027224 */ /* 0x000fc400078e002a */
[----:B------:R-:W-:Y:S02]  /*4ca80*/  IMAD.MOV.U32 R0, RZ, RZ, R43 ;  /* 0x000000ffff007224 */ /* 0x000fe400078e002b */
[----:B------:R-:W4:Y:S04]  /*4ca90*/  LDL.LU.64 R42, [R1+0x4490] ;  /* 0x00449000012a7983 */ /* 0x000f280000300a00 */
[----:B------:R-:W4:Y:S04]  /*4caa0*/  LDL.LU.64 R40, [R1+0x4488] ;  /* 0x0044880001287983 */ /* 0x000f280000300a00 */
[----:B------:R-:W4:Y:S07]  /*4cab0*/  LDL.LU.64 R46, [R1+0x4480] ;  /* 0x00448000012e7983 */ /* 0x000f2e0000300a00 */
[----:B------:R-:W-:Y:S04]  /*4cac0*/  STL.64 [R1+0x1240], R36 ;  /* 0x0012402401007387 */ /* 0x000fe80000100a00 */
[----:B------:R0:W-:Y:S04]  /*4cad0*/  STL.64 [R1+0x1248], R38 ;  /* 0x0012482601007387 */ /* 0x0001e80000100a00 */
[----:B0-----:R-:W4:Y:S01]  /*4cae0*/  LDL.LU.64 R38, [R1+0x4478] ;  /* 0x0044780001267983 */ /* 0x001f220000300a00 */
[C---:B---3--:R-:W-:Y:S06]  /*4caf0*/  HMMA.16816.F32 R24, R56.reuse, R6, R24 ;  /* 0x000000063818723c */ /* 0x048fec0000001818 */
[----:B--2---:R-:W-:-:S15]  /*4cb00*/  HMMA.16816.F32 R16, R56, R30, R16 ;  /* 0x0000001e3810723c */ /* 0x004fde0000001810 */
[----:B------:R-:W-:-:S08]  /*4cb10*/  NOP ;  /* 0x0000000000007918 */ /* 0x000fd00000000000 */
[----:B------:R-:W-:Y:S04]  /*4cb20*/  STL.64 [R1+0x1230], R16 ;  /* 0x0012301001007387 */ /* 0x000fe80000100a00 */
[----:B------:R0:W-:Y:S04]  /*4cb30*/  STL.64 [R1+0x1238], R18 ;  /* 0x0012381201007387 */ /* 0x0001e80000100a00 */
[----:B0-----:R-:W2:Y:S04]  /*4cb40*/  LDL.LU.64 R18, [R1+0x4470] ;  /* 0x0044700001127983 */ /* 0x001ea80000300a00 */
[----:B------:R-:W3:Y:S04]  /*4cb50*/  LDL.LU.64 R16, [R1+0x4468] ;  /* 0x0044680001107983 */ /* 0x000ee80000300a00 */
[----:B------:R-:W-:Y:S04]  /*4cb60*/  STL.64 [R1+0x1220], R24 ;  /* 0x0012201801007387 */ /* 0x000fe80000100a00 */
[----:B------:R0:W-:Y:S04]  /*4cb70*/  STL.64 [R1+0x1228], R26 ;  /* 0x0012281a01007387 */ /* 0x0001e80000100a00 */
[----:B0-----:R-:W4:Y:S04]  /*4cb80*/  LDL.LU.64 R26, [R1+0x4460] ;  /* 0x00446000011a7983 */ /* 0x001f280000300a00 */
[----:B------:R-:W-:Y:S01]  /*4cb90*/  STL.64 [R1+0x43f0], R6 ;  /* 0x0043f00601007387 */ /* 0x000fe20000100a00 */
[----:B----4-:R-:W-:-:S15]  /*4cba0*/  HMMA.16816.F32 R32, R56, R26, R32 ;  /* 0x0000001a3820723c */ /* 0x010fde0000001820 */
[----:B------:R-:W-:-:S08]  /*4cbb0*/  NOP ;  /* 0x0000000000007918 */ /* 0x000fd00000000000 */
[----:B------:R-:W-:Y:S04]  /*4cbc0*/  STL.64 [R1+0x1210], R32 ;  /* 0x0012102001007387 */ /* 0x000fe80000100a00 */
[----:B------:R0:W-:Y:S04]  /*4cbd0*/  STL.64 [R1+0x1218], R34 ;  /* 0x0012182201007387 */ /* 0x0001e80000100a00 */
[----:B0-----:R-:W4:Y:S04]  /*4cbe0*/  LDL.LU.64 R34, [R1+0x4458] ;  /* 0x0044580001227983 */ /* 0x001f280000300a00 */
[----:B------:R0:W-:Y:S04]  /*4cbf0*/  STL.64 [R1+0x43d0], R26 ;  /* 0x0043d01a01007387 */ /* 0x0001e80000100a00 */
[----:B------:R-:W3:Y:S04]  /*4cc00*/  LDL.LU R24, [R1+0x340] ;  /* 0x0003400001187983 */ /* 0x000ee80000300800 */
[----:B------:R-:W3:Y:S04]  /*4cc10*/  LDL.LU R25, [R1+0x344] ;  /* 0x0003440001197983 */ /* 0x000ee80000300800 */
[----:B0-----:R-:W3:Y:S04]  /*4cc20*/  LDL.LU R26, [R1+0x348] ;  /* 0x00034800011a7983 */ /* 0x001ee80000300800 */
[----:B------:R-:W3:Y:S01]  /*4cc30*/  LDL.LU R27, [R1+0x34c] ;  /* 0x00034c00011b7983 */ /* 0x000ee20000300800 */
        /* <DEDUP_REMOVED lines=24> */
[----:B0-----:R-:W4:Y:S04]  /*4cdc0*/  LDL.LU.64 R50, [R1+0x4440] ;  /* 0x0044400001327983 */ /* 0x001f280000300a00 */
[----:B------:R-:W4:Y:S04]  /*4cdd0*/  LDL.LU.64 R48, [R1+0x4438] ;  /* 0x0044380001307983 */ /* 0x000f280000300a00 */
[----:B------:R2:W-:Y:S02]  /*4cde0*/  STL.64 [R1+0x43b8], R10 ;  /* 0x0043b80a01007387 */ /* 0x0005e40000100a00 */
[----:B--2---:R-:W-:Y:S06]  /*4cdf0*/  HMMA.16816.F32 R8, R56, R18, R20 ;  /* 0x000000123808723c */ /* 0x004fec0000001814 */
[----:B------:R-:W-:Y:S04]  /*4ce00*/  STL.64 [R1+0x43e0], R18 ;  /* 0x0043e01201007387 */ /* 0x000fe80000100a00 */
[----:B---3--:R-:W-:-:S13]  /*4ce10*/  STL.64 [R1+0x43d8], R16 ;  /* 0x0043d81001007387 */ /* 0x008fda0000100a00 */
[----:B------:R-:W-:Y:S04]  /*4ce20*/  STL.64 [R1+0x730], R8 ;  /* 0x0007300801007387 */ /* 0x000fe80000100a00 */
[----:B------:R0:W-:Y:S02]  /*4ce30*/  STL.64 [R1+0x738], R10 ;  /* 0x0007380a01007387 */ /* 0x0001e40000100a00 */
[----:B0-----:R-:W-:Y:S06]  /*4ce40*/  HMMA.16816.F32 R8, R56, R38, R32 ;  /* 0x000000263808723c */ /* 0x001fec0000001820 */
[----:B------:R-:W-:Y:S04]  /*4ce50*/  STL.64 [R1+0x43e8], R38 ;  /* 0x0043e82601007387 */ /* 0x000fe80000100a00 */
[----:B------:R-:W0:-:S13]  /*4ce60*/  LDSM.16.MT88.4 R56, [R29+UR5+0x2080] ;  /* 0x002080051d38783b */ /* 0x000e1a0008004200 */
[----:B------:R-:W-:Y:S04]  /*4ce70*/  STL.64 [R1+0x1b0], R8 ;  /* 0x0001b00801007387 */ /* 0x000fe80000100a00 */
[----:B------:R1:W-:Y:S04]  /*4ce80*/  STL.64 [R1+0x1b8], R10 ;  /* 0x0001b80a01007387 */ /* 0x0003e80000100a00 */
[----:B------:R-:W-:Y:S01]  /*4ce90*/  STL.64 [R1+0x43f8], R46 ;  /* 0x0043f82e01007387 */ /* 0x000fe20000100a00 */
[C---:B----4-:R-:W-:Y:S06]  /*4cea0*/  HMMA.16816.F32 R16, R48.reuse, R46, R24 ;  /* 0x0000002e3010723c */ /* 0x050fec0000001818 */
[----:B-1----:R-:W-:-:S15]  /*4ceb0*/  HMMA.16816.F32 R8, R48, R42, R52 ;  /* 0x0000002a3008723c */ /* 0x002fde0000001834 */
[----:B------:R-:W-:-:S02]  /*4cec0*/  NOP ;  /* 0x0000000000007918 */ /* 0x000fc40000000000 */
[----:B------:R-:W-:Y:S04]  /*4ced0*/  STL.64 [R1+0x170], R16 ;  /* 0x0001701001007387 */ /* 0x000fe80000100a00 */
[----:B------:R-:W-:Y:S04]  /*4cee0*/  STL.64 [R1+0x178], R18 ;  /* 0x0001781201007387 */ /* 0x000fe80000100a00 */
[----:B------:R-:W-:Y:S04]  /*4cef0*/  STL.64 [R1+0x4408], R42 ;  /* 0x0044082a01007387 */ /* 0x000fe80000100a00 */
[----:B------:R-:W-:Y:S04]  /*4cf00*/  STL.64 [R1+0x4400], R40 ;  /* 0x0044002801007387 */ /* 0x000fe80000100a00 */
[----:B------:R1:W-:Y:S04]  /*4cf10*/  STL.64 [R1+0x160], R8 ;  /* 0x0001600801007387 */ /* 0x0003e80000100a00 */
[----:B------:R2:W-:Y:S04]  /*4cf20*/  STL.64 [R1+0x168], R10 ;  /* 0x0001680a01007387 */ /* 0x0005e80000100a00 */
[----:B------:R-:W3:Y:S04]  /*4cf30*/  LDL.LU R32, [R1+0x7c0] ;  /* 0x0007c00001207983 */ /* 0x000ee80000300800 */
[----:B------:R-:W3:Y:S04]  /*4cf40*/  LDL.LU R33, [R1+0x7c4] ;  /* 0x0007c40001217983 */ /* 0x000ee80000300800 */
[----:B------:R-:W4:Y:S04]  /*4cf50*/  LDL.LU R34, [R1+0x7c8] ;  /* 0x0007c80001227983 */ /* 0x000f280000300800 */
[----:B------:R-:W4:Y:S04]  /*4cf60*/  LDL.LU R35, [R1+0x7cc] ;  /* 0x0007cc0001237983 */ /* 0x000f280000300800 */
[----:B-1----:R-:W3:Y:S04]  /*4cf70*/  LDL.LU R8, [R1+0x820] ;  /* 0x0008200001087983 */ /* 0x002ee80000300800 */
[----:B------:R-:W3:Y:S04]  /*4cf80*/  LDL.LU R9, [R1+0x824] ;  /* 0x0008240001097983 */ /* 0x000ee80000300800 */
[----:B--2---:R-:W2:Y:S04]  /*4cf90*/  LDL.LU R10, [R1+0x828] ;  /* 0x00082800010a7983 */ /* 0x004ea80000300800 */
[----:B------:R-:W2:Y:S04]  /*4cfa0*/  LDL.LU R11, [R1+0x82c] ;  /* 0x00082c00010b7983 */ /* 0x000ea80000300800 */
[----:B--2---:R-:W-:Y:S04]  /*4cfb0*/  STL.64 [R1+0x4430], R10 ;  /* 0x0044300a01007387 */ /* 0x004fe80000100a00 */
[----:B---3--:R1:W-:Y:S04]  /*4cfc0*/  STL.64 [R1+0x4428], R8 ;  /* 0x0044280801007387 */ /* 0x0083e80000100a00 */
[----:B------:R-:W2:Y:S04]  /*4cfd0*/  LDL.LU R20, [R1+0x840] ;  /* 0x0008400001147983 */ /* 0x000ea80000300800 */
[----:B------:R-:W2:Y:S04]  /*4cfe0*/  LDL.LU R21, [R1+0x844] ;  /* 0x0008440001157983 */ /* 0x000ea80000300800 */
[----:B------:R-:W2:Y:S04]  /*4cff0*/  LDL.LU R22, [R1+0x848] ;  /* 0x0008480001167983 */ /* 0x000ea80000300800 */
[----:B------:R-:W2:Y:S04]  /*4d000*/  LDL.LU R23, [R1+0x84c] ;  /* 0x00084c0001177983 */ /* 0x000ea80000300800 */
[----:B-1----:R-:W3:Y:S04]  /*4d010*/  LDL.LU R8, [R1+0x830] ;  /* 0x0008300001087983 */ /* 0x002ee80000300800 */
[----:B------:R-:W3:Y:S04]  /*4d020*/  LDL.LU R9, [R1+0x834] ;  /* 0x0008340001097983 */ /* 0x000ee80000300800 */
[----:B------:R-:W3:Y:S04]  /*4d030*/  LDL.LU R10, [R1+0x838] ;  /* 0x00083800010a7983 */ /* 0x000ee80000300800 */
[----:B------:R-:W3:Y:S04]  /*4d040*/  LDL.LU R11, [R1+0x83c] ;  /* 0x00083c00010b7983 */ /* 0x000ee80000300800 */
[----:B----4-:R-:W-:Y:S04]  /*4d050*/  STL.64 [R1+0x4418], R34 ;  /* 0x0044182201007387 */ /* 0x010fe80000100a00 */
[----:B------:R1:W-:Y:S04]  /*4d060*/  STL.64 [R1+0x4410], R32 ;  /* 0x0044102001007387 */ /* 0x0003e80000100a00 */
[----:B------:R-:W4:Y:S04]  /*4d070*/  LDL.LU R16, [R1+0x7e0] ;  /* 0x0007e00001107983 */ /* 0x000f280000300800 */
[----:B------:R-:W4:Y:S01]  /*4d080*/  LDL.LU R17, [R1+0x7e4] ;  /* 0x0007e40001117983 */ /* 0x000f220000300800 */
[----:B------:R-:W-:-:S02]  /*4d090*/  IMAD.MOV.U32 R54, RZ, RZ, R4 ;  /* 0x000000ffff367224 */ /* 0x000fc400078e0004 */
[----:B------:R-:W-:Y:S01]  /*4d0a0*/  IMAD.MOV.U32 R55, RZ, RZ, R3 ;  /* 0x000000ffff377224 */ /* 0x000fe200078e0003 */
[----:B------:R-:W4:Y:S04]  /*4d0b0*/  LDL.LU R18, [R1+0x7e8] ;  /* 0x0007e80001127983 */ /* 0x000f280000300800 */
[----:B------:R-:W4:Y:S04]  /*4d0c0*/  LDL.LU R19, [R1+0x7ec] ;  /* 0x0007ec0001137983 */ /* 0x000f280000300800 */
[----:B------:R-:W4:Y:S04]  /*4d0d0*/  LDL.LU R4, [R1+0x7f0] ;  /* 0x0007f00001047983 */ /* 0x000f280000300800 */
[----:B------:R-:W4:Y:S04]  /*4d0e0*/  LDL.LU R5, [R1+0x7f4] ;  /* 0x0007f40001057983 */ /* 0x000f280000300800 */
[----:B------:R-:W4:Y:S04]  /*4d0f0*/  LDL.LU R6, [R1+0x7f8] ;  /* 0x0007f80001067983 */ /* 0x000f280000300800 */
[----:B------:R-:W4:Y:S04]  /*4d100*/  LDL.LU R7, [R1+0x7fc] ;  /* 0x0007fc0001077983 */ /* 0x000f280000300800 */
[----:B-1----:R-:W4:Y:S04]  /*4d110*/  LDL.LU R32, [R1+0x810] ;  /* 0x0008100001207983 */ /* 0x002f280000300800 */
[----:B------:R-:W4:Y:S04]  /*4d120*/  LDL.LU R33, [R1+0x814] ;  /* 0x0008140001217983 */ /* 0x000f280000300800 */
[----:B------:R-:W4:Y:S04]  /*4d130*/  LDL.LU R34, [R1+0x818] ;  /* 0x0008180001227983 */ /* 0x000f280000300800 */
[----:B------:R-:W4:Y:S04]  /*4d140*/  LDL.LU R35, [R1+0x81c] ;  /* 0x00081c0001237983 */ /* 0x000f280000300800 */
[----:B------:R-:W4:Y:S04]  /*4d150*/  LDL.LU R40, [R1+0x800] ;  /* 0x0008000001287983 */ /* 0x000f280000300800 */
        /* <DEDUP_REMOVED lines=8> */
[----:B0-----:R0:W-:Y:S04]  /*4d1e0*/  STL.64 [R1+0x42f0], R58 ;  /* 0x0042f03a01007387 */ /* 0x0011e80000100a00 */
[----:B------:R-:W-:Y:S04]  /*4d1f0*/  STL.64 [R1+0x42e8], R56 ;  /* 0x0042e83801007387 */ /* 0x000fe80000100a00 */
[----:B0-----:R-:W4:Y:S01]  /*4d200*/  LDL.64 R58, [R1+0xf8] ;  /* 0x0000f800013a7983 */ /* 0x001f220000100a00 */
[C---:B--2---:R-:W-:Y:S06]  /*4d210*/  HMMA.16816.F32 R20, R48.reuse, R14, R20 ;  /* 0x0000000e3014723c */ /* 0x044fec0000001814 */
[----:B---3--:R-:W-:-:S15]  /*4d220*/  HMMA.16816.F32 R52, R48, R54, R8 ;  /* 0x000000363034723c */ /* 0x008fde0000001808 */
[----:B------:R-:W-:-:S02]  /*4d230*/  NOP ;  /* 0x0000000000007918 */ /* 0x000fc40000000000 */
[----:B------:R0:W-:Y:S04]  /*4d240*/  STL.64 [R1+0x5f0], R20 ;  /* 0x0005f01401007387 */ /* 0x0001e80000100a00 */
[----:B------:R1:W-:Y:S04]  /*4d250*/  STL.64 [R1+0x5f8], R22 ;  /* 0x0005f81601007387 */ /* 0x0003e80000100a00 */
[----:B0-----:R-:W2:Y:S04]  /*4d260*/  LDL.LU R20, [R1+0x7b0] ;  /* 0x0007b00001147983 */ /* 0x001ea80000300800 */
[----:B------:R-:W2:Y:S04]  /*4d270*/  LDL.LU R21, [R1+0x7b4] ;  /* 0x0007b40001157983 */ /* 0x000ea80000300800 */
[----:B-1----:R-:W2:Y:S04]  /*4d280*/  LDL.LU R22, [R1+0x7b8] ;  /* 0x0007b80001167983 */ /* 0x002ea80000300800 */
[----:B------:R-:W2:Y:S04]  /*4d290*/  LDL.LU R23, [R1+0x7bc] ;  /* 0x0007bc0001177983 */ /* 0x000ea80000300800 */
[----:B------:R-:W3:Y:S04]  /*4d2a0*/  LDL.LU.64 R10, [R1+0x4430] ;  /* 0x00443000010a7983 */ /* 0x000ee80000300a00 */
[----:B------:R-:W3:Y:S04]  /*4d2b0*/  LDL.LU.64 R8, [R1+0x4428] ;  /* 0x0044280001087983 */ /* 0x000ee80000300a00 */
[----:B------:R-:W-:Y:S04]  /*4d2c0*/  STL.64 [R1+0x5e0], R52 ;  /* 0x0005e03401007387 */ /* 0x000fe80000100a00 */
[----:B------:R0:W-:Y:S04]  /*4d2d0*/  STL.64 [R1+0x5e8], R54 ;  /* 0x0005e83601007387 */ /* 0x0001e80000100a00 */
[----:B0-----:R-:W3:Y:S01]  /*4d2e0*/  LDL.LU.64 R54, [R1+0x4420] ;  /* 0x0044200001367983 */ /* 0x001ee20000300a00 */
[----:B----4-:R-:W-:Y:S01]  /*4d2f0*/  HMMA.16816.F32 R32, R48, R58, R32 ;  /* 0x0000003a3020723c */ /* 0x010fe20000001820 */
[----:B------:R-:W-:-:S02]  /*4d300*/  IMAD.MOV.U32 R46, RZ, RZ, R2 ;  /* 0x000000ffff2e7224 */ /* 0x000fc400078e0002 */
[----:B------:R-:W-:-:S03]  /*4d310*/  IMAD.MOV.U32 R47, RZ, RZ, R0 ;  /* 0x000000ffff2f7224 */ /* 0x000fc600078e0000 */
[C---:B------:R-:W-:Y:S06]  /*4d320*/  HMMA.16816.F32 R4, R48.reuse, R38, R4 ;  /* 0x000000263004723c */ /* 0x040fec0000001804 */
[----:B------:R-:W-:Y:S01]  /*4d330*/  HMMA.16816.F32 R44, R48, R46, R40 ;  /* 0x0000002e302c723c */ /* 0x000fe20000001828 */
[----:B------:R-:W-:Y:S02]  /*4d340*/  IMAD.MOV.U32 R2, RZ, RZ, R58 ;  /* 0x000000ffff027224 */ /* 0x000fe400078e003a */
[----:B------:R-:W-:-:S03]  /*4d350*/  IMAD.MOV.U32 R0, RZ, RZ, R59 ;  /* 0x000000ffff007224 */ /* 0x000fc600078e003b */
[----:B---3--:R-:W-:Y:S01]  /*4d360*/  HMMA.16816.F32 R52, R48, R54, R8 ;  /* 0x000000363034723c */ /* 0x008fe20000001808 */
[----:B------:R-:W3:-:S15]  /*4d370*/  LDL.LU R8, [R1+0x7a0] ;  /* 0x0007a00001087983 */ /* 0x000ede0000300800 */
[----:B------:R-:W-:-:S07]  /*4d380*/  NOP ;  /* 0x0000000000007918 */ /* 0x000fce0000000000 */
[----:B------:R0:W-:Y:S04]  /*4d390*/  STL.64 [R1+0x5d0], R52 ;  /* 0x0005d03401007387 */ /* 0x0001e80000100a00 */
[----:B------:R1:W-:Y:S04]  /*4d3a0*/  STL.64 [R1+0x5d8], R54 ;  /* 0x0005d83601007387 */ /* 0x0003e80000100a00 */
[----:B------:R-:W3:Y:S04]  /*4d3b0*/  LDL.LU R9, [R1+0x7a4] ;  /* 0x0007a40001097983 */ /* 0x000ee80000300800 */
[----:B------:R-:W3:Y:S04]  /*4d3c0*/  LDL.LU R10, [R1+0x7a8] ;  /* 0x0007a800010a7983 */ /* 0x000ee80000300800 */
[----:B------:R-:W3:Y:S04]  /*4d3d0*/  LDL.LU R11, [R1+0x7ac] ;  /* 0x0007ac00010b7983 */ /* 0x000ee80000300800 */
[----:B0-----:R-:W4:Y:S04]  /*4d3e0*/  LDL.LU R52, [R1+0x790] ;  /* 0x0007900001347983 */ /* 0x001f280000300800 */
[----:B------:R-:W4:Y:S04]  /*4d3f0*/  LDL.LU R53, [R1+0x794] ;  /* 0x0007940001357983 */ /* 0x000f280000300800 */
[----:B-1----:R-:W4:Y:S04]  /*4d400*/  LDL.LU R54, [R1+0x798] ;  /* 0x0007980001367983 */ /* 0x002f280000300800 */
[----:B------:R-:W4:Y:S04]  /*4d410*/  LDL.LU R55, [R1+0x79c] ;  /* 0x00079c0001377983 */ /* 0x000f280000300800 */
[----:B------:R-:W-:Y:S04]  /*4d420*/  STL.64 [R1+0x570], R32 ;  /* 0x0005702001007387 */ /* 0x000fe80000100a00 */
[----:B------:R0:W-:Y:S04]  /*4d430*/  STL.64 [R1+0x578], R34 ;  /* 0x0005782201007387 */ /* 0x0001e80000100a00 */
[----:B0-----:R-:W2:Y:S04]  /*4d440*/  LDL.LU.64 R34, [R1+0x4418] ;  /* 0x0044180001227983 */ /* 0x001ea80000300a00 */
[----:B------:R-:W2:Y:S04]  /*4d450*/  LDL.LU.64 R32, [R1+0x4410] ;  /* 0x0044100001207983 */ /* 0x000ea80000300a00 */
[----:B------:R-:W4:Y:S04]  /*4d460*/  LDL.LU R56, [R1+0x950] ;  /* 0x0009500001387983 */ /* 0x000f280000300800 */
[----:B------:R-:W4:Y:S04]  /*4d470*/  LDL.LU R57, [R1+0x954] ;  /* 0x0009540001397983 */ /* 0x000f280000300800 */
[----:B------:R-:W4:Y:S04]  /*4d480*/  LDL.LU R58, [R1+0x958] ;  /* 0x00095800013a7983 */ /* 0x000f280000300800 */
[----:B------:R-:W4:Y:S04]  /*4d490*/  LDL.LU R59, [R1+0x95c] ;  /* 0x00095c00013b7983 */ /* 0x000f280000300800 */
[----:B------:R-:W4:Y:S04]  /*4d4a0*/  LDL.LU.64 R42, [R1+0x4408] ;  /* 0x00440800012a7983 */ /* 0x000f280000300a00 */
[----:B------:R-:W4:Y:S04]  /*4d4b0*/  LDL.LU.64 R40, [R1+0x4400] ;  /* 0x0044000001287983 */ /* 0x000f280000300a00 */
[----:B------:R-:W-:Y:S04]  /*4d4c0*/  STL.64 [R1+0x560], R44 ;  /* 0x0005602c01007387 */ /* 0x000fe80000100a00 */
[----:B------:R0:W-:Y:S04]  /*4d4d0*/  STL.64 [R1+0x568], R46 ;  /* 0x0005682e01007387 */ /* 0x0001e80000100a00 */
[----:B0-----:R-:W4:Y:S04]  /*4d4e0*/  LDL.LU.64 R46, [R1+0x43f8] ;  /* 0x0043f800012e7983 */ /* 0x001f280000300a00 */
[----:B------:R-:W-:Y:S04]  /*4d4f0*/  STL.64 [R1+0x550], R4 ;  /* 0x0005500401007387 */ /* 0x000fe80000100a00 */
[----:B------:R0:W-:Y:S04]  /*4d500*/  STL.64 [R1+0x558], R6 ;  /* 0x0005580601007387 */ /* 0x0001e80000100a00 */
[----:B0-----:R-:W3:Y:S01]  /*4d510*/  LDL.LU.64 R6, [R1+0x43f0] ;  /* 0x0043f00001067983 */ /* 0x001ee20000300a00 */
[----:B------:R-:W-:Y:S01]  /*4d520*/  HMMA.16816.F32 R16, R48, R30, R16 ;  /* 0x0000001e3010723c */ /* 0x000fe20000001810 */
[----:B------:R-:W-:-:S02]  /*4d530*/  IMAD.MOV.U32 R4, RZ, RZ, R38 ;  /* 0x000000ffff047224 */ /* 0x000fc400078e0026 */
[----:B------:R-:W-:Y:S02]  /*4d540*/  IMAD.MOV.U32 R3, RZ, RZ, R39 ;  /* 0x000000ffff037224 */ /* 0x000fe400078e0027 */
[----:B------:R-:W4:-:S15]  /*4d550*/  LDL.LU.64 R38, [R1+0x43e8] ;  /* 0x0043e80001267983 */ /* 0x000f1e0000300a00 */
[----:B------:R-:W-:-:S03]  /*4d560*/  NOP ;  /* 0x0000000000007918 */ /* 0x000fc60000000000 */
[----:B------:R-:W-:Y:S04]  /*4d570*/  STL.64 [R1+0x540], R16 ;  /* 0x0005401001007387 */ /* 0x000fe80000100a00 */
[----:B------:R0:W-:Y:S04]  /*4d580*/  STL.64 [R1+0x548], R18 ;  /* 0x0005481201007387 */ /* 0x0001e80000100a00 */
[----:B0-----:R-:W4:Y:S04]  /*4d590*/  LDL.LU.64 R18, [R1+0x43e0] ;  /* 0x0043e00001127983 */ /* 0x001f280000300a00 */
[----:B------:R-:W4:Y:S01]  /*4d5a0*/  LDL.LU.64 R16, [R1+0x43d8] ;  /* 0x0043d80001107983 */ /* 0x000f220000300a00 */
[----:B---3--:R-:W-:-:S15]  /*4d5b0*/  HMMA.16816.F32 R24, R48, R6, R24 ;  /* 0x000000063018723c */ /* 0x008fde0000001818 */
[----:B------:R-:W-:-:S08]  /*4d5c0*/  NOP ;  /* 0x0000000000007918 */ /* 0x000fd00000000000 */
[----:B------:R-:W-:Y:S04]  /*4d5d0*/  STL.64 [R1+0x530], R24 ;  /* 0x0005301801007387 */ /* 0x000fe80000100a00 */
[----:B------:R0:W-:Y:S04]  /*4d5e0*/  STL.64 [R1+0x538], R26 ;  /* 0x0005381a01007387 */ /* 0x0001e80000100a00 */
[----:B0-----:R-:W2:Y:S04]  /*4d5f0*/  LDL.LU.64 R26, [R1+0x43d0] ;  /* 0x0043d000011a7983 */ /* 0x001ea80000300a00 */
[----:B------:R-:W-:Y:S01]  /*4d600*/  STL.64 [R1+0x4350], R6 ;  /* 0x0043500601007387 */ /* 0x000fe20000100a00 */
        /* <DEDUP_REMOVED lines=41> */
[----:B------:R-:W-:Y:S04]  /*4d8a0*/  STL.64 [R1+0x4308], R18 ;  /* 0x0043081201007387 */ /* 0x000fe80000100a00 */
[----:B------:R-:W-:Y:S01]  /*4d8b0*/  STL.64 [R1+0x4300], R16 ;  /* 0x0043001001007387 */ /* 0x000fe20000100a00 */
[----:B----4-:R-:W-:-:S15]  /*4d8c0*/  HMMA.16816.F32 R8, R48, R18, R8 ;  /* 0x000000123008723c */ /* 0x010fde0000001808 */
[----:B------:R-:W-:-:S08]  /*4d8d0*/  NOP ;  /* 0x0000000000007918 */ /* 0x000fd00000000000 */
[----:B------:R-:W-:Y:S04]  /*4d8e0*/  STL.64 [R1+0x4e0], R8 ;  /* 0x0004e00801007387 */ /* 0x000fe80000100a00 */
[----:B------:R2:W-:Y:S02]  /*4d8f0*/  STL.64 [R1+0x4e8], R10 ;  /* 0x0004e80a01007387 */ /* 0x0005e40000100a00 */
[----:B--2---:R-:W-:Y:S06]  /*4d900*/  HMMA.16816.F32 R8, R48, R38, R20 ;  /* 0x000000263008723c */ /* 0x004fec0000001814 */
[----:B---3--:R-:W-:Y:S01]  /*4d910*/  HMMA.16816.F32 R16, R52, R46, R32 ;  /* 0x0000002e3410723c */ /* 0x008fe20000001820 */
[----:B------:R-:W-:Y:S04]  /*4d920*/  STL.64 [R1+0x4320], R38 ;  /* 0x0043202601007387 */ /* 0x000fe80000100a00 */
[----:B------:R-:W0:-:S12]  /*4d930*/  LDSM.16.MT88.4 R48, [R29+UR5+0x2100] ;  /* 0x002100051d30783b */ /* 0x000e180008004200 */
[----:B------:R-:W-:Y:S04]  /*4d940*/  STL.64 [R1+0x150], R8 ;  /* 0x0001500801007387 */ /* 0x000fe80000100a00 */
[----:B------:R1:W-:Y:S02]  /*4d950*/  STL.64 [R1+0x158], R10 ;  /* 0x0001580a01007387 */ /* 0x0003e40000100a00 */
[C---:B-1----:R-:W-:Y:S02]  /*4d960*/  HMMA.16816.F32 R8, R52.reuse, R42, R24 ;  /* 0x0000002a3408723c */ /* 0x042fe40000001818 */
[----:B------:R-:W-:Y:S04]  /*4d970*/  STL.64 [R1+0x4328], R46 ;  /* 0x0043282e01007387 */ /* 0x000fe80000100a00 */
[----:B------:R-:W-:Y:S04]  /*4d980*/  STL.64 [R1+0x240], R16 ;  /* 0x0002401001007387 */ /* 0x000fe80000100a00 */
[----:B------:R-:W-:Y:S04]  /*4d990*/  STL.64 [R1+0x248], R18 ;  /* 0x0002481201007387 */ /* 0x000fe80000100a00 */
[----:B------:R-:W-:Y:S04]  /*4d9a0*/  STL.64 [R1+0x4338], R42 ;  /* 0x0043382a01007387 */ /* 0x000fe80000100a00 */
[----:B------:R-:W-:Y:S05]  /*4d9b0*/  STL.64 [R1+0x4330], R40 ;  /* 0x0043302801007387 */ /* 0x000fea0000100a00 */
[----:B------:R-:W-:Y:S04]  /*4d9c0*/  STL.64 [R1+0x230], R8 ;  /* 0x0002300801007387 */ /* 0x000fe80000100a00 */
[----:B------:R1:W-:Y:S02]  /*4d9d0*/  STL.64 [R1+0x238], R10 ;  /* 0x0002380a01007387 */ /* 0x0003e40000100a00 */
[----:B-1----:R-:W-:Y:S02]  /*4d9e0*/  HMMA.16816.F32 R8, R52, R14, R56 ;  /* 0x0000000e3408723c */ /* 0x002fe40000001838 */
[----:B------:R-:W-:Y:S04]  /*4d9f0*/  STL.64 [R1+0x4348], R30 ;  /* 0x0043481e01007387 */ /* 0x000fe80000100a00 */
[----:B------:R-:W-:Y:S04]  /*4da00*/  STL [R1+0x4340], R29 ;  /* 0x0043401d01007387 */ /* 0x000fe80000100800 */
[----:B0-----:R-:W-:Y:S04]  /*4da10*/  STL.64 [R1+0x4248], R50 ;  /* 0x0042483201007387 */ /* 0x001fe80000100a00 */
[----:B------:R-:W-:Y:S04]  /*4da20*/  STL.64 [R1+0x4240], R48 ;  /* 0x0042403001007387 */ /* 0x000fe80000100a00 */
[----:B------:R-:W-:Y:S04]  /*4da30*/  STL.64 [R1+0x4360], R14 ;  /* 0x0043600e01007387 */ /* 0x000fe80000100a00 */
[----:B------:R-:W-:Y:S04]  /*4da40*/  STL.64 [R1+0x4358], R12 ;  /* 0x0043580c01007387 */ /* 0x000fe80000100a00 */
[----:B------:R-:W-:Y:S04]  /*4da50*/  STL.64 [R1+0x16e0], R8 ;  /* 0x0016e00801007387 */ /* 0x000fe80000100a00 */
[----:B------:R-:W-:Y:S04]  /*4da60*/  STL.64 [R1+0x16e8], R10 ;  /* 0x0016e80a01007387 */ /* 0x000fe80000100a00 */
[----:B------:R-:W2:Y:S04]  /*4da70*/  LDL.LU R24, [R1+0x8e0] ;  /* 0x0008e00001187983 */ /* 0x000ea80000300800 */
[----:B------:R-:W2:Y:S04]  /*4da80*/  LDL.LU R25, [R1+0x8e4] ;  /* 0x0008e40001197983 */ /* 0x000ea80000300800 */
[----:B------:R-:W3:Y:S04]  /*4da90*/  LDL.LU R26, [R1+0x8e8] ;  /* 0x0008e800011a7983 */ /* 0x000ee80000300800 */
[----:B------:R-:W3:Y:S04]  /*4daa0*/  LDL.LU R27, [R1+0x8ec] ;  /* 0x0008ec00011b7983 */ /* 0x000ee80000300800 */
[----:B---3--:R-:W-:Y:S04]  /*4dab0*/  STL.64 [R1+0x4370], R26 ;  /* 0x0043701a01007387 */ /* 0x008fe80000100a00 */
[----:B--2---:R-:W-:Y:S04]  /*4dac0*/  STL.64 [R1+0x4368], R24 ;  /* 0x0043681801007387 */ /* 0x004fe80000100a00 */
        /* <DEDUP_REMOVED lines=17> */
[----:B------:R-:W2:Y:S04]  /*4dbe0*/  LDL.LU R22, [R1+0x938] ;  /* 0x0009380001167983 */ /* 0x000ea80000300800 */
[----:B------:R-:W2:Y:S04]  /*4dbf0*/  LDL.LU R23, [R1+0x93c] ;  /* 0x00093c0001177983 */ /* 0x000ea80000300800 */
[----:B0-----:R-:W3:Y:S04]  /*4dc00*/  LDL.LU R4, [R1+0x940] ;  /* 0x0009400001047983 */ /* 0x001ee80000300800 */
[----:B------:R-:W3:Y:S04]  /*4dc10*/  LDL.LU R5, [R1+0x944] ;  /* 0x0009440001057983 */ /* 0x000ee80000300800 */
[----:B------:R-:W3:Y:S04]  /*4dc20*/  LDL.LU R6, [R1+0x948] ;  /* 0x0009480001067983 */ /* 0x000ee80000300800 */
[----:B------:R-:W3:Y:S04]  /*4dc30*/  LDL.LU R7, [R1+0x94c] ;  /* 0x00094c0001077983 */ /* 0x000ee80000300800 */
[----:B------:R-:W3:Y:S04]  /*4dc40*/  LDL.64 R46, [R1+0x118] ;  /* 0x00011800012e7983 */ /* 0x000ee80000100a00 */
[----:B------:R-:W2:Y:S04]  /*4dc50*/  LDL.64 R38, [R1+0x108] ;  /* 0x0001080001267983 */ /* 0x000ea80000100a00 */
        /* <DEDUP_REMOVED lines=33> */
[----:B0-----:R-:W3:Y:S04]  /*4de70*/  LDL.LU.64 R6, [R1+0x43a0] ;  /* 0x0043a00001067983 */ /* 0x001ee80000300a00 */
[----:B------:R-:W3:Y:S01]  /*4de80*/  LDL.LU.64 R4, [R1+0x4398] ;  /* 0x0043980001047983 */ /* 0x000ee20000300a00 */
[----:B------:R-:W-:-:S02]  /*4de90*/  IMAD.MOV.U32 R14, RZ, RZ, R2 ;  /* 0x000000ffff0e7224 */ /* 0x000fc400078e0002 */
[----:B------:R-:W-:Y:S01]  /*4dea0*/  IMAD.MOV.U32 R15, RZ, RZ, R0 ;  /* 0x000000ffff0f7224 */ /* 0x000fe200078e0000 */
[C---:B--2---:R-:W-:Y:S06]  /*4deb0*/  HMMA.16816.F32 R20, R52.reuse, R38, R20 ;  /* 0x000000263414723c */ /* 0x044fec0000001814 */
[----:B----4-:R-:W-:Y:S01]  /*4dec0*/  HMMA.16816.F32 R12, R52, R14, R24 ;  /* 0x0000000e340c723c */ /* 0x010fe20000001818 */
[----:B------:R-:W-:Y:S02]  /*4ded0*/  IMAD.MOV.U32 R2, RZ, RZ, R46 ;  /* 0x000000ffff027224 */ /* 0x000fe400078e002e */
[----:B------:R-:W-:-:S02]  /*4dee0*/  IMAD.MOV.U32 R0, RZ, RZ, R47 ;  /* 0x000000ffff007224 */ /* 0x000fc400078e002f */
[----:B------:R-:W2:Y:S01]  /*4def0*/  LDL.LU.64 R46, [R1+0x4390] ;  /* 0x00439000012e7983 */ /* 0x000ea20000300a00 */
[----:B------:R-:W-:-:S11]  /*4df00*/  IMAD.MOV.U32 R3, RZ, RZ, R39 ;  /* 0x000000ffff037224 */ /* 0x000fd600078e0027 */
[----:B------:R0:W-:Y:S04]  /*4df10*/  STL.64 [R1+0x16c0], R20 ;  /* 0x0016c01401007387 */ /* 0x0001e80000100a00 */
[----:B------:R1:W-:Y:S01]  /*4df20*/  STL.64 [R1+0x16c8], R22 ;  /* 0x0016c81601007387 */ /* 0x0003e20000100a00 */
[----:B0-----:R-:W-:-:S03]  /*4df30*/  IMAD.MOV.U32 R20, RZ, RZ, R38 ;  /* 0x000000ffff147224 */ /* 0x001fc600078e0026 */
[----:B-1----:R-:W4:Y:S04]  /*4df40*/  LDL.LU.64 R22, [R1+0x4388] ;  /* 0x0043880001167983 */ /* 0x002f280000300a00 */
[----:B------:R-:W4:Y:S04]  /*4df50*/  LDL.LU.64 R38, [R1+0x4380] ;  /* 0x0043800001267983 */ /* 0x000f280000300a00 */
[----:B------:R-:W4:Y:S04]  /*4df60*/  LDL.LU.64 R36, [R1+0x4378] ;  /* 0x0043780001247983 */ /* 0x000f280000300a00 */
[----:B------:R-:W4:Y:S04]  /*4df70*/  LDL.LU.64 R26, [R1+0x4370] ;  /* 0x00437000011a7983 */ /* 0x000f280000300a00 */
        /* <DEDUP_REMOVED lines=8> */
[----:B------:R1:W-:Y:S01]  /*4e000*/  STL.64 [R1+0x16a8], R6 ;  /* 0x0016a80601007387 */ /* 0x0003e20000100a00 */
[----:B0-----:R-:W-:-:S03]  /*4e010*/  IMAD.MOV.U32 R5, RZ, RZ, R30 ;  /* 0x000000ffff057224 */ /* 0x001fc600078e001e */
[----:B-1----:R-:W3:Y:S01]  /*4e020*/  LDL.LU.64 R6, [R1+0x4350] ;  /* 0x0043500001067983 */ /* 0x002ee20000300a00 */
[----:B------:R-:W-:-:S03]  /*4e030*/  IMAD.MOV.U32 R4, RZ, RZ, R31 ;  /* 0x000000ffff047224 */ /* 0x000fc600078e001f */
[----:B------:R-:W4:Y:S01]  /*4e040*/  LDL.LU.64 R30, [R1+0x4348] ;  /* 0x00434800011e7983 */ /* 0x000f220000300a00 */
[----:B--2---:R-:W-:Y:S03]  /*4e050*/  HMMA.16816.F32 R44, R52, R46, R40 ;  /* 0x0000002e342c723c */ /* 0x004fe60000001828 */
[----:B------:R-:W2:Y:S04]  /*4e060*/  LDL.LU R29, [R1+0x4340] ;  /* 0x00434000011d7983 */ /* 0x000ea80000300800 */
[----:B------:R-:W2:Y:S04]  /*4e070*/  LDL.LU.64 R42, [R1+0x4338] ;  /* 0x00433800012a7983 */ /* 0x000ea80000300a00 */
[----:B------:R-:W2:-:S12]  /*4e080*/  LDL.LU.64 R40, [R1+0x4330] ;  /* 0x0043300001287983 */ /* 0x000e980000300a00 */
[----:B------:R-:W-:Y:S04]  /*4e090*/  STL.64 [R1+0x1690], R44 ;  /* 0x0016902c01007387 */ /* 0x000fe80000100a00 */
[----:B------:R0:W-:Y:S04]  /*4e0a0*/  STL.64 [R1+0x1698], R46 ;  /* 0x0016982e01007387 */ /* 0x0001e80000100a00 */
[----:B0-----:R-:W2:Y:S01]  /*4e0b0*/  LDL.LU.64 R46, [R1+0x4328] ;  /* 0x00432800012e7983 */ /* 0x001ea20000300a00 */
[C---:B----4-:R-:W-:Y:S06]  /*4e0c0*/  HMMA.16816.F32 R36, R52.reuse, R30, R36 ;  /* 0x0000001e3424723c */ /* 0x050fec0000001824 */
[----:B---3--:R-:W-:-:S15]  /*4e0d0*/  HMMA.16816.F32 R24, R52, R6, R24 ;  /* 0x000000063418723c */ /* 0x008fde0000001818 */
[----:B------:R-:W-:-:S02]  /*4e0e0*/  NOP ;  /* 0x0000000000007918 */ /* 0x000fc40000000000 */
[----:B------:R-:W-:Y:S04]  /*4e0f0*/  STL.64 [R1+0x1680], R36 ;  /* 0x0016802401007387 */ /* 0x000fe80000100a00 */
[----:B------:R0:W-:Y:S04]  /*4e100*/  STL.64 [R1+0x1688], R38 ;  /* 0x0016882601007387 */ /* 0x0001e80000100a00 */
[----:B0-----:R-:W3:Y:S04]  /*4e110*/  LDL.LU.64 R38, [R1+0x4320] ;  /* 0x0043200001267983 */ /* 0x001ee80000300a00 */
[----:B------:R-:W-:Y:S04]  /*4e120*/  STL.64 [R1+0x4268], R30 ;  /* 0x0042681e01007387 */ /* 0x000fe80000100a00 */
        /* <DEDUP_REMOVED lines=8> */
[----:B0-----:R-:W4:Y:S01]  /*4e1b0*/  LDL.LU.64 R34, [R1+0x4310] ;  /* 0x0043100001227983 */ /* 0x001f220000300a00 */
[C---:B------:R-:W-:Y:S03]  /*4e1c0*/  HMMA.16816.F32 R8, R52.reuse, R22, R8 ;  /* 0x000000163408723c */ /* 0x040fe60000001808 */
        /* <DEDUP_REMOVED lines=10> */
[----:B------:R-:W3:Y:S04]  /*4e270*/  LDL.LU.64 R16, [R1+0x4300] ;  /* 0x0043000001107983 */ /* 0x000ee80000300a00 */
[----:B------:R0:W-:Y:S04]  /*4e280*/  STL.64 [R1+0x4250], R34 ;  /* 0x0042502201007387 */ /* 0x0001e80000100a00 */
[----:B------:R-:W2:Y:S04]  /*4e290*/  LDL.LU R32, [R1+0x870] ;  /* 0x0008700001207983 */ /* 0x000ea80000300800 */
[----:B------:R-:W2:Y:S04]  /*4e2a0*/  LDL.LU R33, [R1+0x874] ;  /* 0x0008740001217983 */ /* 0x000ea80000300800 */
[----:B0-----:R-:W2:Y:S04]  /*4e2b0*/  LDL.LU R34, [R1+0x878] ;  /* 0x0008780001227983 */ /* 0x001ea80000300800 */
[----:B------:R-:W2:Y:S04]  /*4e2c0*/  LDL.LU R35, [R1+0x87c] ;  /* 0x00087c0001237983 */ /* 0x000ea80000300800 */
        /* <DEDUP_REMOVED lines=9> */
[----:B------:R-:W4:Y:S04]  /*4e360*/  LDL.LU.64 R56, [R1+0x42e8] ;  /* 0x0042e80001387983 */ /* 0x000f280000300a00 */
[----:B------:R0:W-:Y:S04]  /*4e370*/  STL.64 [R1+0x4270], R10 ;  /* 0x0042700a01007387 */ /* 0x0001e80000100a00 */
[----:B------:R-:W2:Y:S04]  /*4e380*/  LDL.LU R8, [R1+0x890] ;  /* 0x0008900001087983 */ /* 0x000ea80000300800 */
[----:B------:R-:W2:Y:S04]  /*4e390*/  LDL.LU R9, [R1+0x894] ;  /* 0x0008940001097983 */ /* 0x000ea80000300800 */
[----:B0-----:R-:W2:Y:S04]  /*4e3a0*/  LDL.LU R10, [R1+0x898] ;  /* 0x00089800010a7983 */ /* 0x001ea80000300800 */
[----:B------:R-:W2:Y:S04]  /*4e3b0*/  LDL.LU R11, [R1+0x89c] ;  /* 0x00089c00010b7983 */ /* 0x000ea80000300800 */
[----:B------:R-:W-:Y:S04]  /*4e3c0*/  STL.64 [R1+0x4280], R18 ;  /* 0x0042801201007387 */ /* 0x000fe80000100a00 */
[----:B---3--:R-:W-:Y:S01]  /*4e3d0*/  STL.64 [R1+0x4278], R16 ;  /* 0x0042781001007387 */ /* 0x008fe20000100a00 */
[----:B--2---:R-:W-:-:S15]  /*4e3e0*/  HMMA.16816.F32 R8, R52, R18, R8 ;  /* 0x000000123408723c */ /* 0x004fde0000001808 */
[----:B------:R-:W-:-:S08]  /*4e3f0*/  NOP ;  /* 0x0000000000007918 */ /* 0x000fd00000000000 */
[----:B------:R-:W-:Y:S04]  /*4e400*/  STL.64 [R1+0x840], R8 ;  /* 0x0008400801007387 */ /* 0x000fe80000100a00 */
[----:B------:R0:W-:Y:S02]  /*4e410*/  STL.64 [R1+0x848], R10 ;  /* 0x0008480a01007387 */ /* 0x0001e40000100a00 */
[----:B0-----:R-:W-:Y:S06]  /*4e420*/  HMMA.16816.F32 R8, R52, R38, R32 ;  /* 0x000000263408723c */ /* 0x001fec0000001820 */
[----:B----4-:R-:W-:Y:S01]  /*4e430*/  HMMA.16816.F32 R16, R56, R46, R24 ;  /* 0x0000002e3810723c */ /* 0x010fe20000001818 */
[----:B------:R-:W-:Y:S04]  /*4e440*/  STL.64 [R1+0x4288], R38 ;  /* 0x0042882601007387 */ /* 0x000fe80000100a00 */
[----:B------:R-:W0:-:S12]  /*4e450*/  LDSM.16.MT88.4 R52, [R29+UR5+0x2180] ;  /* 0x002180051d34783b */ /* 0x000e180008004200 */
[----:B------:R-:W-:Y:S04]  /*4e460*/  STL.64 [R1+0x220], R8 ;  /* 0x0002200801007387 */ /* 0x000fe80000100a00 */
[----:B------:R1:W-:Y:S02]  /*4e470*/  STL.64 [R1+0x228], R10 ;  /* 0x0002280a01007387 */ /* 0x0003e40000100a00 */
[----:B-1----:R-:W-:Y:S02]  /*4e480*/  HMMA.16816.F32 R8, R56, R42, R48 ;  /* 0x0000002a3808723c */ /* 0x002fe40000001830 */
[----:B------:R-:W-:Y:S04]  /*4e490*/  STL.64 [R1+0x4290], R46 ;  /* 0x0042902e01007387 */ /* 0x000fe80000100a00 */
[----:B------:R-:W-:Y:S04]  /*4e4a0*/  STL.64 [R1+0x200], R16 ;  /* 0x0002001001007387 */ /* 0x000fe80000100a00 */
[----:B------:R-:W-:Y:S04]  /*4e4b0*/  STL.64 [R1+0x208], R18 ;  /* 0x0002081201007387 */ /* 0x000fe80000100a00 */
[----:B------:R-:W-:Y:S04]  /*4e4c0*/  STL.64 [R1+0x4238], R42 ;  /* 0x0042382a01007387 */ /* 0x000fe80000100a00 */
[----:B------:R1:W-:Y:S05]  /*4e4d0*/  STL.64 [R1+0x4230], R40 ;  /* 0x0042302801007387 */ /* 0x0003ea0000100a00 */
[----:B------:R2:W-:Y:S04]  /*4e4e0*/  STL.64 [R1+0x1f0], R8 ;  /* 0x0001f00801007387 */ /* 0x0005e80000100a00 */
[----:B------:R3:W-:Y:S04]  /*4e4f0*/  STL.64 [R1+0x1f8], R10 ;  /* 0x0001f80a01007387 */ /* 0x0007e80000100a00 */
[----:B-1----:R-:W4:Y:S04]  /*4e500*/  LDL.LU R40, [R1+0x970] ;  /* 0x0009700001287983 */ /* 0x002f280000300800 */
[----:B------:R-:W4:Y:S04]  /*4e510*/  LDL.LU R41, [R1+0x974] ;  /* 0x0009740001297983 */ /* 0x000f280000300800 */
[----:B------:R-:W2:Y:S04]  /*4e520*/  LDL.LU R42, [R1+0x978] ;  /* 0x00097800012a7983 */ /* 0x000ea80000300800 */
[----:B------:R-:W2:Y:S04]  /*4e530*/  LDL.LU R43, [R1+0x97c] ;  /* 0x00097c00012b7983 */ /* 0x000ea80000300800 */
[----:B--2---:R-:W-:Y:S04]  /*4e540*/  STL.64 [R1+0x42a8], R42 ;  /* 0x0042a82a01007387 */ /* 0x004fe80000100a00 */
[----:B----4-:R-:W-:Y:S04]  /*4e550*/  STL.64 [R1+0x42a0], R40 ;  /* 0x0042a02801007387 */ /* 0x010fe80000100a00 */
[----:B------:R-:W2:Y:S04]  /*4e560*/  LDL.LU R48, [R1+0x9c0] ;  /* 0x0009c00001307983 */ /* 0x000ea80000300800 */
[----:B------:R-:W2:Y:S04]  /*4e570*/  LDL.LU R49, [R1+0x9c4] ;  /* 0x0009c40001317983 */ /* 0x000ea80000300800 */
[----:B------:R-:W4:Y:S04]  /*4e580*/  LDL.LU R50, [R1+0x9c8] ;  /* 0x0009c80001327983 */ /* 0x000f280000300800 */
[----:B------:R-:W4:Y:S04]  /*4e590*/  LDL.LU R51, [R1+0x9cc] ;  /* 0x0009cc0001337983 */ /* 0x000f280000300800 */
[----:B----4-:R-:W-:Y:S04]  /*4e5a0*/  STL.64 [R1+0x42b8], R50 ;  /* 0x0042b83201007387 */ /* 0x010fe80000100a00 */
[----:B--2---:R1:W-:Y:S04]  /*4e5b0*/  STL.64 [R1+0x42b0], R48 ;  /* 0x0042b03001007387 */ /* 0x0043e80000100a00 */
[----:B------:R-:W2:Y:S04]  /*4e5c0*/  LDL.LU R8, [R1+0xa00] ;  /* 0x000a000001087983 */ /* 0x000ea80000300800 */
[----:B------:R-:W2:Y:S04]  /*4e5d0*/  LDL.LU R9, [R1+0xa04] ;  /* 0x000a040001097983 */ /* 0x000ea80000300800 */
[----:B---3--:R-:W3:Y:S04]  /*4e5e0*/  LDL.LU R10, [R1+0xa08] ;  /* 0x000a0800010a7983 */ /* 0x008ee80000300800 */
        /* <DEDUP_REMOVED lines=12> */
[----:B-1----:R-:W3:Y:S04]  /*4e6b0*/  LDL.LU R48, [R1+0xa30] ;  /* 0x000a300001307983 */ /* 0x002ee80000300800 */
[----:B------:R-:W3:Y:S04]  /*4e6c0*/  LDL.LU R49, [R1+0xa34] ;  /* 0x000a340001317983 */ /* 0x000ee80000300800 */
[----:B------:R-:W3:Y:S04]  /*4e6d0*/  LDL.LU R50, [R1+0xa38] ;  /* 0x000a380001327983 */ /* 0x000ee80000300800 */
[----:B------:R-:W3:Y:S04]  /*4e6e0*/  LDL.LU R51, [R1+0xa3c] ;  /* 0x000a3c0001337983 */ /* 0x000ee80000300800 */
[----:B--2---:R-:W2:Y:S04]  /*4e6f0*/  LDL.LU R4, [R1+0xa50] ;  /* 0x000a500001047983 */ /* 0x004ea80000300800 */
[----:B------:R-:W2:Y:S04]  /*4e700*/  LDL.LU R5, [R1+0xa54] ;  /* 0x000a540001057983 */ /* 0x000ea80000300800 */
[----:B------:R-:W2:Y:S04]  /*4e710*/  LDL.LU R6, [R1+0xa58] ;  /* 0x000a580001067983 */ /* 0x000ea80000300800 */
[----:B------:R-:W2:Y:S04]  /*4e720*/  LDL.LU R7, [R1+0xa5c] ;  /* 0x000a5c0001077983 */ /* 0x000ea80000300800 */
[----:B------:R-:W4:Y:S04]  /*4e730*/  LDL.LU R16, [R1+0xa40] ;  /* 0x000a400001107983 */ /* 0x000f280000300800 */
[----:B------:R-:W4:Y:S04]  /*4e740*/  LDL.LU R17, [R1+0xa44] ;  /* 0x000a440001117983 */ /* 0x000f280000300800 */
[----:B------:R-:W4:Y:S04]  /*4e750*/  LDL.LU R18, [R1+0xa48] ;  /* 0x000a480001127983 */ /* 0x000f280000300800 */
[----:B------:R-:W4:Y:S04]  /*4e760*/  LDL.LU R19, [R1+0xa4c] ;  /* 0x000a4c0001137983 */ /* 0x000f280000300800 */
[----:B------:R-:W3:Y:S04]  /*4e770*/  LDL.64 R46, [R1+0xf8] ;  /* 0x0000f800012e7983 */ /* 0x000ee80000100a00 */
[----:B------:R-:W3:Y:S04]  /*4e780*/  LDL.LU R36, [R1+0xa10] ;  /* 0x000a100001247983 */ /* 0x000ee80000300800 */
[----:B------:R-:W3:Y:S04]  /*4e790*/  LDL.LU R37, [R1+0xa14] ;  /* 0x000a140001257983 */ /* 0x000ee80000300800 */
[----:B------:R-:W3:Y:S04]  /*4e7a0*/  LDL.LU R38, [R1+0xa18] ;  /* 0x000a180001267983 */ /* 0x000ee80000300800 */
[----:B------:R-:W3:Y:S01]  /*4e7b0*/  LDL.LU R39, [R1+0xa1c] ;  /* 0x000a1c0001277983 */ /* 0x000ee20000300800 */
[----:B------:R-:W-:-:S02]  /*4e7c0*/  IMAD.MOV.U32 R42, RZ, RZ, R20 ;  /* 0x000000ffff2a7224 */ /* 0x000fc400078e0014 */
[----:B------:R-:W-:Y:S02]  /*4e7d0*/  IMAD.MOV.U32 R10, RZ, RZ, R2 ;  /* 0x000000ffff0a7224 */ /* 0x000fe400078e0002 */
[----:B------:R-:W-:Y:S01]  /*4e7e0*/  IMAD.MOV.U32 R11, RZ, RZ, R0 ;  /* 0x000000ffff0b7224 */ /* 0x000fe200078e0000 */
[----:B------:R-:W3:Y:S04]  /*4e7f0*/  LDL.64 R30, [R1+0xd8] ;  /* 0x0000d800011e7983 */ /* 0x000ee80000100a00 */
        /* <DEDUP_REMOVED lines=12> */
[----:B0-----:R-:W-:Y:S04]  /*4e8c0*/  STL.64 [R1+0x41a0], R54 ;  /* 0x0041a03601007387 */ /* 0x001fe80000100a00 */
[----:B------:R0:W-:Y:S04]  /*4e8d0*/  STL.64 [R1+0x4198], R52 ;  /* 0x0041983401007387 */ /* 0x0001e80000100a00 */
[----:B0-----:R-:W3:Y:S04]  /*4e8e0*/  LDL.LU R52, [R1+0x990] ;  /* 0x0009900001347983 */ /* 0x001ee80000300800 */
[----:B------:R-:W3:Y:S04]  /*4e8f0*/  LDL.LU R53, [R1+0x994] ;  /* 0x0009940001357983 */ /* 0x000ee80000300800 */
[----:B------:R-:W3:Y:S04]  /*4e900*/  LDL.LU R54, [R1+0x998] ;  /* 0x0009980001367983 */ /* 0x000ee80000300800 */
[----:B------:R-:W3:Y:S01]  /*4e910*/  LDL.LU R55, [R1+0x99c] ;  /* 0x00099c0001377983 */ /* 0x000ee20000300800 */
[C---:B--2---:R-:W-:Y:S06]  /*4e920*/  HMMA.16816.F32 R4, R56.reuse, R14, R4 ;  /* 0x0000000e3804723c */ /* 0x044fec0000001804 */
[----:B----4-:R-:W-:-:S15]  /*4e930*/  HMMA.16816.F32 R8, R56, R10, R16 ;  /* 0x0000000a3808723c */ /* 0x010fde0000001810 */
[----:B------:R-:W-:-:S02]  /*4e940*/  NOP ;  /* 0x0000000000007918 */ /* 0x000fc40000000000 */
[----:B------:R-:W-:Y:S04]  /*4e950*/  STL.64 [R1+0x830], R4 ;  /* 0x0008300401007387 */ /* 0x000fe80000100a00 */
[----:B------:R0:W-:Y:S04]  /*4e960*/  STL.64 [R1+0x838], R6 ;  /* 0x0008380601007387 */ /* 0x0001e80000100a00 */
[----:B0-----:R-:W2:Y:S04]  /*4e970*/  LDL.LU.64 R6, [R1+0x42e0] ;  /* 0x0042e00001067983 */ /* 0x001ea80000300a00 */
[----:B------:R-:W2:Y:S04]  /*4e980*/  LDL.LU.64 R4, [R1+0x42d8] ;  /* 0x0042d80001047983 */ /* 0x000ea80000300a00 */
[----:B------:R-:W-:Y:S04]  /*4e990*/  STL.64 [R1+0x4228], R14 ;  /* 0x0042280e01007387 */ /* 0x000fe80000100a00 */
[----:B------:R0:W-:Y:S04]  /*4e9a0*/  STL.64 [R1+0x4220], R12 ;  /* 0x0042200c01007387 */ /* 0x0001e80000100a00 */
[----:B0-----:R-:W4:Y:S04]  /*4e9b0*/  LDL.LU R12, [R1+0x9a0] ;  /* 0x0009a000010c7983 */ /* 0x001f280000300800 */
[----:B------:R-:W4:Y:S04]  /*4e9c0*/  LDL.LU R13, [R1+0x9a4] ;  /* 0x0009a400010d7983 */ /* 0x000f280000300800 */
[----:B------:R-:W4:Y:S04]  /*4e9d0*/  LDL.LU R14, [R1+0x9a8] ;  /* 0x0009a800010e7983 */ /* 0x000f280000300800 */
[----:B------:R-:W4:Y:S04]  /*4e9e0*/  LDL.LU R15, [R1+0x9ac] ;  /* 0x0009ac00010f7983 */ /* 0x000f280000300800 */
[----:B------:R-:W4:Y:S04]  /*4e9f0*/  LDL.LU.64 R18, [R1+0x42d0] ;  /* 0x0042d00001127983 */ /* 0x000f280000300a00 */
[----:B------:R-:W-:Y:S04]  /*4ea00*/  STL.64 [R1+0x820], R8 ;  /* 0x0008200801007387 */ /* 0x000fe80000100a00 */
[----:B------:R0:W-:Y:S04]  /*4ea10*/  STL.64 [R1+0x828], R10 ;  /* 0x0008280a01007387 */ /* 0x0001e80000100a00 */
[----:B0-----:R-:W4:Y:S04]  /*4ea20*/  LDL.LU.64 R10, [R1+0x42c8] ;  /* 0x0042c800010a7983 */ /* 0x001f280000300a00 */
[----:B------:R-:W4:Y:S01]  /*4ea30*/  LDL.LU.64 R8, [R1+0x42c0] ;  /* 0x0042c00001087983 */ /* 0x000f220000300a00 */
[----:B------:R-:W-:-:S07]  /*4ea40*/  IMAD.MOV.U32 R43, RZ, RZ, R3 ;  /* 0x000000ffff2b7224 */ /* 0x000fce00078e0003 */
[----:B---3--:R-:W-:Y:S01]  /*4ea50*/  HMMA.16816.F32 R40, R56, R42, R48 ;  /* 0x0000002a3828723c */ /* 0x008fe20000001830 */
[----:B------:R-:W3:Y:S04]  /*4ea60*/  LDL.LU.64 R50, [R1+0x42b8] ;  /* 0x0042b80001327983 */ /* 0x000ee80000300a00 */
[----:B------:R-:W3:Y:S01]  /*4ea70*/  LDL.LU.64 R48, [R1+0x42b0] ;  /* 0x0042b00001307983 */ /* 0x000ee20000300a00 */
[----:B------:R-:W-:Y:S02]  /*4ea80*/  IMAD.MOV.U32 R3, RZ, RZ, R47 ;  /* 0x000000ffff037224 */ /* 0x000fe400078e002f */
[----:B------:R-:W-:Y:S02]  /*4ea90*/  IMAD.MOV.U32 R2, RZ, RZ, R30 ;  /* 0x000000ffff027224 */ /* 0x000fe400078e001e */
[----:B------:R-:W-:-:S13]  /*4eaa0*/  IMAD.MOV.U32 R0, RZ, RZ, R31 ;  /* 0x000000ffff007224 */ /* 0x000fda00078e001f */
[----:B------:R-:W-:Y:S04]  /*4eab0*/  STL.64 [R1+0x810], R40 ;  /* 0x0008102801007387 */ /* 0x000fe80000100a00 */
[----:B------:R0:W-:Y:S04]  /*4eac0*/  STL.64 [R1+0x818], R42 ;  /* 0x0008182a01007387 */ /* 0x0001e80000100a00 */
[----:B0-----:R-:W3:Y:S04]  /*4ead0*/  LDL.LU.64 R42, [R1+0x42a8] ;  /* 0x0042a800012a7983 */ /* 0x001ee80000300a00 */
[----:B------:R-:W3:Y:S01]  /*4eae0*/  LDL.LU.64 R40, [R1+0x42a0] ;  /* 0x0042a00001287983 */ /* 0x000ee20000300a00 */
[C---:B--2---:R-:W-:Y:S06]  /*4eaf0*/  HMMA.16816.F32 R4, R56.reuse, R46, R4 ;  /* 0x0000002e3804723c */ /* 0x044fec0000001804 */
[C---:B----4-:R-:W-:Y:S06]  /*4eb00*/  HMMA.16816.F32 R16, R56.reuse, R18, R36 ;  /* 0x000000123810723c */ /* 0x050fec0000001824 */
[----:B------:R-:W-:Y:S11]  /*4eb10*/  HMMA.16816.F32 R8, R56, R30, R8 ;  /* 0x0000001e3808723c */ /* 0x000ff60000001808 */
[----:B------:R0:W-:Y:S04]  /*4eb20*/  STL.64 [R1+0x800], R4 ;  /* 0x0008000401007387 */ /* 0x0001e80000100a00 */
[----:B------:R1:W-:Y:S01]  /*4eb30*/  STL.64 [R1+0x808], R6 ;  /* 0x0008080601007387 */ /* 0x0003e20000100a00 */
[----:B0-----:R-:W-:-:S03]  /*4eb40*/  IMAD.MOV.U32 R4, RZ, RZ, R46 ;  /* 0x000000ffff047224 */ /* 0x001fc600078e002e */
[----:B-1----:R-:W2:Y:S04]  /*4eb50*/  LDL.LU.64 R6, [R1+0x4298] ;  /* 0x0042980001067983 */ /* 0x002ea80000300a00 */
[----:B------:R-:W4:Y:S04]  /*4eb60*/  LDL.LU.64 R46, [R1+0x4290] ;  /* 0x00429000012e7983 */ /* 0x000f280000300a00 */
[----:B------:R-:W4:Y:S04]  /*4eb70*/  LDL.LU.64 R38, [R1+0x4288] ;  /* 0x0042880001267983 */ /* 0x000f280000300a00 */
[----:B------:R-:W-:Y:S04]  /*4eb80*/  STL.64 [R1+0x7f0], R16 ;  /* 0x0007f01001007387 */ /* 0x000fe80000100a00 */
[----:B------:R0:W-:Y:S04]  /*4eb90*/  STL.64 [R1+0x7f8], R18 ;  /* 0x0007f81201007387 */ /* 0x0001e80000100a00 */
[----:B0-----:R-:W4:Y:S04]  /*4eba0*/  LDL.LU.64 R18, [R1+0x4280] ;  /* 0x0042800001127983 */ /* 0x001f280000300a00 */
[----:B------:R-:W4:Y:S04]  /*4ebb0*/  LDL.LU.64 R16, [R1+0x4278] ;  /* 0x0042780001107983 */ /* 0x000f280000300a00 */
        /* <DEDUP_REMOVED lines=24> */
[C---:B--2---:R-:W-:Y:S06]  /*4ed40*/  HMMA.16816.F32 R28, R56.reuse, R22, R28 ;  /* 0x00000016381c723c */ /* 0x044fec000000181c */
[C---:B---3--:R-:W-:Y:S06]  /*4ed50*/  HMMA.16816.F32 R12, R56.reuse, R10, R12 ;  /* 0x0000000a380c723c */ /* 0x048fec000000180c */
[----:B----4-:R-:W-:-:S15]  /*4ed60*/  HMMA.16816.F32 R48, R56, R34, R48 ;  /* 0x000000223830723c */ /* 0x010fde0000001830 */
[----:B------:R-:W-:-:S08]  /*4ed70*/  NOP ;  /* 0x0000000000007918 */ /* 0x000fd00000000000 */
[----:B------:R-:W-:Y:S04]  /*4ed80*/  STL.64 [R1+0x7a0], R48 ;  /* 0x0007a03001007387 */ /* 0x000fe80000100a00 */
[----:B------:R0:W-:Y:S04]  /*4ed90*/  STL.64 [R1+0x7a8], R50 ;  /* 0x0007a83201007387 */ /* 0x0001e80000100a00 */
[----:B0-----:R-:W2:Y:S04]  /*4eda0*/  LDL.LU.64 R50, [R1+0x4248] ;  /* 0x0042480001327983 */ /* 0x001ea80000300a00 */
[----:B------:R-:W2:Y:S04]  /*4edb0*/  LDL.LU.64 R48, [R1+0x4240] ;  /* 0x0042400001307983 */ /* 0x000ea80000300a00 */
[----:B------:R-:W-:Y:S04]  /*4edc0*/  STL.64 [R1+0x41d0], R34 ;  /* 0x0041d02201007387 */ /* 0x000fe80000100a00 */
[----:B------:R-:W-:Y:S04]  /*4edd0*/  STL.64 [R1+0x41d8], R22 ;  /* 0x0041d81601007387 */ /* 0x000fe80000100a00 */
[----:B------:R-:W-:Y:S04]  /*4ede0*/  STL.64 [R1+0x790], R28 ;  /* 0x0007901c01007387 */ /* 0x000fe80000100a00 */
[----:B------:R-:W-:Y:S04]  /*4edf0*/  STL.64 [R1+0x798], R30 ;  /* 0x0007981e01007387 */ /* 0x000fe80000100a00 */
[----:B------:R0:W-:Y:S04]  /*4ee00*/  STL.64 [R1+0x41c0], R10 ;  /* 0x0041c00a01007387 */ /* 0x0001e80000100a00 */
[----:B------:R-:W-:Y:S04]  /*4ee10*/  STL.64 [R1+0x780], R12 ;  /* 0x0007800c01007387 */ /* 0x000fe80000100a00 */
[----:B------:R1:W-:Y:S01]  /*4ee20*/  STL.64 [R1+0x788], R14 ;  /* 0x0007880e01007387 */ /* 0x0003e20000100a00 */
[C---:B0-----:R-:W-:Y:S06]  /*4ee30*/  HMMA.16816.F32 R8, R56.reuse, R18, R52 ;  /* 0x000000123808723c */ /* 0x041fec0000001834 */
[----:B-1----:R-:W-:Y:S01]  /*4ee40*/  HMMA.16816.F32 R12, R56, R38, R40 ;  /* 0x00000026380c723c */ /* 0x002fe20000001828 */
[----:B------:R-:W-:Y:S04]  /*4ee50*/  STL.64 [R1+0x41b8], R18 ;  /* 0x0041b81201007387 */ /* 0x000fe80000100a00 */
[----:B------:R-:W-:-:S12]  /*4ee60*/  STL.64 [R1+0x41b0], R16 ;  /* 0x0041b01001007387 */ /* 0x000fd80000100a00 */
[----:B------:R0:W-:Y:S04]  /*4ee70*/  STL.64 [R1+0x770], R8 ;  /* 0x0007700801007387 */ /* 0x0001e80000100a00 */
[----:B------:R1:W-:Y:S04]  /*4ee80*/  STL.64 [R1+0x778], R10 ;  /* 0x0007780a01007387 */ /* 0x0003e80000100a00 */
[----:B0-----:R-:W3:Y:S04]  /*4ee90*/  LDL.LU R8, [R1+0xad0] ;  /* 0x000ad00001087983 */ /* 0x001ee80000300800 */
[----:B------:R0:W-:Y:S04]  /*4eea0*/  STL.64 [R1+0x1e0], R12 ;  /* 0x0001e00c01007387 */ /* 0x0001e80000100a00 */
[----:B------:R4:W-:Y:S04]  /*4eeb0*/  STL.64 [R1+0x1e8], R14 ;  /* 0x0001e80e01007387 */ /* 0x0009e80000100a00 */
[----:B------:R-:W3:Y:S04]  /*4eec0*/  LDL.LU R9, [R1+0xad4] ;  /* 0x000ad40001097983 */ /* 0x000ee80000300800 */
[----:B-1----:R-:W4:Y:S04]  /*4eed0*/  LDL.LU R10, [R1+0xad8] ;  /* 0x000ad800010a7983 */ /* 0x002f280000300800 */
[----:B------:R-:W4:Y:S04]  /*4eee0*/  LDL.LU R11, [R1+0xadc] ;  /* 0x000adc00010b7983 */ /* 0x000f280000300800 */
[----:B----4-:R-:W-:Y:S04]  /*4eef0*/  STL.64 [R1+0x41e8], R10 ;  /* 0x0041e80a01007387 */ /* 0x010fe80000100a00 */
[----:B---3--:R-:W-:Y:S04]  /*4ef00*/  STL.64 [R1+0x41e0], R8 ;  /* 0x0041e00801007387 */ /* 0x008fe80000100a00 */
[----:B------:R-:W3:Y:S04]  /*4ef10*/  LDL.LU R16, [R1+0xae0] ;  /* 0x000ae00001107983 */ /* 0x000ee80000300800 */
[----:B------:R-:W3:Y:S04]  /*4ef20*/  LDL.LU R17, [R1+0xae4] ;  /* 0x000ae40001117983 */ /* 0x000ee80000300800 */
[----:B------:R-:W4:Y:S04]  /*4ef30*/  LDL.LU R18, [R1+0xae8] ;  /* 0x000ae80001127983 */ /* 0x000f280000300800 */
[----:B------:R-:W4:Y:S01]  /*4ef40*/  LDL.LU R19, [R1+0xaec] ;  /* 0x000aec0001137983 */ /* 0x000f220000300800 */
[----:B------:R-:W-:-:S02]  /*4ef50*/  IMAD.MOV.U32 R34, RZ, RZ, R4 ;  /* 0x000000ffff227224 */ /* 0x000fc400078e0004 */
[----:B------:R-:W-:Y:S01]  /*4ef60*/  IMAD.MOV.U32 R35, RZ, RZ, R3 ;  /* 0x000000ffff237224 */ /* 0x000fe200078e0003 */
[----:B----4-:R-:W-:Y:S04]  /*4ef70*/  STL.64 [R1+0x4200], R18 ;  /* 0x0042001201007387 */ /* 0x010fe80000100a00 */
[----:B---3--:R-:W-:Y:S04]  /*4ef80*/  STL.64 [R1+0x41f8], R16 ;  /* 0x0041f81001007387 */ /* 0x008fe80000100a00 */
[----:B0-----:R-:W3:Y:S04]  /*4ef90*/  LDL.LU R12, [R1+0xa60] ;  /* 0x000a6000010c7983 */ /* 0x001ee80000300800 */
[----:B------:R-:W3:Y:S04]  /*4efa0*/  LDL.LU R13, [R1+0xa64] ;  /* 0x000a6400010d7983 */ /* 0x000ee80000300800 */
[----:B------:R-:W3:Y:S04]  /*4efb0*/  LDL.LU R14, [R1+0xa68] ;  /* 0x000a6800010e7983 */ /* 0x000ee80000300800 */
[----:B------:R-:W3:Y:S04]  /*4efc0*/  LDL.LU R15, [R1+0xa6c] ;  /* 0x000a6c00010f7983 */ /* 0x000ee80000300800 */
[----:B------:R-:W2:Y:S04]  /*4efd0*/  LDL.LU R40, [R1+0x980] ;  /* 0x0009800001287983 */ /* 0x000ea80000300800 */
[----:B------:R-:W2:Y:S04]  /*4efe0*/  LDL.LU R41, [R1+0x984] ;  /* 0x0009840001297983 */ /* 0x000ea80000300800 */
[----:B------:R-:W2:Y:S04]  /*4eff0*/  LDL.LU R42, [R1+0x988] ;  /* 0x00098800012a7983 */ /* 0x000ea80000300800 */
[----:B------:R-:W2:Y:S04]  /*4f000*/  LDL.LU R43, [R1+0x98c] ;  /* 0x00098c00012b7983 */ /* 0x000ea80000300800 */
[----:B------:R-:W-:Y:S04]  /*4f010*/  STL.64 [R1+0x4208], R34 ;  /* 0x0042082201007387 */ /* 0x000fe80000100a00 */
[----:B------:R-:W4:Y:S04]  /*4f020*/  LDL.LU R20, [R1+0xb20] ;  /* 0x000b200001147983 */ /* 0x000f280000300800 */
[----:B------:R-:W4:Y:S04]  /*4f030*/  LDL.LU R21, [R1+0xb24] ;  /* 0x000b240001157983 */ /* 0x000f280000300800 */
[----:B------:R-:W3:Y:S04]  /*4f040*/  LDL.LU R22, [R1+0xb28] ;  /* 0x000b280001167983 */ /* 0x000ee80000300800 */
[----:B------:R-:W3:Y:S01]  /*4f050*/  LDL.LU R23, [R1+0xb2c] ;  /* 0x000b2c0001177983 */ /* 0x000ee20000300800 */
[C---:B--2---:R-:W-:Y:S03]  /*4f060*/  HMMA.16816.F32 R40, R48.reuse, R46, R40 ;  /* 0x0000002e3028723c */ /* 0x044fe60000001828 */
[----:B---3--:R-:W-:Y:S04]  /*4f070*/  STL.64 [R1+0x4218], R22 ;  /* 0x0042181601007387 */ /* 0x008fe80000100a00 */
[----:B----4-:R0:W-:Y:S04]  /*4f080*/  STL.64 [R1+0x4210], R20 ;  /* 0x0042101401007387 */ /* 0x0101e80000100a00 */
[----:B0-----:R-:W2:Y:S04]  /*4f090*/  LDL.LU R20, [R1+0xb50] ;  /* 0x000b500001147983 */ /* 0x001ea80000300800 */
[----:B------:R-:W2:Y:S04]  /*4f0a0*/  LDL.LU R21, [R1+0xb54] ;  /* 0x000b540001157983 */ /* 0x000ea80000300800 */
[----:B------:R-:W2:Y:S04]  /*4f0b0*/  LDL.LU R22, [R1+0xb58] ;  /* 0x000b580001167983 */ /* 0x000ea80000300800 */
[----:B------:R-:W2:Y:S04]  /*4f0c0*/  LDL.LU R23, [R1+0xb5c] ;  /* 0x000b5c0001177983 */ /* 0x000ea80000300800 */
[----:B------:R-:W3:Y:S04]  /*4f0d0*/  LDL.LU R32, [R1+0xb40] ;  /* 0x000b400001207983 */ /* 0x000ee80000300800 */
[----:B------:R-:W3:Y:S04]  /*4f0e0*/  LDL.LU R33, [R1+0xb44] ;  /* 0x000b440001217983 */ /* 0x000ee80000300800 */
[----:B------:R-:W3:Y:S04]  /*4f0f0*/  LDL.LU R34, [R1+0xb48] ;  /* 0x000b480001227983 */ /* 0x000ee80000300800 */
[----:B------:R-:W3:Y:S04]  /*4f100*/  LDL.LU R35, [R1+0xb4c] ;  /* 0x000b4c0001237983 */ /* 0x000ee80000300800 */
[----:B------:R-:W3:Y:S04]  /*4f110*/  LDL.64 R18, [R1+0x118] ;  /* 0x0001180001127983 */ /* 0x000ee80000100a00 */
[----:B------:R-:W4:Y:S04]  /*4f120*/  LDL.LU R4, [R1+0xb30] ;  /* 0x000b300001047983 */ /* 0x000f280000300800 */
[----:B------:R-:W4:Y:S04]  /*4f130*/  LDL.LU R5, [R1+0xb34] ;  /* 0x000b340001057983 */ /* 0x000f280000300800 */
[----:B------:R-:W4:Y:S04]  /*4f140*/  LDL.LU R6, [R1+0xb38] ;  /* 0x000b380001067983 */ /* 0x000f280000300800 */
[----:B------:R-:W4:Y:S04]  /*4f150*/  LDL.LU R7, [R1+0xb3c] ;  /* 0x000b3c0001077983 */ /* 0x000f280000300800 */
[----:B------:R-:W4:Y:S04]  /*4f160*/  LDL.64 R10, [R1+0x108] ;  /* 0x00010800010a7983 */ /* 0x000f280000100a00 */
[----:B------:R-:W4:Y:S04]  /*4f170*/  LDL.64 R30, [R1+0xe8] ;  /* 0x0000e800011e7983 */ /* 0x000f280000100a00 */
[----:B------:R0:W-:Y:S04]  /*4f180*/  STL.64 [R1+0x41a8], R38 ;  /* 0x0041a82601007387 */ /* 0x0001e80000100a00 */
        /* <DEDUP_REMOVED lines=8> */
[----:B------:R-:W-:Y:S04]  /*4f210*/  STL.64 [R1+0x1a0], R40 ;  /* 0x0001a02801007387 */ /* 0x000fe80000100a00 */
[----:B------:R0:W-:Y:S04]  /*4f220*/  STL.64 [R1+0x1a8], R42 ;  /* 0x0001a82a01007387 */ /* 0x0001e80000100a00 */
[----:B0-----:R-:W2:Y:S04]  /*4f230*/  LDL.LU.64 R42, [R1+0x4238] ;  /* 0x00423800012a7983 */ /* 0x001ea80000300a00 */
[----:B------:R-:W3:Y:S01]  /*4f240*/  LDL.LU.64 R40, [R1+0x4230] ;  /* 0x0042300001287983 */ /* 0x000ee20000300a00 */
[----:B------:R-:W-:Y:S01]  /*4f250*/  LOP3.LUT R25, R60, 0x60, RZ, 0x3c, !PT ;  /* 0x000000603c197812 */ /* 0x000fe200078e3cff */
[----:B--2---:R-:W-:Y:S06]  /*4f260*/  HMMA.16816.F32 R12, R48, R42, R12 ;  /* 0x0000002a300c723c */ /* 0x004fec000000180c */
[----:B------:R-:W-:Y:S04]  /*4f270*/  STL.64 [R1+0x4190], R42 ;  /* 0x0041902a01007387 */ /* 0x000fe80000100a00 */
[----:B---3--:R0:W-:-:S13]  /*4f280*/  STL.64 [R1+0x4188], R40 ;  /* 0x0041882801007387 */ /* 0x0081da0000100a00 */
[----:B------:R-:W-:Y:S04]  /*4f290*/  STL.64 [R1+0x190], R12 ;  /* 0x0001900c01007387 */ /* 0x000fe80000100a00 */
[----:B------:R-:W-:Y:S04]  /*4f2a0*/  STL.64 [R1+0x198], R14 ;  /* 0x0001980e01007387 */ /* 0x000fe80000100a00 */
[----:B------:R-:W1:Y:S04]  /*4f2b0*/  LDSM.16.MT88.4 R12, [R25+UR5+0x2000] ;  /* 0x00200005190c783b */ /* 0x000e680008004200 */
[----:B0-----:R-:W2:Y:S04]  /*4f2c0*/  LDL.LU R40, [R1+0xb00] ;  /* 0x000b000001287983 */ /* 0x001ea80000300800 */
[----:B------:R-:W2:Y:S04]  /*4f2d0*/  LDL.LU R41, [R1+0xb04] ;  /* 0x000b040001297983 */ /* 0x000ea80000300800 */
[----:B------:R-:W2:Y:S04]  /*4f2e0*/  LDL.LU R42, [R1+0xb08] ;  /* 0x000b0800012a7983 */ /* 0x000ea80000300800 */
[----:B------:R-:W2:Y:S04]  /*4f2f0*/  LDL.LU R43, [R1+0xb0c] ;  /* 0x000b0c00012b7983 */ /* 0x000ea80000300800 */
[----:B-1----:R-:W-:Y:S04]  /*4f300*/  STL.64 [R1], R12 ;  /* 0x0000000c01007387 */ /* 0x002fe80000100a00 */
[----:B------:R0:W-:Y:S04]  /*4f310*/  STL.64 [R1+0x8], R14 ;  /* 0x0000080e01007387 */ /* 0x0001e80000100a00 */
[----:B0-----:R-:W3:Y:S04]  /*4f320*/  LDL.LU.64 R14, [R1+0x4228] ;  /* 0x00422800010e7983 */ /* 0x001ee80000300a00 */
[----:B------:R-:W4:Y:S01]  /*4f330*/  LDL.LU.64 R12, [R1+0x4220] ;  /* 0x00422000010c7983 */ /* 0x000f220000300a00 */
[C---:B------:R-:W-:Y:S06]  /*4f340*/  HMMA.16816.F32 R32, R48.reuse, R18, R32 ;  /* 0x000000123020723c */ /* 0x040fec0000001820 */
[----:B---3--:R-:W-:-:S15]  /*4f350*/  HMMA.16816.F32 R20, R48, R14, R20 ;  /* 0x0000000e3014723c */ /* 0x008fde0000001814 */
[----:B------:R-:W-:-:S08]  /*4f360*/  NOP ;  /* 0x0000000000007918 */ /* 0x000fd00000000000 */
[----:B------:R-:W-:Y:S04]  /*4f370*/  STL.64 [R1+0x720], R20 ;  /* 0x0007201401007387 */ /* 0x000fe80000100a00 */
[----:B------:R0:W-:Y:S04]  /*4f380*/  STL.64 [R1+0x728], R22 ;  /* 0x0007281601007387 */ /* 0x0001e80000100a00 */
[----:B0-----:R-:W3:Y:S04]  /*4f390*/  LDL.LU.64 R22, [R1+0x4218] ;  /* 0x0042180001167983 */ /* 0x001ee80000300a00 */
[----:B------:R-:W3:Y:S04]  /*4f3a0*/  LDL.LU.64 R20, [R1+0x4210] ;  /* 0x0042100001147983 */ /* 0x000ee80000300a00 */
[----:B------:R-:W-:Y:S04]  /*4f3b0*/  STL.64 [R1+0x4180], R14 ;  /* 0x0041800e01007387 */ /* 0x000fe80000100a00 */
[----:B----4-:R0:W-:Y:S04]  /*4f3c0*/  STL.64 [R1+0x4178], R12 ;  /* 0x0041780c01007387 */ /* 0x0101e80000100a00 */
[----:B0-----:R-:W4:Y:S04]  /*4f3d0*/  LDL.LU R12, [R1+0xb10] ;  /* 0x000b1000010c7983 */ /* 0x001f280000300800 */
[----:B------:R-:W4:Y:S04]  /*4f3e0*/  LDL.LU R13, [R1+0xb14] ;  /* 0x000b1400010d7983 */ /* 0x000f280000300800 */
[----:B------:R-:W4:Y:S04]  /*4f3f0*/  LDL.LU R14, [R1+0xb18] ;  /* 0x000b1800010e7983 */ /* 0x000f280000300800 */
[----:B------:R-:W4:Y:S04]  /*4f400*/  LDL.LU R15, [R1+0xb1c] ;  /* 0x000b1c00010f7983 */ /* 0x000f280000300800 */
[----:B------:R-:W-:Y:S04]  /*4f410*/  STL.64 [R1+0x710], R32 ;  /* 0x0007102001007387 */ /* 0x000fe80000100a00 */
[----:B------:R0:W-:Y:S04]  /*4f420*/  STL.64 [R1+0x718], R34 ;  /* 0x0007182201007387 */ /* 0x0001e80000100a00 */
[----:B0-----:R-:W3:Y:S01]  /*4f430*/  LDL.LU.64 R34, [R1+0x4208] ;  /* 0x0042080001227983 */ /* 0x001ee20000300a00 */
[----:B------:R-:W-:Y:S01]  /*4f440*/  HMMA.16816.F32 R4, R48, R10, R4 ;  /* 0x0000000a3004723c */ /* 0x000fe20000001804 */
[----:B------:R-:W-:-:S02]  /*4f450*/  IMAD.MOV.U32 R58, RZ, RZ, R2 ;  /* 0x000000ffff3a7224 */ /* 0x000fc400078e0002 */
[----:B------:R-:W-:Y:S02]  /*4f460*/  IMAD.MOV.U32 R59, RZ, RZ, R0 ;  /* 0x000000ffff3b7224 */ /* 0x000fe400078e0000 */
[----:B------:R-:W-:Y:S02]  /*4f470*/  IMAD.MOV.U32 R2, RZ, RZ, R18 ;  /* 0x000000ffff027224 */ /* 0x000fe400078e0012 */
[----:B------:R-:W-:Y:S02]  /*4f480*/  IMAD.MOV.U32 R0, RZ, RZ, R19 ;  /* 0x000000ffff007224 */ /* 0x000fe400078e0013 */
[----:B------:R-:W2:Y:S04]  /*4f490*/  LDL.LU.64 R18, [R1+0x4200] ;  /* 0x0042000001127983 */ /* 0x000ea80000300a00 */
[----:B------:R-:W2:Y:S01]  /*4f4a0*/  LDL.LU.64 R16, [R1+0x41f8] ;  /* 0x0041f80001107983 */ /* 0x000ea20000300a00 */
[----:B------:R-:W-:-:S09]  /*4f4b0*/  IMAD.MOV.U32 R3, RZ, RZ, R11 ;  /* 0x000000ffff037224 */ /* 0x000fd200078e000b */
[----:B------:R0:W-:Y:S04]  /*4f4c0*/  STL.64 [R1+0x700], R4 ;  /* 0x0007000401007387 */ /* 0x0001e80000100a00 */
[----:B------:R1:W-:Y:S01]  /*4f4d0*/  STL.64 [R1+0x708], R6 ;  /* 0x0007080601007387 */ /* 0x0003e20000100a00 */
[----:B0-----:R-:W-:-:S03]  /*4f4e0*/  IMAD.MOV.U32 R4, RZ, RZ, R10 ;  /* 0x000000ffff047224 */ /* 0x001fc600078e000a */
[----:B-1----:R-:W2:Y:S04]  /*4f4f0*/  LDL.LU.64 R6, [R1+0x41f0] ;  /* 0x0041f00001067983 */ /* 0x002ea80000300a00 */
[----:B------:R-:W2:Y:S04]  /*4f500*/  LDL.LU.64 R10, [R1+0x41e8] ;  /* 0x0041e800010a7983 */ /* 0x000ea80000300a00 */
[----:B------:R-:W2:Y:S01]  /*4f510*/  LDL.LU.64 R8, [R1+0x41e0] ;  /* 0x0041e00001087983 */ /* 0x000ea20000300a00 */
[----:B------:R-:W-:Y:S01]  /*4f520*/  IMAD.MOV.U32 R5, RZ, RZ, R31 ;  /* 0x000000ffff057224 */ /* 0x000fe200078e001f */
[C---:B----4-:R-:W-:Y:S06]  /*4f530*/  HMMA.16816.F32 R12, R48.reuse, R30, R12 ;  /* 0x0000001e300c723c */ /* 0x050fec000000180c */
[----:B---3--:R-:W-:Y:S01]  /*4f540*/  HMMA.16816.F32 R32, R48, R34, R20 ;  /* 0x000000223020723c */ /* 0x008fe20000001814 */
[----:B------:R-:W3:-:S15]  /*4f550*/  LDL.LU.64 R22, [R1+0x41d8] ;  /* 0x0041d80001167983 */ /* 0x000ede0000300a00 */
[----:B------:R-:W-:-:S07]  /*4f560*/  NOP ;  /* 0x0000000000007918 */ /* 0x000fce0000000000 */
[----:B------:R-:W-:Y:S04]  /*4f570*/  STL.64 [R1+0x6f0], R32 ;  /* 0x0006f02001007387 */ /* 0x000fe80000100a00 */
[----:B------:R0:W-:Y:S04]  /*4f580*/  STL.64 [R1+0x6f8], R34 ;  /* 0x0006f82201007387 */ /* 0x0001e80000100a00 */
[----:B0-----:R-:W4:Y:S04]  /*4f590*/  LDL.LU.64 R34, [R1+0x41d0] ;  /* 0x0041d00001227983 */ /* 0x001f280000300a00 */
[----:B------:R0:W-:Y:S04]  /*4f5a0*/  STL.64 [R1+0x6e0], R12 ;  /* 0x0006e00c01007387 */ /* 0x0001e80000100a00 */
[----:B------:R-:W-:Y:S01]  /*4f5b0*/  STL.64 [R1+0x6e8], R14 ;  /* 0x0006e80e01007387 */ /* 0x000fe20000100a00 */
[----:B0-----:R-:W-:-:S03]  /*4f5c0*/  IMAD.MOV.U32 R12, RZ, RZ, R30 ;  /* 0x000000ffff0c7224 */ /* 0x001fc600078e001e */
[----:B------:R-:W3:Y:S01]  /*4f5d0*/  LDL.LU.64 R30, [R1+0x41c8] ;  /* 0x0041c800011e7983 */ /* 0x000ee20000300a00 */
[C---:B--2---:R-:W-:Y:S06]  /*4f5e0*/  HMMA.16816.F32 R40, R48.reuse, R58, R40 ;  /* 0x0000003a3028723c */ /* 0x044fec0000001828 */
[----:B------:R-:W-:Y:S01]  /*4f5f0*/  STL.64 [R1+0x4170], R58 ;  /* 0x0041703a01007387 */ /* 0x000fe20000100a00 */
[----:B------:R-:W-:-:S15]  /*4f600*/  HMMA.16816.F32 R16, R48, R6, R16 ;  /* 0x000000063010723c */ /* 0x000fde0000001810 */
[----:B------:R-:W-:-:S01]  /*4f610*/  NOP ;  /* 0x0000000000007918 */ /* 0x000fc20000000000 */
[----:B------:R-:W-:Y:S04]  /*4f620*/  STL.64 [R1+0x6d0], R40 ;  /* 0x0006d02801007387 */ /* 0x000fe80000100a00 */
[----:B------:R-:W-:Y:S01]  /*4f630*/  STL.64 [R1+0x6d8], R42 ;  /* 0x0006d82a01007387 */ /* 0x000fe20000100a00 */
[----:B---3--:R-:W-:Y:S06]  /*4f640*/  HMMA.16816.F32 R36, R48, R30, R36 ;  /* 0x0000001e3024723c */ /* 0x008fec0000001824 */
[----:B------:R0:W-:Y:S04]  /*4f650*/  STL.64 [R1+0x4168], R30 ;  /* 0x0041681e01007387 */ /* 0x0001e80000100a00 */
[----:B0-----:R-:W2:-:S13]  /*4f660*/  LDL.64 R30, [R1+0xf8] ;  /* 0x0000f800011e7983 */ /* 0x001e9a0000100a00 */
[----:B------:R-:W-:Y:S04]  /*4f670*/  STL.64 [R1+0x11f0], R36 ;  /* 0x0011f02401007387 */ /* 0x000fe80000100a00 */
[----:B------:R-:W-:Y:S04]  /*4f680*/  STL.64 [R1+0x11f8], R38 ;  /* 0x0011f82601007387 */ /* 0x000fe80000100a00 */
[----:B------:R0:W-:Y:S02]  /*4f690*/  STL.64 [R1+0x4160], R6 ;  /* 0x0041600601007387 */ /* 0x0001e40000100a00 */
[----:B0-----:R-:W-:-:S02]  /*4f6a0*/  IMAD.MOV.U32 R6, RZ, RZ, R12 ;  /* 0x000000ffff067224 */ /* 0x001fc400078e000c */
[----:B------:R-:W-:Y:S01]  /*4f6b0*/  HMMA.16816.F32 R12, R48, R26, R8 ;  /* 0x0000001a300c723c */ /* 0x000fe20000001808 */
[----:B------:R0:W-:Y:S04]  /*4f6c0*/  STL.64 [R1+0x11e0], R16 ;  /* 0x0011e01001007387 */ /* 0x0001e80000100a00 */
[----:B------:R-:W-:Y:S04]  /*4f6d0*/  STL.64 [R1+0x11e8], R18 ;  /* 0x0011e81201007387 */ /* 0x000fe80000100a00 */
[----:B------:R-:W3:-:S14]  /*4f6e0*/  LDL.LU R8, [R1+0xab0] ;  /* 0x000ab00001087983 */ /* 0x000edc0000300800 */
[----:B------:R-:W-:Y:S04]  /*4f6f0*/  STL.64 [R1+0x11d0], R12 ;  /* 0x0011d00c01007387 */ /* 0x000fe80000100a00 */
[----:B------:R4:W-:Y:S04]  /*4f700*/  STL.64 [R1+0x11d8], R14 ;  /* 0x0011d80e01007387 */ /* 0x0009e80000100a00 */
[----:B------:R-:W3:Y:S04]  /*4f710*/  LDL.LU R9, [R1+0xab4] ;  /* 0x000ab40001097983 */ /* 0x000ee80000300800 */
[----:B------:R-:W3:Y:S04]  /*4f720*/  LDL.LU R10, [R1+0xab8] ;  /* 0x000ab800010a7983 */ /* 0x000ee80000300800 */
[----:B------:R-:W3:Y:S04]  /*4f730*/  LDL.LU R11, [R1+0xabc] ;  /* 0x000abc00010b7983 */ /* 0x000ee80000300800 */
[----:B0-----:R-:W2:Y:S01]  /*4f740*/  LDL.LU R16, [R1+0xaa0] ;  /* 0x000aa00001107983 */ /* 0x001ea20000300800 */
[----:B----4-:R-:W-:-:S15]  /*4f750*/  HMMA.16816.F32 R12, R48, R34, R52 ;  /* 0x00000022300c723c */ /* 0x010fde0000001834 */
[----:B------:R-:W-:-:S08]  /*4f760*/  NOP ;  /* 0x0000000000007918 */ /* 0x000fd00000000000 */
[----:B------:R0:W-:Y:S04]  /*4f770*/  STL.64 [R1+0x11c0], R12 ;  /* 0x0011c00c01007387 */ /* 0x0001e80000100a00 */
[----:B------:R1:W-:Y:S04]  /*4f780*/  STL.64 [R1+0x11c8], R14 ;  /* 0x0011c80e01007387 */ /* 0x0003e80000100a00 */
[----:B------:R-:W2:Y:S04]  /*4f790*/  LDL.LU R17, [R1+0xaa4] ;  /* 0x000aa40001117983 */ /* 0x000ea80000300800 */
[----:B------:R-:W2:Y:S04]  /*4f7a0*/  LDL.LU R18, [R1+0xaa8] ;  /* 0x000aa80001127983 */ /* 0x000ea80000300800 */
[----:B------:R-:W2:Y:S04]  /*4f7b0*/  LDL.LU R19, [R1+0xaac] ;  /* 0x000aac0001137983 */ /* 0x000ea80000300800 */
        /* <DEDUP_REMOVED lines=16> */
[----:B------:R-:W4:Y:S04]  /*4f8c0*/  LDL.LU R40, [R1+0xa80] ;  /* 0x000a800001287983 */ /* 0x000f280000300800 */
[----:B------:R-:W4:Y:S04]  /*4f8d0*/  LDL.LU R41, [R1+0xa84] ;  /* 0x000a840001297983 */ /* 0x000f280000300800 */
[----:B------:R-:W4:Y:S04]  /*4f8e0*/  LDL.LU R42, [R1+0xa88] ;  /* 0x000a8800012a7983 */ /* 0x000f280000300800 */
[----:B------:R-:W4:Y:S04]  /*4f8f0*/  LDL.LU R43, [R1+0xa8c] ;  /* 0x000a8c00012b7983 */ /* 0x000f280000300800 */
        /* <DEDUP_REMOVED lines=20> */
[----:B------:R-:W2:Y:S04]  /*4fa40*/  LDL.LU.64 R16, [R1+0x41b0] ;  /* 0x0041b00001107983 */ /* 0x000ea80000300a00 */
[----:B------:R-:W-:Y:S01]  /*4fa50*/  STL.64 [R1+0x4140], R10 ;  /* 0x0041400a01007387 */ /* 0x000fe20000100a00 */
[----:B----4-:R-:W-:-:S15]  /*4fa60*/  HMMA.16816.F32 R36, R48, R18, R36 ;  /* 0x000000123024723c */ /* 0x010fde0000001824 */
[----:B------:R-:W-:-:S08]  /*4fa70*/  NOP ;  /* 0x0000000000007918 */ /* 0x000fd00000000000 */
[----:B------:R-:W-:Y:S04]  /*4fa80*/  STL.64 [R1+0x740], R36 ;  /* 0x0007402401007387 */ /* 0x000fe80000100a00 */
[----:B------:R0:W-:Y:S04]  /*4fa90*/  STL.64 [R1+0x748], R38 ;  /* 0x0007482601007387 */ /* 0x0001e80000100a00 */
[----:B0-----:R-:W4:Y:S04]  /*4faa0*/  LDL.LU.64 R38, [R1+0x41a8] ;  /* 0x0041a80001267983 */ /* 0x001f280000300a00 */
[----:B------:R-:W-:Y:S04]  /*4fab0*/  STL.64 [R1+0x4138], R18 ;  /* 0x0041381201007387 */ /* 0x000fe80000100a00 */
[----:B--2---:R0:W-:Y:S04]  /*4fac0*/  STL.64 [R1+0x4130], R16 ;  /* 0x0041301001007387 */ /* 0x0041e80000100a00 */
[----:B0-----:R-:W2:Y:S04]  /*4fad0*/  LDL.LU R16, [R1+0xba0] ;  /* 0x000ba00001107983 */ /* 0x001ea80000300800 */
[----:B------:R-:W2:Y:S04]  /*4fae0*/  LDL.LU R17, [R1+0xba4] ;  /* 0x000ba40001117983 */ /* 0x000ea80000300800 */
[----:B------:R-:W2:Y:S04]  /*4faf0*/  LDL.LU R18, [R1+0xba8] ;  /* 0x000ba80001127983 */ /* 0x000ea80000300800 */
[----:B------:R-:W2:Y:S01]  /*4fb00*/  LDL.LU R19, [R1+0xbac] ;  /* 0x000bac0001137983 */ /* 0x000ea20000300800 */
[----:B----4-:R-:W-:Y:S03]  /*4fb10*/  HMMA.16816.F32 R48, R48, R38, R52 ;  /* 0x000000263030723c */ /* 0x010fe60000001834 */
[----:B------:R-:W4:Y:S04]  /*4fb20*/  LDL.LU.64 R54, [R1+0x41a0] ;  /* 0x0041a00001367983 */ /* 0x000f280000300a00 */
[----:B------:R-:W4:-:S15]  /*4fb30*/  LDL.LU.64 R52, [R1+0x4198] ;  /* 0x0041980001347983 */ /* 0x000f1e0000300a00 */
[----:B------:R-:W-:-:S01]  /*4fb40*/  NOP ;  /* 0x0000000000007918 */ /* 0x000fc20000000000 */
[----:B------:R-:W-:Y:S04]  /*4fb50*/  STL.64 [R1+0x180], R48 ;  /* 0x0001803001007387 */ /* 0x000fe80000100a00 */
[----:B------:R-:W-:Y:S04]  /*4fb60*/  STL.64 [R1+0x188], R50 ;  /* 0x0001883201007387 */ /* 0x000fe80000100a00 */
        /* <DEDUP_REMOVED lines=10> */
[----:B------:R-:W2:Y:S01]  /*4fc10*/  LDL.LU.64 R40, [R1+0x4188] ;  /* 0x0041880001287983 */ /* 0x000ea20000300a00 */
[----:B----4-:R-:W-:-:S15]  /*4fc20*/  HMMA.16816.F32 R12, R52, R42, R12 ;  /* 0x0000002a340c723c */ /* 0x010fde000000180c */
[----:B------:R-:W-:-:S08]  /*4fc30*/  NOP ;  /* 0x0000000000007918 */ /* 0x000fd00000000000 */
[----:B------:R-:W-:Y:S04]  /*4fc40*/  STL.64 [R1+0x130], R12 ;  /* 0x0001300c01007387 */ /* 0x000fe80000100a00 */
[----:B------:R0:W-:Y:S04]  /*4fc50*/  STL.64 [R1+0x138], R14 ;  /* 0x0001380e01007387 */ /* 0x0001e80000100a00 */
[----:B0-----:R-:W4:Y:S01]  /*4fc60*/  LDL.LU.64 R14, [R1+0x4180] ;  /* 0x00418000010e7983 */ /* 0x001f220000300a00 */
[----:B------:R-:W-:Y:S02]  /*4fc70*/  IMAD.MOV.U32 R50, RZ, RZ, R2 ;  /* 0x000000ffff327224 */ /* 0x000fe400078e0002 */
[----:B------:R-:W-:-:S02]  /*4fc80*/  IMAD.MOV.U32 R51, RZ, RZ, R0 ;  /* 0x000000ffff337224 */ /* 0x000fc400078e0000 */
[----:B------:R-:W-:Y:S02]  /*4fc90*/  IMAD.MOV.U32 R10, RZ, RZ, R4 ;  /* 0x000000ffff0a7224 */ /* 0x000fe400078e0004 */
[----:B------:R-:W-:Y:S01]  /*4fca0*/  IMAD.MOV.U32 R11, RZ, RZ, R3 ;  /* 0x000000ffff0b7224 */ /* 0x000fe200078e0003 */
[----:B------:R-:W4:Y:S02]  /*4fcb0*/  LDL.LU.64 R12, [R1+0x4178] ;  /* 0x00417800010c7983 */ /* 0x000f240000300a00 */
[C---:B---3--:R-:W-:Y:S06]  /*4fcc0*/  HMMA.16816.F32 R36, R52.reuse, R50, R36 ;  /* 0x000000323424723c */ /* 0x048fec0000001824 */
[C---:B--2---:R-:W-:Y:S06]  /*4fcd0*/  HMMA.16816.F32 R16, R52.reuse, R10, R16 ;  /* 0x0000000a3410723c */ /* 0x044fec0000001810 */
[----:B------:R-:W-:Y:S06]  /*4fce0*/  HMMA.16816.F32 R8, R52, R30, R20 ;  /* 0x0000001e3408723c */ /* 0x000fec0000001814 */
[----:B------:R-:W-:-:S02]  /*4fcf0*/  IMAD.MOV.U32 R2, RZ, RZ, R30 ;  /* 0x000000ffff027224 */ /* 0x000fc400078e001e */
[----:B------:R-:W-:Y:S02]  /*4fd00*/  IMAD.MOV.U32 R0, RZ, RZ, R31 ;  /* 0x000000ffff007224 */ /* 0x000fe400078e001f */
[----:B------:R-:W-:Y:S01]  /*4fd10*/  IMAD.MOV.U32 R7, RZ, RZ, R5 ;  /* 0x000000ffff077224 */ /* 0x000fe200078e0005 */
[----:B------:R-:W0:Y:S01]  /*4fd20*/  LDSM.16.MT88.4 R48, [R25+UR5+0x2080] ;  /* 0x002080051930783b */ /* 0x000e220008004200 */
[----:B----4-:R-:W-:-:S15]  /*4fd30*/  HMMA.16816.F32 R56, R52, R14, R56 ;  /* 0x0000000e3438723c */ /* 0x010fde0000001838 */
[----:B------:R-:W-:-:S08]  /*4fd40*/  NOP ;  /* 0x0000000000007918 */ /* 0x000fd00000000000 */
[----:B------:R-:W-:Y:S04]  /*4fd50*/  STL.64 [R1+0x5c0], R56 ;  /* 0x0005c03801007387 */ /* 0x000fe80000100a00 */
[----:B------:R1:W-:Y:S04]  /*4fd60*/  STL.64 [R1+0x5c8], R58 ;  /* 0x0005c83a01007387 */ /* 0x0003e80000100a00 */
[----:B-1----:R-:W2:Y:S04]  /*4fd70*/  LDL.LU.64 R58, [R1+0x4170] ;  /* 0x00417000013a7983 */ /* 0x002ea80000300a00 */
[----:B------:R-:W-:Y:S04]  /*4fd80*/  STL.64 [R1+0x5b0], R36 ;  /* 0x0005b02401007387 */ /* 0x000fe80000100a00 */
[----:B------:R-:W-:Y:S04]  /*4fd90*/  STL.64 [R1+0x5b8], R38 ;  /* 0x0005b82601007387 */ /* 0x000fe80000100a00 */
[----:B------:R-:W-:Y:S04]  /*4fda0*/  STL.64 [R1+0x5a0], R16 ;  /* 0x0005a01001007387 */ /* 0x000fe80000100a00 */
[----:B------:R-:W-:Y:S04]  /*4fdb0*/  STL.64 [R1+0x5a8], R18 ;  /* 0x0005a81201007387 */ /* 0x000fe80000100a00 */
[----:B------:R-:W-:Y:S04]  /*4fdc0*/  STL.64 [R1+0x590], R8 ;  /* 0x0005900801007387 */ /* 0x000fe80000100a00 */
[----:B------:R1:W-:Y:S04]  /*4fdd0*/  STL.64 [R1+0x598], R10 ;  /* 0x0005980a01007387 */ /* 0x0003e80000100a00 */
[----:B------:R-:W2:Y:S04]  /*4fde0*/  LDL.LU R28, [R1+0xc40] ;  /* 0x000c4000011c7983 */ /* 0x000ea80000300800 */
[----:B------:R-:W2:Y:S04]  /*4fdf0*/  LDL.LU R29, [R1+0xc44] ;  /* 0x000c4400011d7983 */ /* 0x000ea80000300800 */
[----:B------:R-:W2:Y:S04]  /*4fe00*/  LDL.LU R30, [R1+0xc48] ;  /* 0x000c4800011e7983 */ /* 0x000ea80000300800 */
[----:B------:R-:W2:Y:S04]  /*4fe10*/  LDL.LU R31, [R1+0xc4c] ;  /* 0x000c4c00011f7983 */ /* 0x000ea80000300800 */
[----:B------:R-:W3:Y:S01]  /*4fe20*/  LDL.LU R4, [R1+0xc30] ;  /* 0x000c300001047983 */ /* 0x000ee20000300800 */
[----:B-1----:R-:W-:-:S15]  /*4fe30*/  HMMA.16816.F32 R8, R52, R6, R32 ;  /* 0x000000063408723c */ /* 0x002fde0000001820 */
[----:B------:R-:W-:-:S08]  /*4fe40*/  NOP ;  /* 0x0000000000007918 */ /* 0x000fd00000000000 */
[----:B------:R1:W-:Y:S04]  /*4fe50*/  STL.64 [R1+0x580], R8 ;  /* 0x0005800801007387 */ /* 0x0003e80000100a00 */
[----:B------:R4:W-:Y:S04]  /*4fe60*/  STL.64 [R1+0x588], R10 ;  /* 0x0005880a01007387 */ /* 0x0009e80000100a00 */
        /* <DEDUP_REMOVED lines=15> */
[----:B-1----:R-:W3:Y:S04]  /*4ff60*/  LDL.LU R8, [R1+0xbf0] ;  /* 0x000bf00001087983 */ /* 0x002ee80000300800 */
[----:B------:R-:W3:Y:S04]  /*4ff70*/  LDL.LU R9, [R1+0xbf4] ;  /* 0x000bf40001097983 */ /* 0x000ee80000300800 */
[----:B----4-:R-:W4:Y:S04]  /*4ff80*/  LDL.LU R10, [R1+0xbf8] ;  /* 0x000bf800010a7983 */ /* 0x010f280000300800 */
[----:B------:R-:W4:Y:S04]  /*4ff90*/  LDL.LU R11, [R1+0xbfc] ;  /* 0x000bfc00010b7983 */ /* 0x000f280000300800 */
[----:B------:R-:W4:Y:S04]  /*4ffa0*/  LDL.LU R16, [R1+0xbe0] ;  /* 0x000be00001107983 */ /* 0x000f280000300800 */
[----:B------:R-:W4:Y:S04]  /*4ffb0*/  LDL.LU R17, [R1+0xbe4] ;  /* 0x000be40001117983 */ /* 0x000f280000300800 */
[----:B------:R-:W4:Y:S04]  /*4ffc0*/  LDL.LU R18, [R1+0xbe8] ;  /* 0x000be80001127983 */ /* 0x000f280000300800 */
[----:B------:R-:W4:Y:S04]  /*4ffd0*/  LDL.LU R19, [R1+0xbec] ;  /* 0x000bec0001137983 */ /* 0x000f280000300800 */
[----:B0-----:R-:W-:Y:S04]  /*4ffe0*/  STL.64 [R1+0x40b0], R50 ;  /* 0x0040b03201007387 */ /* 0x001fe80000100a00 */
[----:B------:R0:W-:Y:S04]  /*4fff0*/  STL.64 [R1+0x40a8], R48 ;  /* 0x0040a83001007387 */ /* 0x0001e80000100a00 */
[----:B0-----:R-:W4:Y:S04]  /*50000*/  LDL.LU.64 R48, [R1] ;  /* 0x0000000001307983 */ /* 0x001f280000300a00 */
[----:B------:R-:W4:Y:S01]  /*50010*/  LDL.LU.64 R50, [R1+0x8] ;  /* 0x0000080001327983 */ /* 0x000f220000300a00 */
[----:B--2---:R-:W-:Y:S03]  /*50020*/  HMMA.16816.F32 R56, R52, R58, R28 ;  /* 0x0000003a3438723c */ /* 0x004fe6000000181c */
[----:B------:R-:W3:-:S15]  /*50030*/  LDL.LU.64 R30, [R1+0x4168] ;  /* 0x00416800011e7983 */ /* 0x000ede0000300a00 */
[----:B------:R-:W-:-:S05]  /*50040*/  NOP ;  /* 0x0000000000007918 */ /* 0x000fca0000000000 */
[----:B------:R0:W-:Y:S04]  /*50050*/  STL.64 [R1+0x440], R56 ;  /* 0x0004403801007387 */ /* 0x0001e80000100a00 */
[----:B------:R1:W-:Y:S04]  /*50060*/  STL.64 [R1+0x448], R58 ;  /* 0x0004483a01007387 */ /* 0x0003e80000100a00 */
[----:B0-----:R-:W2:Y:S04]  /*50070*/  LDL.LU R56, [R1+0xd20] ;  /* 0x000d200001387983 */ /* 0x001ea80000300800 */
[----:B------:R-:W2:Y:S04]  /*50080*/  LDL.LU R57, [R1+0xd24] ;  /* 0x000d240001397983 */ /* 0x000ea80000300800 */
[----:B-1----:R-:W2:Y:S04]  /*50090*/  LDL.LU R58, [R1+0xd28] ;  /* 0x000d2800013a7983 */ /* 0x002ea80000300800 */
[----:B------:R-:W2:Y:S01]  /*500a0*/  LDL.LU R59, [R1+0xd2c] ;  /* 0x000d2c00013b7983 */ /* 0x000ea20000300800 */
[----:B---3--:R-:W-:-:S15]  /*500b0*/  HMMA.16816.F32 R4, R52, R30, R4 ;  /* 0x0000001e3404723c */ /* 0x008fde0000001804 */
[----:B------:R-:W-:-:S08]  /*500c0*/  NOP ;  /* 0x0000000000007918 */ /* 0x000fd00000000000 */
[----:B------:R-:W-:Y:S04]  /*500d0*/  STL.64 [R1+0x430], R4 ;  /* 0x0004300401007387 */ /* 0x000fe80000100a00 */
[----:B------:R0:W-:Y:S04]  /*500e0*/  STL.64 [R1+0x438], R6 ;  /* 0x0004380601007387 */ /* 0x0001e80000100a00 */
[----:B0-----:R-:W3:Y:S01]  /*500f0*/  LDL.LU.64 R6, [R1+0x4160] ;  /* 0x0041600001067983 */ /* 0x001ee20000300a00 */
[C---:B------:R-:W-:Y:S03]  /*50100*/  HMMA.16816.F32 R32, R52.reuse, R26, R32 ;  /* 0x0000001a3420723c */ /* 0x040fe60000001820 */
        /* <DEDUP_REMOVED lines=14> */
[----:B------:R-:W2:Y:S04]  /*501f0*/  LDL.LU R7, [R1+0xc5c] ;  /* 0x000c5c0001077983 */ /* 0x000ea80000300800 */
[----:B------:R-:W-:Y:S04]  /*50200*/  STL.64 [R1+0x330], R32 ;  /* 0x0003302001007387 */ /* 0x000fe80000100a00 */
[----:B------:R0:W-:Y:S04]  /*50210*/  STL.64 [R1+0x338], R34 ;  /* 0x0003382201007387 */ /* 0x0001e80000100a00 */
[----:B0-----:R-:W4:Y:S02]  /*50220*/  LDL.LU.64 R34, [R1+0x4150] ;  /* 0x0041500001227983 */ /* 0x001f240000300a00 */
        /* <DEDUP_REMOVED lines=24> */
[----:B0-----:R-:W3:Y:S04]  /*503b0*/  LDL.LU.64 R18, [R1+0x4138] ;  /* 0x0041380001127983 */ /* 0x001ee80000300a00 */
[----:B------:R-:W4:Y:S04]  /*503c0*/  LDL.LU.64 R16, [R1+0x4130] ;  /* 0x0041300001107983 */ /* 0x000f280000300a00 */
[----:B------:R3:W-:Y:S01]  /*503d0*/  STL.64 [R1+0x4120], R10 ;  /* 0x0041200a01007387 */ /* 0x0007e20000100a00 */
[----:B--2---:R-:W-:Y:S06]  /*503e0*/  HMMA.16816.F32 R4, R48, R46, R4 ;  /* 0x0000002e3004723c */ /* 0x004fec0000001804 */
[----:B------:R-:W-:Y:S01]  /*503f0*/  IMAD.MOV.U32 R3, RZ, RZ, R51 ;  /* 0x000000ffff037224 */ /* 0x000fe200078e0033 */
[----:B---3--:R-:W-:Y:S06]  /*50400*/  HMMA.16816.F32 R8, R52, R18, R20 ;  /* 0x000000123408723c */ /* 0x008fec0000001814 */
[----:B------:R-:W-:Y:S04]  /*50410*/  STL.64 [R1+0x40e0], R18 ;  /* 0x0040e01201007387 */ /* 0x000fe80000100a00 */
[----:B----4-:R-:W-:-:S13]  /*50420*/  STL.64 [R1+0x40d8], R16 ;  /* 0x0040d81001007387 */ /* 0x010fda0000100a00 */
[----:B------:R-:W-:Y:S04]  /*50430*/  STL.64 [R1+0x2d0], R8 ;  /* 0x0002d00801007387 */ /* 0x000fe80000100a00 */
[----:B------:R0:W-:Y:S02]  /*50440*/  STL.64 [R1+0x2d8], R10 ;  /* 0x0002d80a01007387 */ /* 0x0001e40000100a00 */
[----:B0-----:R-:W-:Y:S02]  /*50450*/  HMMA.16816.F32 R8, R52, R38, R32 ;  /* 0x000000263408723c */ /* 0x001fe40000001820 */
[----:B------:R-:W0:Y:S04]  /*50460*/  LDSM.16.MT88.4 R52, [R25+UR5+0x2100] ;  /* 0x002100051934783b */ /* 0x000e280008004200 */
[----:B------:R-:W-:-:S15]  /*50470*/  STL.64 [R1+0x40e8], R38 ;  /* 0x0040e82601007387 */ /* 0x000fde0000100a00 */
[----:B------:R-:W-:-:S02]  /*50480*/  NOP ;  /* 0x0000000000007918 */ /* 0x000fc40000000000 */
[----:B------:R-:W-:Y:S04]  /*50490*/  STL.64 [R1+0x120], R8 ;  /* 0x0001200801007387 */ /* 0x000fe80000100a00 */
[----:B------:R1:W-:Y:S02]  /*504a0*/  STL.64 [R1+0x128], R10 ;  /* 0x0001280a01007387 */ /* 0x0003e40000100a00 */
[----:B-1----:R-:W-:Y:S02]  /*504b0*/  HMMA.16816.F32 R8, R48, R42, R28 ;  /* 0x0000002a3008723c */ /* 0x002fe4000000181c */
[----:B------:R-:W-:Y:S04]  /*504c0*/  STL.64 [R1+0x40b8], R46 ;  /* 0x0040b82e01007387 */ /* 0x000fe80000100a00 */
[----:B------:R1:W-:Y:S04]  /*504d0*/  STL.64 [R1+0x210], R4 ;  /* 0x0002100401007387 */ /* 0x0003e80000100a00 */
[----:B------:R2:W-:Y:S01]  /*504e0*/  STL.64 [R1+0x218], R6 ;  /* 0x0002180601007387 */ /* 0x0005e20000100a00 */
[----:B-1----:R-:W-:-:S02]  /*504f0*/  IMAD.MOV.U32 R5, RZ, RZ, R49 ;  /* 0x000000ffff057224 */ /* 0x002fc400078e0031 */
[----:B--2---:R-:W-:Y:S02]  /*50500*/  IMAD.MOV.U32 R6, RZ, RZ, R48 ;  /* 0x000000ffff067224 */ /* 0x004fe400078e0030 */
[----:B------:R-:W-:-:S08]  /*50510*/  IMAD.MOV.U32 R4, RZ, RZ, R50 ;  /* 0x000000ffff047224 */ /* 0x000fd000078e0032 */
[----:B------:R-:W-:Y:S04]  /*50520*/  STL.64 [R1+0x260], R8 ;  /* 0x0002600801007387 */ /* 0x000fe80000100a00 */
[----:B------:R-:W-:Y:S04]  /*50530*/  STL.64 [R1+0x268], R10 ;  /* 0x0002680a01007387 */ /* 0x000fe80000100a00 */
[----:B------:R-:W-:Y:S04]  /*50540*/  STL.64 [R1+0x40a0], R42 ;  /* 0x0040a02a01007387 */ /* 0x000fe80000100a00 */
[----:B------:R-:W-:Y:S04]  /*50550*/  STL.64 [R1+0x4098], R40 ;  /* 0x0040982801007387 */ /* 0x000fe80000100a00 */
[----:B------:R-:W-:Y:S04]  /*50560*/  STL.64 [R1+0x40f8], R26 ;  /* 0x0040f81a01007387 */ /* 0x000fe80000100a00 */
[----:B------:R-:W-:Y:S04]  /*50570*/  STL [R1+0x40f0], R25 ;  /* 0x0040f01901007387 */ /* 0x000fe80000100800 */
[----:B0-----:R0:W-:Y:S04]  /*50580*/  STL.64 [R1+0x4000], R54 ;  /* 0x0040003601007387 */ /* 0x0011e80000100a00 */
[----:B------:R1:W-:Y:S01]  /*50590*/  STL.64 [R1+0x3ff8], R52 ;  /* 0x003ff83401007387 */ /* 0x0003e20000100a00 */
[----:B0-----:R-:W-:-:S02]  /*505a0*/  IMAD.MOV.U32 R54, RZ, RZ, R4 ;  /* 0x000000ffff367224 */ /* 0x001fc400078e0004 */
[----:B-1----:R-:W-:Y:S02]  /*505b0*/  IMAD.MOV.U32 R52, RZ, RZ, R6 ;  /* 0x000000ffff347224 */ /* 0x002fe400078e0006 */
[----:B------:R-:W-:Y:S02]  /*505c0*/  IMAD.MOV.U32 R53, RZ, RZ, R5 ;  /* 0x000000ffff357224 */ /* 0x000fe400078e0005 */
[----:B------:R-:W-:-:S07]  /*505d0*/  IMAD.MOV.U32 R55, RZ, RZ, R3 ;  /* 0x000000ffff377224 */ /* 0x000fce00078e0003 */
[----:B------:R-:W-:Y:S01]  /*505e0*/  HMMA.16816.F32 R4, R52, R14, R56 ;  /* 0x0000000e3404723c */ /* 0x000fe20000001838 */
[----:B------:R-:W2:-:S15]  /*505f0*/  LDL.LU R56, [R1+0xc80] ;  /* 0x000c800001387983 */ /* 0x000e9e0000300800 */
[----:B------:R-:W-:-:S07]  /*50600*/  NOP ;  /* 0x0000000000007918 */ /* 0x000fce0000000000 */
[----:B------:R0:W-:Y:S04]  /*50610*/  STL.64 [R1+0x1630], R4 ;  /* 0x0016300401007387 */ /* 0x0001e80000100a00 */
[----:B------:R1:W-:Y:S04]  /*50620*/  STL.64 [R1+0x1638], R6 ;  /* 0x0016380601007387 */ /* 0x0003e80000100a00 */
[----:B------:R-:W2:Y:S04]  /*50630*/  LDL.LU R57, [R1+0xc84] ;  /* 0x000c840001397983 */ /* 0x000ea80000300800 */
[----:B------:R-:W3:Y:S04]  /*50640*/  LDL.LU R58, [R1+0xc88] ;  /* 0x000c8800013a7983 */ /* 0x000ee80000300800 */
[----:B------:R-:W3:Y:S04]  /*50650*/  LDL.LU R59, [R1+0xc8c] ;  /* 0x000c8c00013b7983 */ /* 0x000ee80000300800 */
[----:B---3--:R-:W-:Y:S04]  /*50660*/  STL.64 [R1+0x4108], R58 ;  /* 0x0041083a01007387 */ /* 0x008fe80000100a00 */
[----:B--2---:R2:W-:Y:S04]  /*50670*/  STL.64 [R1+0x4100], R56 ;  /* 0x0041003801007387 */ /* 0x0045e80000100a00 */
[----:B------:R-:W3:Y:S04]  /*50680*/  LDL.LU R16, [R1+0xcd0] ;  /* 0x000cd00001107983 */ /* 0x000ee80000300800 */
[----:B------:R-:W3:Y:S04]  /*50690*/  LDL.LU R17, [R1+0xcd4] ;  /* 0x000cd40001117983 */ /* 0x000ee80000300800 */
[----:B------:R-:W4:Y:S04]  /*506a0*/  LDL.LU R18, [R1+0xcd8] ;  /* 0x000cd80001127983 */ /* 0x000f280000300800 */
[----:B------:R-:W4:Y:S04]  /*506b0*/  LDL.LU R19, [R1+0xcdc] ;  /* 0x000cdc0001137983 */ /* 0x000f280000300800 */
[----:B----4-:R4:W-:Y:S04]  /*506c0*/  STL.64 [R1+0x4118], R18 ;  /* 0x0041181201007387 */ /* 0x0109e80000100a00 */
[----:B---3--:R-:W-:Y:S04]  /*506d0*/  STL.64 [R1+0x4110], R16 ;  /* 0x0041101001007387 */ /* 0x008fe80000100a00 */
[----:B0-----:R-:W3:Y:S04]  /*506e0*/  LDL.LU R4, [R1+0xd10] ;  /* 0x000d100001047983 */ /* 0x001ee80000300800 */
[----:B------:R-:W3:Y:S04]  /*506f0*/  LDL.LU R5, [R1+0xd14] ;  /* 0x000d140001057983 */ /* 0x000ee80000300800 */
[----:B-1----:R-:W3:Y:S04]  /*50700*/  LDL.LU R6, [R1+0xd18] ;  /* 0x000d180001067983 */ /* 0x002ee80000300800 */
[----:B------:R-:W3:Y:S04]  /*50710*/  LDL.LU R7, [R1+0xd1c] ;  /* 0x000d1c0001077983 */ /* 0x000ee80000300800 */
[----:B------:R-:W3:Y:S04]  /*50720*/  LDL.64 R50, [R1+0x118] ;  /* 0x0001180001327983 */ /* 0x000ee80000100a00 */
        /* <DEDUP_REMOVED lines=8> */
[----:B----4-:R-:W2:Y:S04]  /*507b0*/  LDL.64 R18, [R1+0x108] ;  /* 0x0001080001127983 */ /* 0x010ea80000100a00 */
[----:B------:R-:W4:Y:S04]  /*507c0*/  LDL.64 R38, [R1+0xe8] ;  /* 0x0000e80001267983 */ /* 0x000f280000100a00 */
        /* <DEDUP_REMOVED lines=17> */
[----:B------:R-:W-:Y:S04]  /*508e0*/  STL.64 [R1+0x4090], R14 ;  /* 0x0040900e01007387 */ /* 0x000fe80000100a00 */
[----:B------:R0:W-:Y:S04]  /*508f0*/  STL.64 [R1+0x4088], R12 ;  /* 0x0040880c01007387 */ /* 0x0001e80000100a00 */
[----:B0-----:R-:W4:Y:S04]  /*50900*/  LDL.LU R12, [R1+0xce0] ;  /* 0x000ce000010c7983 */ /* 0x001f280000300800 */
[----:B------:R-:W4:Y:S04]  /*50910*/  LDL.LU R13, [R1+0xce4] ;  /* 0x000ce400010d7983 */ /* 0x000f280000300800 */
[----:B------:R-:W4:Y:S04]  /*50920*/  LDL.LU R14, [R1+0xce8] ;  /* 0x000ce800010e7983 */ /* 0x000f280000300800 */
[----:B------:R-:W4:Y:S01]  /*50930*/  LDL.LU R15, [R1+0xcec] ;  /* 0x000cec00010f7983 */ /* 0x000f220000300800 */
[C---:B---3--:R-:W-:Y:S06]  /*50940*/  HMMA.16816.F32 R4, R52.reuse, R50, R4 ;  /* 0x000000323404723c */ /* 0x048fec0000001804 */
[----:B--2---:R-:W-:Y:S01]  /*50950*/  HMMA.16816.F32 R8, R52, R18, R8 ;  /* 0x000000123408723c */ /* 0x004fe20000001808 */
[----:B------:R-:W-:-:S15]  /*50960*/  IMAD.MOV.U32 R3, RZ, RZ, R51 ;  /* 0x000000ffff037224 */ /* 0x000fde00078e0033 */
[----:B------:R-:W-:-:S01]  /*50970*/  NOP ;  /* 0x0000000000007918 */ /* 0x000fc20000000000 */
[----:B------:R-:W-:Y:S04]  /*50980*/  STL.64 [R1+0x1620], R4 ;  /* 0x0016200401007387 */ /* 0x000fe80000100a00 */
[----:B------:R0:W-:Y:S04]  /*50990*/  STL.64 [R1+0x1628], R6 ;  /* 0x0016280601007387 */ /* 0x0001e80000100a00 */
[----:B0-----:R-:W2:Y:S04]  /*509a0*/  LDL.LU.64 R6, [R1+0x4128] ;  /* 0x0041280001067983 */ /* 0x001ea80000300a00 */
[----:B------:R-:W3:Y:S01]  /*509b0*/  LDL.LU R48, [R1+0xd50] ;  /* 0x000d500001307983 */ /* 0x000ee20000300800 */
[----:B------:R-:W-:-:S03]  /*509c0*/  IMAD.MOV.U32 R4, RZ, RZ, R50 ;  /* 0x000000ffff047224 */ /* 0x000fc600078e0032 */
[----:B------:R-:W3:Y:S04]  /*509d0*/  LDL.LU R49, [R1+0xd54] ;  /* 0x000d540001317983 */ /* 0x000ee80000300800 */
[----:B------:R-:W3:Y:S04]  /*509e0*/  LDL.LU R50, [R1+0xd58] ;  /* 0x000d580001327983 */ /* 0x000ee80000300800 */
[----:B------:R-:W3:Y:S04]  /*509f0*/  LDL.LU R51, [R1+0xd5c] ;  /* 0x000d5c0001337983 */ /* 0x000ee80000300800 */
[----:B------:R0:W-:Y:S04]  /*50a00*/  STL.64 [R1+0x1610], R8 ;  /* 0x0016100801007387 */ /* 0x0001e80000100a00 */
[----:B------:R1:W-:Y:S01]  /*50a10*/  STL.64 [R1+0x1618], R10 ;  /* 0x0016180a01007387 */ /* 0x0003e20000100a00 */
[----:B------:R-:W-:-:S02]  /*50a20*/  IMAD.MOV.U32 R5, RZ, RZ, R19 ;  /* 0x000000ffff057224 */ /* 0x000fc400078e0013 */
[----:B0-----:R-:W-:Y:S01]  /*50a30*/  IMAD.MOV.U32 R8, RZ, RZ, R18 ;  /* 0x000000ffff087224 */ /* 0x001fe200078e0012 */
[----:B-1----:R-:W3:Y:S04]  /*50a40*/  LDL.LU.64 R10, [R1+0x4120] ;  /* 0x00412000010a7983 */ /* 0x002ee80000300a00 */
[----:B------:R-:W2:Y:S04]  /*50a50*/  LDL.LU.64 R18, [R1+0x4118] ;  /* 0x0041180001127983 */ /* 0x000ea80000300a00 */
[----:B------:R-:W2:Y:S01]  /*50a60*/  LDL.LU.64 R16, [R1+0x4110] ;  /* 0x0041100001107983 */ /* 0x000ea20000300a00 */
[----:B------:R-:W-:-:S02]  /*50a70*/  IMAD.MOV.U32 R26, RZ, RZ, R2 ;  /* 0x000000ffff1a7224 */ /* 0x000fc400078e0002 */
[----:B------:R-:W-:Y:S01]  /*50a80*/  IMAD.MOV.U32 R27, RZ, RZ, R0 ;  /* 0x000000ffff1b7224 */ /* 0x000fe200078e0000 */
[C---:B----4-:R-:W-:Y:S06]  /*50a90*/  HMMA.16816.F32 R12, R52.reuse, R38, R12 ;  /* 0x00000026340c723c */ /* 0x050fec000000180c */
[----:B------:R-:W-:Y:S01]  /*50aa0*/  HMMA.16816.F32 R24, R52, R26, R56 ;  /* 0x0000001a3418723c */ /* 0x000fe20000001838 */
[----:B------:R-:W4:Y:S04]  /*50ab0*/  LDL.LU.64 R58, [R1+0x4108] ;  /* 0x00410800013a7983 */ /* 0x000f280000300a00 */
[----:B------:R-:W4:Y:S01]  /*50ac0*/  LDL.LU.64 R56, [R1+0x4100] ;  /* 0x0041000001387983 */ /* 0x000f220000300a00 */
[----:B------:R-:W-:-:S02]  /*50ad0*/  IMAD.MOV.U32 R9, RZ, RZ, R39 ;  /* 0x000000ffff097224 */ /* 0x000fc400078e0027 */
[----:B------:R-:W-:Y:S02]  /*50ae0*/  IMAD.MOV.U32 R2, RZ, RZ, R30 ;  /* 0x000000ffff027224 */ /* 0x000fe400078e001e */
[----:B------:R-:W-:-:S13]  /*50af0*/  IMAD.MOV.U32 R0, RZ, RZ, R31 ;  /* 0x000000ffff007224 */ /* 0x000fda00078e001f */
[----:B------:R-:W-:Y:S04]  /*50b00*/  STL.64 [R1+0x1600], R24 ;  /* 0x0016001801007387 */ /* 0x000fe80000100a00 */
[----:B------:R0:W-:Y:S04]  /*50b10*/  STL.64 [R1+0x1608], R26 ;  /* 0x0016081a01007387 */ /* 0x0001e80000100a00 */
[----:B0-----:R-:W3:Y:S04]  /*50b20*/  LDL.LU.64 R26, [R1+0x40f8] ;  /* 0x0040f800011a7983 */ /* 0x001ee80000300a00 */
[----:B------:R-:W4:Y:S04]  /*50b30*/  LDL.LU R25, [R1+0x40f0] ;  /* 0x0040f00001197983 */ /* 0x000f280000300800 */
[----:B------:R0:W-:Y:S04]  /*50b40*/  STL.64 [R1+0x15f0], R12 ;  /* 0x0015f00c01007387 */ /* 0x0001e80000100a00 */
[----:B------:R-:W-:Y:S01]  /*50b50*/  STL.64 [R1+0x15f8], R14 ;  /* 0x0015f80e01007387 */ /* 0x000fe20000100a00 */
[----:B0-----:R-:W-:-:S03]  /*50b60*/  IMAD.MOV.U32 R12, RZ, RZ, R38 ;  /* 0x000000ffff0c7224 */ /* 0x001fc600078e0026 */
[----:B------:R-:W4:Y:S01]  /*50b70*/  LDL.LU.64 R38, [R1+0x40e8] ;  /* 0x0040e80001267983 */ /* 0x000f220000300a00 */
[----:B--2---:R-:W-:-:S15]  /*50b80*/  HMMA.16816.F32 R16, R52, R30, R16 ;  /* 0x0000001e3410723c */ /* 0x004fde0000001810 */
[----:B------:R-:W-:-:S08]  /*50b90*/  NOP ;  /* 0x0000000000007918 */ /* 0x000fd00000000000 */
[----:B------:R-:W-:Y:S04]  /*50ba0*/  STL.64 [R1+0x15e0], R16 ;  /* 0x0015e01001007387 */ /* 0x000fe80000100a00 */
[----:B------:R0:W-:Y:S04]  /*50bb0*/  STL.64 [R1+0x15e8], R18 ;  /* 0x0015e81201007387 */ /* 0x0001e80000100a00 */
[----:B0-----:R-:W2:Y:S04]  /*50bc0*/  LDL.LU.64 R18, [R1+0x40e0] ;  /* 0x0040e00001127983 */ /* 0x001ea80000300a00 */
[----:B------:R-:W2:Y:S04]  /*50bd0*/  LDL.LU.64 R16, [R1+0x40d8] ;  /* 0x0040d80001107983 */ /* 0x000ea80000300a00 */
[----:B------:R-:W3:Y:S01]  /*50be0*/  LDL.LU.64 R30, [R1+0x40d0] ;  /* 0x0040d000011e7983 */ /* 0x000ee20000300a00 */
[C---:B------:R-:W-:Y:S06]  /*50bf0*/  HMMA.16816.F32 R20, R52.reuse, R6, R20 ;  /* 0x000000063414723c */ /* 0x040fec0000001814 */
[----:B---3--:R-:W-:-:S15]  /*50c00*/  HMMA.16816.F32 R32, R52, R30, R32 ;  /* 0x0000001e3420723c */ /* 0x008fde0000001820 */
[----:B------:R-:W-:-:S08]  /*50c10*/  NOP ;  /* 0x0000000000007918 */ /* 0x000fd00000000000 */
[----:B------:R0:W-:Y:S04]  /*50c20*/  STL.64 [R1+0x15d8], R34 ;  /* 0x0015d82201007387 */ /* 0x0001e80000100a00 */
[----:B0-----:R-:W3:Y:S04]  /*50c30*/  LDL.LU.64 R34, [R1+0x40c8] ;  /* 0x0040c80001227983 */ /* 0x001ee80000300a00 */
[----:B------:R0:W-:Y:S04]  /*50c40*/  STL.64 [R1+0x15c8], R22 ;  /* 0x0015c81601007387 */ /* 0x0001e80000100a00 */
[----:B0-----:R-:W4:Y:S01]  /*50c50*/  LDL.LU.64 R22, [R1+0x40c0] ;  /* 0x0040c00001167983 */ /* 0x001f220000300a00 */
[----:B------:R-:W-:Y:S03]  /*50c60*/  HMMA.16816.F32 R40, R52, R26, R40 ;  /* 0x0000001a3428723c */ /* 0x000fe60000001828 */
[----:B------:R-:W-:Y:S01]  /*50c70*/  STL.64 [R1+0x4048], R6 ;  /* 0x0040480601007387 */ /* 0x000fe20000100a00 */
[----:B------:R-:W-:-:S15]  /*50c80*/  IMAD.MOV.U32 R36, RZ, RZ, R32 ;  /* 0x000000ffff247224 */ /* 0x000fde00078e0020 */
[----:B------:R-:W-:-:S05]  /*50c90*/  NOP ;  /* 0x0000000000007918 */ /* 0x000fca0000000000 */
[----:B------:R-:W-:Y:S02]  /*50ca0*/  IMAD.MOV.U32 R28, RZ, RZ, R40 ;  /* 0x000000ffff1c7224 */ /* 0x000fe400078e0028 */
[----:B------:R-:W-:Y:S01]  /*50cb0*/  IMAD.MOV.U32 R29, RZ, RZ, R41 ;  /* 0x000000ffff1d7224 */ /* 0x000fe200078e0029 */
[----:B------:R-:W-:Y:S04]  /*50cc0*/  STL.64 [R1+0x15b8], R42 ;  /* 0x0015b82a01007387 */ /* 0x000fe80000100a00 */
[----:B------:R-:W-:Y:S04]  /*50cd0*/  STL.64 [R1+0x4058], R30 ;  /* 0x0040581e01007387 */ /* 0x000fe80000100a00 */
[----:B------:R3:W-:Y:S01]  /*50ce0*/  STL.64 [R1+0x4050], R28 ;  /* 0x0040501c01007387 */ /* 0x0007e20000100a00 */
[----:B------:R-:W-:-:S02]  /*50cf0*/  IMAD.MOV.U32 R37, RZ, RZ, R33 ;  /* 0x000000ffff257224 */ /* 0x000fc400078e0021 */
[----:B------:R-:W-:Y:S02]  /*50d00*/  IMAD.MOV.U32 R32, RZ, RZ, R20 ;  /* 0x000000ffff207224 */ /* 0x000fe400078e0014 */
[----:B------:R-:W-:Y:S01]  /*50d10*/  IMAD.MOV.U32 R33, RZ, RZ, R21 ;  /* 0x000000ffff217224 */ /* 0x000fe200078e0015 */
[----:B---3--:R-:W-:Y:S06]  /*50d20*/  HMMA.16816.F32 R28, R52, R34, R44 ;  /* 0x00000022341c723c */ /* 0x008fec000000182c */
[----:B------:R-:W-:Y:S04]  /*50d30*/  STL.64 [R1+0x4040], R34 ;  /* 0x0040402201007387 */ /* 0x000fe80000100a00 */
[----:B------:R-:W-:-:S13]  /*50d40*/  STL.64 [R1+0x4038], R32 ;  /* 0x0040382001007387 */ /* 0x000fda0000100a00 */
[----:B------:R-:W-:Y:S04]  /*50d50*/  STL.64 [R1+0x15a0], R28 ;  /* 0x0015a01c01007387 */ /* 0x000fe80000100a00 */
[----:B------:R4:W-:Y:S02]  /*50d60*/  STL.64 [R1+0x15a8], R30 ;  /* 0x0015a81e01007387 */ /* 0x0009e40000100a00 */
[----:B----4-:R-:W-:Y:S02]  /*50d70*/  HMMA.16816.F32 R28, R52, R22, R56 ;  /* 0x00000016341c723c */ /* 0x010fe40000001838 */
[----:B------:R-:W0:Y:S04]  /*50d80*/  LDSM.16.MT88.4 R56, [R25+UR5+0x2180] ;  /* 0x002180051938783b */ /* 0x000e280008004200 */
[----:B------:R-:W-:-:S15]  /*50d90*/  STL.64 [R1+0x4030], R22 ;  /* 0x0040301601007387 */ /* 0x000fde0000100a00 */
[----:B------:R-:W-:-:S02]  /*50da0*/  NOP ;  /* 0x0000000000007918 */ /* 0x000fc40000000000 */
[----:B------:R-:W-:Y:S04]  /*50db0*/  STL.64 [R1+0x1590], R28 ;  /* 0x0015901c01007387 */ /* 0x000fe80000100a00 */
[----:B------:R-:W-:Y:S04]  /*50dc0*/  STL.64 [R1+0x1598], R30 ;  /* 0x0015981e01007387 */ /* 0x000fe80000100a00 */
[----:B0-----:R0:W-:Y:S04]  /*50dd0*/  STL.64 [R1+0x3f58], R58 ;  /* 0x003f583a01007387 */ /* 0x0011e80000100a00 */
[----:B------:R-:W-:Y:S04]  /*50de0*/  STL.64 [R1+0x3f50], R56 ;  /* 0x003f503801007387 */ /* 0x000fe80000100a00 */
[----:B0-----:R-:W3:Y:S01]  /*50df0*/  LDL.LU.64 R58, [R1+0xf8] ;  /* 0x0000f800013a7983 */ /* 0x001ee20000300a00 */
[----:B------:R-:W-:Y:S01]  /*50e00*/  HMMA.16816.F32 R20, R52, R10, R48 ;  /* 0x0000000a3414723c */ /* 0x000fe20000001830 */
[----:B------:R-:W-:-:S02]  /*50e10*/  IMAD.MOV.U32 R34, RZ, RZ, R12 ;  /* 0x000000ffff227224 */ /* 0x000fc400078e000c */
[----:B------:R-:W-:Y:S01]  /*50e20*/  IMAD.MOV.U32 R35, RZ, RZ, R9 ;  /* 0x000000ffff237224 */ /* 0x000fe200078e0009 */
[----:B---3--:R-:W-:-:S15]  /*50e30*/  STL.64 [R1+0x4060], R58 ;  /* 0x0040603a01007387 */ /* 0x008fde0000100a00 */
[----:B------:R-:W-:-:S04]  /*50e40*/  NOP ;  /* 0x0000000000007918 */ /* 0x000fc80000000000 */
[----:B------:R0:W-:Y:S04]  /*50e50*/  STL.64 [R1+0x1580], R20 ;  /* 0x0015801401007387 */ /* 0x0001e80000100a00 */
[----:B------:R1:W-:Y:S04]  /*50e60*/  STL.64 [R1+0x1588], R22 ;  /* 0x0015881601007387 */ /* 0x0003e80000100a00 */
[----:B------:R-:W-:Y:S04]  /*50e70*/  STL.64 [R1+0x4068], R34 ;  /* 0x0040682201007387 */ /* 0x000fe80000100a00 */
[----:B0-----:R-:W3:Y:S04]  /*50e80*/  LDL.LU R20, [R1+0xe10] ;  /* 0x000e100001147983 */ /* 0x001ee80000300800 */
[----:B------:R-:W3:Y:S04]  /*50e90*/  LDL.LU R21, [R1+0xe14] ;  /* 0x000e140001157983 */ /* 0x000ee80000300800 */
[----:B-1----:R-:W4:Y:S04]  /*50ea0*/  LDL.LU R22, [R1+0xe18] ;  /* 0x000e180001167983 */ /* 0x002f280000300800 */
[----:B------:R-:W4:Y:S01]  /*50eb0*/  LDL.LU R23, [R1+0xe1c] ;  /* 0x000e1c0001177983 */ /* 0x000f220000300800 */
[----:B------:R-:W-:-:S02]  /*50ec0*/  IMAD.MOV.U32 R30, RZ, RZ, R8 ;  /* 0x000000ffff1e7224 */ /* 0x000fc400078e0008 */
[----:B------:R-:W-:Y:S01]  /*50ed0*/  IMAD.MOV.U32 R31, RZ, RZ, R5 ;  /* 0x000000ffff1f7224 */ /* 0x000fe200078e0005 */
[----:B----4-:R-:W-:Y:S04]  /*50ee0*/  STL.64 [R1+0x4078], R22 ;  /* 0x0040781601007387 */ /* 0x010fe80000100a00 */
[----:B---3--:R0:W-:Y:S04]  /*50ef0*/  STL.64 [R1+0x4070], R20 ;  /* 0x0040701401007387 */ /* 0x0081e80000100a00 */
[----:B------:R1:W-:Y:S04]  /*50f00*/  STL.64 [R1+0x4080], R30 ;  /* 0x0040801e01007387 */ /* 0x0003e80000100a00 */
[----:B------:R-:W3:Y:S04]  /*50f10*/  LDL.LU R56, [R1+0xe30] ;  /* 0x000e300001387983 */ /* 0x000ee80000300800 */
[----:B------:R-:W3:Y:S04]  /*50f20*/  LDL.LU R57, [R1+0xe34] ;  /* 0x000e340001397983 */ /* 0x000ee80000300800 */
[----:B------:R-:W3:Y:S04]  /*50f30*/  LDL.LU R58, [R1+0xe38] ;  /* 0x000e3800013a7983 */ /* 0x000ee80000300800 */
[----:B------:R-:W3:Y:S04]  /*50f40*/  LDL.LU R59, [R1+0xe3c] ;  /* 0x000e3c00013b7983 */ /* 0x000ee80000300800 */
[----:B------:R-:W2:Y:S04]  /*50f50*/  LDL.LU R44, [R1+0xd40] ;  /* 0x000d4000012c7983 */ /* 0x000ea80000300800 */
[----:B------:R-:W2:Y:S04]  /*50f60*/  LDL.LU R45, [R1+0xd44] ;  /* 0x000d4400012d7983 */ /* 0x000ea80000300800 */
[----:B------:R-:W2:Y:S04]  /*50f70*/  LDL.LU R46, [R1+0xd48] ;  /* 0x000d4800012e7983 */ /* 0x000ea80000300800 */
[----:B------:R-:W2:Y:S04]  /*50f80*/  LDL.LU R47, [R1+0xd4c] ;  /* 0x000d4c00012f7983 */ /* 0x000ea80000300800 */
[----:B------:R-:W4:Y:S04]  /*50f90*/  LDL.LU R48, [R1+0xc70] ;  /* 0x000c700001307983 */ /* 0x000f280000300800 */
[----:B------:R-:W4:Y:S04]  /*50fa0*/  LDL.LU R49, [R1+0xc74] ;  /* 0x000c740001317983 */ /* 0x000f280000300800 */
[----:B------:R-:W4:Y:S04]  /*50fb0*/  LDL.LU R50, [R1+0xc78] ;  /* 0x000c780001327983 */ /* 0x000f280000300800 */
[----:B------:R-:W4:Y:S04]  /*50fc0*/  LDL.LU R51, [R1+0xc7c] ;  /* 0x000c7c0001337983 */ /* 0x000f280000300800 */
[----:B0-----:R-:W3:Y:S04]  /*50fd0*/  LDL.LU R20, [R1+0xe40] ;  /* 0x000e400001147983 */ /* 0x001ee80000300800 */
[----:B------:R-:W3:Y:S04]  /*50fe0*/  LDL.LU R21, [R1+0xe44] ;  /* 0x000e440001157983 */ /* 0x000ee80000300800 */
[----:B------:R-:W3:Y:S04]  /*50ff0*/  LDL.LU R22, [R1+0xe48] ;  /* 0x000e480001167983 */ /* 0x000ee80000300800 */
[----:B------:R-:W3:Y:S04]  /*51000*/  LDL.LU R23, [R1+0xe4c] ;  /* 0x000e4c0001177983 */ /* 0x000ee80000300800 */
[----:B------:R-:W3:Y:S04]  /*51010*/  LDL.LU R28, [R1+0xe50] ;  /* 0x000e5000011c7983 */ /* 0x000ee80000300800 */
[----:B------:R-:W3:Y:S04]  /*51020*/  LDL.LU R29, [R1+0xe54] ;  /* 0x000e5400011d7983 */ /* 0x000ee80000300800 */
        /* <DEDUP_REMOVED lines=8> */
[----:B------:R-:W3:Y:S01]  /*510b0*/  LDL.LU R14, [R1+0xd78] ;  /* 0x000d7800010e7983 */ /* 0x000ee20000300800 */
[----:B------:R-:W-:-:S03]  /*510c0*/  IMAD.MOV.U32 R34, RZ, RZ, R4 ;  /* 0x000000ffff227224 */ /* 0x000fc600078e0004 */
[----:B------:R-:W3:Y:S04]  /*510d0*/  LDL.LU R15, [R1+0xd7c] ;  /* 0x000d7c00010f7983 */ /* 0x000ee80000300800 */
[----:B------:R-:W3:Y:S04]  /*510e0*/  LDL.LU R4, [R1+0xe20] ;  /* 0x000e200001047983 */ /* 0x000ee80000300800 */
[----:B------:R-:W3:Y:S04]  /*510f0*/  LDL.LU R5, [R1+0xe24] ;  /* 0x000e240001057983 */ /* 0x000ee80000300800 */
[----:B------:R-:W3:Y:S04]  /*51100*/  LDL.LU R6, [R1+0xe28] ;  /* 0x000e280001067983 */ /* 0x000ee80000300800 */
[----:B------:R-:W3:Y:S04]  /*51110*/  LDL.LU R7, [R1+0xe2c] ;  /* 0x000e2c0001077983 */ /* 0x000ee80000300800 */
[----:B------:R0:W-:Y:S04]  /*51120*/  STL.64 [R1+0x4028], R10 ;  /* 0x0040280a01007387 */ /* 0x0001e80000100a00 */
[----:B------:R-:W3:Y:S04]  /*51130*/  LDL.LU R8, [R1+0xdf0] ;  /* 0x000df00001087983 */ /* 0x000ee80000300800 */
[----:B------:R-:W3:Y:S04]  /*51140*/  LDL.LU R9, [R1+0xdf4] ;  /* 0x000df40001097983 */ /* 0x000ee80000300800 */
[----:B0-----:R-:W3:Y:S04]  /*51150*/  LDL.LU R10, [R1+0xdf8] ;  /* 0x000df800010a7983 */ /* 0x001ee80000300800 */
[----:B------:R-:W3:Y:S01]  /*51160*/  LDL.LU R11, [R1+0xdfc] ;  /* 0x000dfc00010b7983 */ /* 0x000ee20000300800 */
[C---:B--2---:R-:W-:Y:S06]  /*51170*/  HMMA.16816.F32 R44, R52.reuse, R18, R44 ;  /* 0x00000012342c723c */ /* 0x044fec000000182c */
[----:B----4-:R-:W-:-:S15]  /*51180*/  HMMA.16816.F32 R52, R52, R38, R48 ;  /* 0x000000263434723c */ /* 0x010fde0000001830 */
[----:B------:R-:W-:-:S02]  /*51190*/  NOP ;  /* 0x0000000000007918 */ /* 0x000fc40000000000 */
[----:B------:R-:W-:Y:S04]  /*511a0*/  STL.64 [R1+0x1570], R44 ;  /* 0x0015702c01007387 */ /* 0x000fe80000100a00 */
[----:B------:R0:W-:Y:S04]  /*511b0*/  STL.64 [R1+0x1578], R46 ;  /* 0x0015782e01007387 */ /* 0x0001e80000100a00 */
[----:B0-----:R-:W3:Y:S04]  /*511c0*/  LDL.LU.64 R46, [R1+0x40b8] ;  /* 0x0040b800012e7983 */ /* 0x001ee80000300a00 */
[----:B------:R-:W-:Y:S04]  /*511d0*/  STL.64 [R1+0x4020], R18 ;  /* 0x0040201201007387 */ /* 0x000fe80000100a00 */
[----:B------:R-:W-:Y:S04]  /*511e0*/  STL.64 [R1+0x4018], R16 ;  /* 0x0040181001007387 */ /* 0x000fe80000100a00 */
[----:B------:R-:W3:Y:S04]  /*511f0*/  LDL.LU.64 R50, [R1+0x40b0] ;  /* 0x0040b00001327983 */ /* 0x000ee80000300a00 */
[----:B------:R-:W3:Y:S01]  /*51200*/  LDL.LU.64 R48, [R1+0x40a8] ;  /* 0x0040a80001307983 */ /* 0x000ee20000300a00 */
[----:B------:R-:W-:-:S03]  /*51210*/  IMAD.MOV.U32 R24, RZ, RZ, R52 ;  /* 0x000000ffff187224 */ /* 0x000fc600078e0034 */
[----:B------:R0:W-:Y:S01]  /*51220*/  STL.64 [R1+0x278], R54 ;  /* 0x0002783601007387 */ /* 0x0001e20000100a00 */
[----:B------:R-:W-:-:S03]  /*51230*/  IMAD.MOV.U32 R25, RZ, RZ, R53 ;  /* 0x000000ffff197224 */ /* 0x000fc600078e0035 */
[----:B------:R-:W2:Y:S04]  /*51240*/  LDL.LU R52, [R1+0xde0] ;  /* 0x000de00001347983 */ /* 0x000ea80000300800 */
[----:B------:R-:W2:Y:S04]  /*51250*/  LDL.LU R53, [R1+0xde4] ;  /* 0x000de40001357983 */ /* 0x000ea80000300800 */
[----:B0-----:R-:W2:Y:S04]  /*51260*/  LDL.LU R54, [R1+0xde8] ;  /* 0x000de80001367983 */ /* 0x001ea80000300800 */
[----:B------:R-:W2:Y:S04]  /*51270*/  LDL.LU R55, [R1+0xdec] ;  /* 0x000dec0001377983 */ /* 0x000ea80000300800 */
[----:B------:R-:W-:Y:S04]  /*51280*/  STL.64 [R1+0x4010], R38 ;  /* 0x0040102601007387 */ /* 0x000fe80000100a00 */
[----:B------:R0:W-:Y:S04]  /*51290*/  STL.64 [R1+0x4008], R36 ;  /* 0x0040082401007387 */ /* 0x0001e80000100a00 */
[----:B0-----:R-:W4:Y:S04]  /*512a0*/  LDL.LU R36, [R1+0xe00] ;  /* 0x000e000001247983 */ /* 0x001f280000300800 */
[----:B------:R-:W4:Y:S04]  /*512b0*/  LDL.LU R37, [R1+0xe04] ;  /* 0x000e040001257983 */ /* 0x000f280000300800 */
[----:B------:R-:W4:Y:S04]  /*512c0*/  LDL.LU R38, [R1+0xe08] ;  /* 0x000e080001267983 */ /* 0x000f280000300800 */
[----:B------:R-:W4:Y:S04]  /*512d0*/  LDL.LU R39, [R1+0xe0c] ;  /* 0x000e0c0001277983 */ /* 0x000f280000300800 */
[----:B------:R-:W-:Y:S04]  /*512e0*/  STL [R1+0x36e4], R25 ;  /* 0x0036e41901007387 */ /* 0x000fe80000100800 */
[----:B------:R-:W-:Y:S01]  /*512f0*/  STL [R1+0x36e0], R24 ;  /* 0x0036e01801007387 */ /* 0x000fe20000100800 */
[----:B---3--:R-:W-:-:S15]  /*51300*/  HMMA.16816.F32 R40, R48, R46, R40 ;  /* 0x0000002e3028723c */ /* 0x008fde0000001828 */
[----:B------:R-:W-:-:S08]  /*51310*/  NOP ;  /* 0x0000000000007918 */ /* 0x000fd00000000000 */
[----:B------:R-:W-:Y:S04]  /*51320*/  STL.64 [R1+0x280], R40 ;  /* 0x0002802801007387 */ /* 0x000fe80000100a00 */
[----:B------:R0:W-:Y:S04]  /*51330*/  STL.64 [R1+0x288], R42 ;  /* 0x0002882a01007387 */ /* 0x0001e80000100a00 */
[----:B0-----:R-:W3:Y:S04]  /*51340*/  LDL.LU.64 R42, [R1+0x40a0] ;  /* 0x0040a000012a7983 */ /* 0x001ee80000300a00 */
[----:B------:R-:W2:Y:S01]  /*51350*/  LDL.LU.64 R40, [R1+0x4098] ;  /* 0x0040980001287983 */ /* 0x000ea20000300a00 */
[----:B---3--:R-:W-:-:S15]  /*51360*/  HMMA.16816.F32 R12, R48, R42, R12 ;  /* 0x0000002a300c723c */ /* 0x008fde000000180c */
[----:B------:R-:W-:-:S08]  /*51370*/  NOP ;  /* 0x0000000000007918 */ /* 0x000fd00000000000 */
[----:B------:R-:W-:Y:S04]  /*51380*/  STL.64 [R1+0x290], R12 ;  /* 0x0002900c01007387 */ /* 0x000fe80000100a00 */
[----:B------:R0:W-:Y:S04]  /*51390*/  STL.64 [R1+0x298], R14 ;  /* 0x0002980e01007387 */ /* 0x0001e80000100a00 */
[----:B0-----:R-:W3:Y:S04]  /*513a0*/  LDL.LU.64 R14, [R1+0x4090] ;  /* 0x00409000010e7983 */ /* 0x001ee80000300a00 */
[----:B------:R-:W2:Y:S01]  /*513b0*/  LDL.LU.64 R12, [R1+0x4088] ;  /* 0x00408800010c7983 */ /* 0x000ea20000300a00 */
[----:B------:R-:W-:Y:S01]  /*513c0*/  IMAD.MOV.U32 R35, RZ, RZ, R3 ;  /* 0x000000ffff237224 */ /* 0x000fe200078e0003 */
[----:B---3--:R-:W-:-:S15]  /*513d0*/  HMMA.16816.F32 R28, R48, R14, R28 ;  /* 0x0000000e301c723c */ /* 0x008fde000000181c */
[----:B------:R-:W-:-:S08]  /*513e0*/  NOP ;  /* 0x0000000000007918 */ /* 0x000fd00000000000 */
[----:B------:R-:W-:Y:S04]  /*513f0*/  STL.64 [R1+0x13c0], R28 ;  /* 0x0013c01c01007387 */ /* 0x000fe80000100a00 */
[----:B------:R0:W-:Y:S04]  /*51400*/  STL.64 [R1+0x13c8], R30 ;  /* 0x0013c81e01007387 */ /* 0x0001e80000100a00 */
[----:B0-----:R-:W3:Y:S01]  /*51410*/  LDL.LU.64 R30, [R1+0x4080] ;  /* 0x00408000011e7983 */ /* 0x001ee20000300a00 */
[----:B------:R-:W-:Y:S03]  /*51420*/  HMMA.16816.F32 R32, R48, R34, R20 ;  /* 0x000000223020723c */ /* 0x000fe60000001814 */
[----:B------:R-:W4:Y:S04]  /*51430*/  LDL.LU.64 R22, [R1+0x4078] ;  /* 0x0040780001167983 */ /* 0x000f280000300a00 */
[----:B------:R-:W4:-:S15]  /*51440*/  LDL.LU.64 R20, [R1+0x4070] ;  /* 0x0040700001147983 */ /* 0x000f1e0000300a00 */
[----:B------:R-:W-:-:S01]  /*51450*/  NOP ;  /* 0x0000000000007918 */ /* 0x000fc20000000000 */
[----:B------:R-:W-:Y:S04]  /*51460*/  STL.64 [R1+0x13b0], R32 ;  /* 0x0013b02001007387 */ /* 0x000fe80000100a00 */
[----:B------:R0:W-:Y:S04]  /*51470*/  STL.64 [R1+0x13b8], R34 ;  /* 0x0013b82201007387 */ /* 0x0001e80000100a00 */
[----:B0-----:R-:W4:Y:S01]  /*51480*/  LDL.LU.64 R34, [R1+0x4068] ;  /* 0x0040680001227983 */ /* 0x001f220000300a00 */
[----:B---3--:R-:W-:Y:S03]  /*51490*/  HMMA.16816.F32 R28, R48, R30, R56 ;  /* 0x0000001e301c723c */ /* 0x008fe60000001838 */
[----:B------:R-:W3:-:S15]  /*514a0*/  LDL.LU.64 R58, [R1+0x4060] ;  /* 0x00406000013a7983 */ /* 0x000ede0000300a00 */
[----:B------:R-:W-:-:S05]  /*514b0*/  NOP ;  /* 0x0000000000007918 */ /* 0x000fca0000000000 */
[----:B------:R-:W-:Y:S04]  /*514c0*/  STL.64 [R1+0x13a0], R28 ;  /* 0x0013a01c01007387 */ /* 0x000fe80000100a00 */
[----:B------:R0:W-:Y:S04]  /*514d0*/  STL.64 [R1+0x13a8], R30 ;  /* 0x0013a81e01007387 */ /* 0x0001e80000100a00 */
[----:B0-----:R-:W2:Y:S01]  /*514e0*/  LDL.LU.64 R30, [R1+0x4058] ;  /* 0x00405800011e7983 */ /* 0x001ea20000300a00 */
[C---:B----4-:R-:W-:Y:S03]  /*514f0*/  HMMA.16816.F32 R20, R48.reuse, R34, R20 ;  /* 0x000000223014723c */ /* 0x050fe60000001814 */
[----:B------:R-:W4:Y:S03]  /*51500*/  LDL.LU.64 R28, [R1+0x4050] ;  /* 0x00405000011c7983 */ /* 0x000f260000300a00 */
[----:B---3--:R-:W-:-:S15]  /*51510*/  HMMA.16816.F32 R4, R48, R58, R4 ;  /* 0x0000003a3004723c */ /* 0x008fde0000001804 */
[----:B------:R-:W-:-:S08]  /*51520*/  NOP ;  /* 0x0000000000007918 */ /* 0x000fd00000000000 */
[----:B------:R-:W-:Y:S04]  /*51530*/  STL.64 [R1+0x1390], R4 ;  /* 0x0013900401007387 */ /* 0x000fe80000100a00 */
[----:B------:R0:W-:Y:S04]  /*51540*/  STL.64 [R1+0x1398], R6 ;  /* 0x0013980601007387 */ /* 0x0001e80000100a00 */
[----:B0-----:R-:W3:Y:S04]  /*51550*/  LDL.LU.64 R6, [R1+0x4048] ;  /* 0x0040480001067983 */ /* 0x001ee80000300a00 */
[----:B------:R-:W3:Y:S04]  /*51560*/  LDL.LU R32, [R1+0xdd0] ;  /* 0x000dd00001207983 */ /* 0x000ee80000300800 */
[----:B------:R0:W-:Y:S04]  /*51570*/  STL.64 [R1+0x1380], R20 ;  /* 0x0013801401007387 */ /* 0x0001e80000100a00 */
[----:B------:R1:W-:Y:S04]  /*51580*/  STL.64 [R1+0x1388], R22 ;  /* 0x0013881601007387 */ /* 0x0003e80000100a00 */
[----:B------:R-:W3:Y:S04]  /*51590*/  LDL.LU R33, [R1+0xdd4] ;  /* 0x000dd40001217983 */ /* 0x000ee80000300800 */
[----:B------:R-:W3:Y:S04]  /*515a0*/  LDL.LU R34, [R1+0xdd8] ;  /* 0x000dd80001227983 */ /* 0x000ee80000300800 */
[----:B------:R-:W3:Y:S01]  /*515b0*/  LDL.LU R35, [R1+0xddc] ;  /* 0x000ddc0001237983 */ /* 0x000ee20000300800 */
[----:B------:R-:W-:-:S02]  /*515c0*/  IMAD.MOV.U32 R18, RZ, RZ, R2 ;  /* 0x000000ffff127224 */ /* 0x000fc400078e0002 */
[----:B------:R-:W-:Y:S01]  /*515d0*/  IMAD.MOV.U32 R19, RZ, RZ, R0 ;  /* 0x000000ffff137224 */ /* 0x000fe200078e0000 */
[----:B0-----:R-:W3:Y:S06]  /*515e0*/  LDL.LU R20, [R1+0xdc0] ;  /* 0x000dc00001147983 */ /* 0x001eec0000300800 */
[C---:B------:R-:W-:Y:S06]  /*515f0*/  HMMA.16816.F32 R36, R48.reuse, R18, R36 ;  /* 0x000000123024723c */ /* 0x040fec0000001824 */
[C---:B--2---:R-:W-:Y:S01]  /*51600*/  HMMA.16816.F32 R16, R48.reuse, R30, R8 ;  /* 0x0000001e3010723c */ /* 0x044fe20000001808 */
[----:B------:R-:W2:Y:S04]  /*51610*/  LDL.LU R21, [R1+0xdc4] ;  /* 0x000dc40001157983 */ /* 0x000ea80000300800 */
[----:B-1----:R-:W2:Y:S04]  /*51620*/  LDL.LU R22, [R1+0xdc8] ;  /* 0x000dc80001167983 */ /* 0x002ea80000300800 */
[----:B------:R-:W2:Y:S04]  /*51630*/  LDL.LU R23, [R1+0xdcc] ;  /* 0x000dcc0001177983 */ /* 0x000ea80000300800 */
[----:B------:R-:W2:Y:S04]  /*51640*/  LDL.LU R8, [R1+0xdb0] ;  /* 0x000db00001087983 */ /* 0x000ea80000300800 */
[----:B------:R-:W-:Y:S04]  /*51650*/  STL.64 [R1+0x1370], R36 ;  /* 0x0013702401007387 */ /* 0x000fe80000100a00 */
[----:B------:R-:W-:Y:S04]  /*51660*/  STL.64 [R1+0x1378], R38 ;  /* 0x0013782601007387 */ /* 0x000fe80000100a00 */
[----:B------:R0:W-:Y:S04]  /*51670*/  STL.64 [R1+0x1360], R16 ;  /* 0x0013601001007387 */ /* 0x0001e80000100a00 */
[----:B------:R1:W-:Y:S04]  /*51680*/  STL.64 [R1+0x1368], R18 ;  /* 0x0013681201007387 */ /* 0x0003e80000100a00 */
[----:B------:R-:W2:Y:S04]  /*51690*/  LDL.LU R9, [R1+0xdb4] ;  /* 0x000db40001097983 */ /* 0x000ea80000300800 */
[----:B------:R-:W2:Y:S04]  /*516a0*/  LDL.LU R10, [R1+0xdb8] ;  /* 0x000db800010a7983 */ /* 0x000ea80000300800 */
[----:B------:R-:W2:Y:S04]  /*516b0*/  LDL.LU R11, [R1+0xdbc] ;  /* 0x000dbc00010b7983 */ /* 0x000ea80000300800 */
[----:B0-----:R-:W2:Y:S04]  /*516c0*/  LDL.LU R16, [R1+0xda0] ;  /* 0x000da00001107983 */ /* 0x001ea80000300800 */
[----:B------:R-:W2:Y:S04]  /*516d0*/  LDL.LU R17, [R1+0xda4] ;  /* 0x000da40001117983 */ /* 0x000ea80000300800 */
[----:B-1----:R-:W2:Y:S04]  /*516e0*/  LDL.LU R18, [R1+0xda8] ;  /* 0x000da80001127983 */ /* 0x002ea80000300800 */
[----:B------:R-:W2:Y:S04]  /*516f0*/  LDL.LU R19, [R1+0xdac] ;  /* 0x000dac0001137983 */ /* 0x000ea80000300800 */
[----:B------:R0:W-:Y:S04]  /*51700*/  STL.64 [R1+0x3fb8], R30 ;  /* 0x003fb81e01007387 */ /* 0x0001e80000100a00 */
[----:B----4-:R-:W-:Y:S04]  /*51710*/  STL.64 [R1+0x3fb0], R28 ;  /* 0x003fb01c01007387 */ /* 0x010fe80000100a00 */
[----:B0-----:R-:W4:Y:S04]  /*51720*/  LDL.LU.64 R30, [R1+0x108] ;  /* 0x00010800011e7983 */ /* 0x001f280000300a00 */
[----:B------:R-:W4:Y:S01]  /*51730*/  LDL.LU R36, [R1+0xd90] ;  /* 0x000d900001247983 */ /* 0x000f220000300800 */
[C---:B---3--:R-:W-:Y:S06]  /*51740*/  HMMA.16816.F32 R52, R48.reuse, R6, R52 ;  /* 0x000000063034723c */ /* 0x048fec0000001834 */
[----:B------:R-:W-:-:S15]  /*51750*/  HMMA.16816.F32 R32, R48, R26, R32 ;  /* 0x0000001a3020723c */ /* 0x000fde0000001820 */
[----:B------:R-:W-:-:S02]  /*51760*/  NOP ;  /* 0x0000000000007918 */ /* 0x000fc40000000000 */
        /* <DEDUP_REMOVED lines=9> */
[----:B------:R0:W-:Y:S04]  /*51800*/  STL.64 [R1+0x3fa8], R6 ;  /* 0x003fa80601007387 */ /* 0x0001e80000100a00 */
[----:B------:R-:W3:Y:S04]  /*51810*/  LDL.LU R4, [R1+0xf40] ;  /* 0x000f400001047983 */ /* 0x000ee80000300800 */
[----:B------:R-:W3:Y:S04]  /*51820*/  LDL.LU R5, [R1+0xf44] ;  /* 0x000f440001057983 */ /* 0x000ee80000300800 */
[----:B0-----:R-:W3:Y:S04]  /*51830*/  LDL.LU R6, [R1+0xf48] ;  /* 0x000f480001067983 */ /* 0x001ee80000300800 */
[----:B------:R-:W3:Y:S04]  /*51840*/  LDL.LU R7, [R1+0xf4c] ;  /* 0x000f4c0001077983 */ /* 0x000ee80000300800 */
[----:B------:R-:W-:Y:S04]  /*51850*/  STL.64 [R1+0x1340], R32 ;  /* 0x0013402001007387 */ /* 0x000fe80000100a00 */
[----:B------:R0:W-:Y:S04]  /*51860*/  STL.64 [R1+0x1348], R34 ;  /* 0x0013482201007387 */ /* 0x0001e80000100a00 */
[----:B0-----:R-:W2:Y:S04]  /*51870*/  LDL.LU.64 R34, [R1+0x4040] ;  /* 0x0040400001227983 */ /* 0x001ea80000300a00 */
[----:B------:R-:W4:Y:S04]  /*51880*/  LDL.LU.64 R32, [R1+0x4038] ;  /* 0x0040380001207983 */ /* 0x000f280000300a00 */
[----:B------:R0:W-:Y:S04]  /*51890*/  STL.64 [R1+0x3fa0], R26 ;  /* 0x003fa01a01007387 */ /* 0x0001e80000100a00 */
[----:B0-----:R-:W3:Y:S01]  /*518a0*/  LDL.LU.64 R26, [R1+0x118] ;  /* 0x00011800011a7983 */ /* 0x001ee20000300a00 */
[----:B--2---:R-:W-:-:S15]  /*518b0*/  HMMA.16816.F32 R20, R48, R34, R20 ;  /* 0x000000223014723c */ /* 0x004fde0000001814 */
[----:B------:R-:W-:-:S08]  /*518c0*/  NOP ;  /* 0x0000000000007918 */ /* 0x000fd00000000000 */
[----:B------:R-:W-:Y:S04]  /*518d0*/  STL.64 [R1+0x1330], R20 ;  /* 0x0013301401007387 */ /* 0x000fe80000100a00 */
[----:B------:R0:W-:Y:S04]  /*518e0*/  STL.64 [R1+0x1338], R22 ;  /* 0x0013381601007387 */ /* 0x0001e80000100a00 */
[----:B0-----:R-:W2:Y:S04]  /*518f0*/  LDL.LU.64 R22, [R1+0x4030] ;  /* 0x0040300001167983 */ /* 0x001ea80000300a00 */
[----:B------:R-:W-:Y:S04]  /*51900*/  STL.64 [R1+0x3f98], R34 ;  /* 0x003f982201007387 */ /* 0x000fe80000100a00 */
[----:B----4-:R0:W-:Y:S04]  /*51910*/  STL.64 [R1+0x3f90], R32 ;  /* 0x003f902001007387 */ /* 0x0101e80000100a00 */
[----:B0-----:R-:W4:Y:S04]  /*51920*/  LDL.LU R32, [R1+0xf50] ;  /* 0x000f500001207983 */ /* 0x001f280000300800 */
[----:B------:R-:W4:Y:S04]  /*51930*/  LDL.LU R33, [R1+0xf54] ;  /* 0x000f540001217983 */ /* 0x000f280000300800 */
[----:B------:R-:W4:Y:S04]  /*51940*/  LDL.LU R34, [R1+0xf58] ;  /* 0x000f580001227983 */ /* 0x000f280000300800 */
[----:B------:R-:W4:Y:S01]  /*51950*/  LDL.LU R35, [R1+0xf5c] ;  /* 0x000f5c0001237983 */ /* 0x000f220000300800 */
[----:B--2---:R-:W-:-:S15]  /*51960*/  HMMA.16816.F32 R8, R48, R22, R8 ;  /* 0x000000163008723c */ /* 0x004fde0000001808 */
        /* <DEDUP_REMOVED lines=8> */
[----:B------:R-:W4:Y:S01]  /*519f0*/  LDL.LU R23, [R1+0xe8c] ;  /* 0x000e8c0001177983 */ /* 0x000f220000300800 */
[----:B--2---:R-:W-:-:S15]  /*51a00*/  HMMA.16816.F32 R16, R48, R10, R16 ;  /* 0x0000000a3010723c */ /* 0x004fde0000001810 */
[----:B------:R-:W-:-:S08]  /*51a10*/  NOP ;  /* 0x0000000000007918 */ /* 0x000fd00000000000 */
[----:B------:R-:W-:Y:S04]  /*51a20*/  STL.64 [R1+0x1310], R16 ;  /* 0x0013101001007387 */ /* 0x000fe80000100a00 */
[----:B------:R0:W-:Y:S04]  /*51a30*/  STL.64 [R1+0x1318], R18 ;  /* 0x0013181201007387 */ /* 0x0001e80000100a00 */
[----:B0-----:R-:W2:Y:S04]  /*51a40*/  LDL.LU.64 R18, [R1+0x4020] ;  /* 0x0040200001127983 */ /* 0x001ea80000300a00 */
[----:B------:R-:W3:Y:S04]  /*51a50*/  LDL.LU.64 R16, [R1+0x4018] ;  /* 0x0040180001107983 */ /* 0x000ee80000300a00 */
        /* <DEDUP_REMOVED lines=10> */
[----:B------:R-:W4:Y:S04]  /*51b00*/  LDL.LU.64 R36, [R1+0x4008] ;  /* 0x0040080001247983 */ /* 0x000f280000300a00 */
[----:B------:R-:W-:Y:S04]  /*51b10*/  STL.64 [R1+0x3f78], R18 ;  /* 0x003f781201007387 */ /* 0x000fe80000100a00 */
[----:B---3--:R0:W-:Y:S04]  /*51b20*/  STL.64 [R1+0x3f70], R16 ;  /* 0x003f701001007387 */ /* 0x0081e80000100a00 */
[----:B0-----:R-:W3:Y:S04]  /*51b30*/  LDL.LU R16, [R1+0xd80] ;  /* 0x000d800001107983 */ /* 0x001ee80000300800 */
[----:B------:R-:W3:Y:S04]  /*51b40*/  LDL.LU R17, [R1+0xd84] ;  /* 0x000d840001117983 */ /* 0x000ee80000300800 */
[----:B------:R-:W3:Y:S04]  /*51b50*/  LDL.LU R18, [R1+0xd88] ;  /* 0x000d880001127983 */ /* 0x000ee80000300800 */
[----:B------:R-:W3:Y:S01]  /*51b60*/  LDL.LU R19, [R1+0xd8c] ;  /* 0x000d8c0001137983 */ /* 0x000ee20000300800 */
[----:B--2---:R-:W-:Y:S03]  /*51b70*/  HMMA.16816.F32 R48, R48, R38, R52 ;  /* 0x000000263030723c */ /* 0x004fe60000001834 */
[----:B------:R-:W3:Y:S04]  /*51b80*/  LDL.LU.64 R54, [R1+0x4000] ;  /* 0x0040000001367983 */ /* 0x000ee80000300a00 */
[----:B------:R-:W3:Y:S04]  /*51b90*/  LDL.LU.64 R52, [R1+0x3ff8] ;  /* 0x003ff80001347983 */ /* 0x000ee80000300a00 */
[----:B------:R-:W-:Y:S04]  /*51ba0*/  STL.64 [R1+0x3f68], R38 ;  /* 0x003f682601007387 */ /* 0x000fe80000100a00 */
[----:B----4-:R-:W-:Y:S08]  /*51bb0*/  STL.64 [R1+0x3f60], R36 ;  /* 0x003f602401007387 */ /* 0x010ff00000100a00 */
[----:B------:R0:W-:Y:S04]  /*51bc0*/  STL.64 [R1+0x360], R48 ;  /* 0x0003603001007387 */ /* 0x0001e80000100a00 */
[----:B------:R-:W-:Y:S04]  /*51bd0*/  STL.64 [R1+0x368], R50 ;  /* 0x0003683201007387 */ /* 0x000fe80000100a00 */
[----:B------:R-:W-:Y:S01]  /*51be0*/  STL.64 [R1+0x3ff0], R46 ;  /* 0x003ff02e01007387 */ /* 0x000fe20000100a00 */
[----:B0-----:R-:W-:-:S02]  /*51bf0*/  IMAD.MOV.U32 R48, RZ, RZ, R27 ;  /* 0x000000ffff307224 */ /* 0x001fc400078e001b */
[----:B------:R-:W-:Y:S01]  /*51c00*/  IMAD.MOV.U32 R49, RZ, RZ, R26 ;  /* 0x000000ffff317224 */ /* 0x000fe200078e001a */
        /* <DEDUP_REMOVED lines=9> */
[C---:B0-----:R-:W-:Y:S06]  /*51ca0*/  HMMA.16816.F32 R8, R52.reuse, R14, R20 ;  /* 0x0000000e3408723c */ /* 0x041fec0000001814 */
[----:B------:R-:W-:Y:S04]  /*51cb0*/  STL.64 [R1+0x3fd8], R14 ;  /* 0x003fd80e01007387 */ /* 0x000fe80000100a00 */
[----:B------:R-:W-:Y:S01]  /*51cc0*/  STL.64 [R1+0x3fd0], R12 ;  /* 0x003fd00c01007387 */ /* 0x000fe20000100a00 */
[----:B------:R-:W-:-:S12]  /*51cd0*/  HMMA.16816.F32 R4, R52, R30, R4 ;  /* 0x0000001e3404723c */ /* 0x000fd80000001804 */
[----:B------:R-:W-:Y:S04]  /*51ce0*/  STL.64 [R1+0x390], R8 ;  /* 0x0003900801007387 */ /* 0x000fe80000100a00 */
[----:B------:R0:W-:Y:S02]  /*51cf0*/  STL.64 [R1+0x398], R10 ;  /* 0x0003980a01007387 */ /* 0x0001e40000100a00 */
[----:B0-----:R-:W-:-:S15]  /*51d00*/  HMMA.16816.F32 R8, R52, R26, R32 ;  /* 0x0000001a3408723c */ /* 0x001fde0000001820 */
[----:B------:R-:W-:-:S08]  /*51d10*/  NOP ;  /* 0x0000000000007918 */ /* 0x000fd00000000000 */
[----:B------:R-:W-:Y:S04]  /*51d20*/  STL.64 [R1+0x1190], R8 ;  /* 0x0011900801007387 */ /* 0x000fe80000100a00 */
[----:B------:R-:W-:Y:S04]  /*51d30*/  STL.64 [R1+0x1198], R10 ;  /* 0x0011980a01007387 */ /* 0x000fe80000100a00 */
[----:B------:R-:W-:Y:S04]  /*51d40*/  STL [R1+0x3f48], R48 ;  /* 0x003f483001007387 */ /* 0x000fe80000100800 */
[----:B------:R-:W-:Y:S04]  /*51d50*/  STL [R1+0x3f44], R49 ;  /* 0x003f443101007387 */ /* 0x000fe80000100800 */
[----:B------:R-:W-:Y:S04]  /*51d60*/  STL.64 [R1+0x1180], R4 ;  /* 0x0011800401007387 */ /* 0x000fe80000100a00 */
[----:B------:R-:W-:Y:S04]  /*51d70*/  STL.64 [R1+0x1188], R6 ;  /* 0x0011880601007387 */ /* 0x000fe80000100a00 */
[----:B------:R-:W2:Y:S04]  /*51d80*/  LDL.LU R36, [R1+0xea0] ;  /* 0x000ea00001247983 */ /* 0x000ea80000300800 */
[----:B------:R-:W2:Y:S04]  /*51d90*/  LDL.LU R37, [R1+0xea4] ;  /* 0x000ea40001257983 */ /* 0x000ea80000300800 */
[----:B------:R-:W3:Y:S04]  /*51da0*/  LDL.LU R38, [R1+0xea8] ;  /* 0x000ea80001267983 */ /* 0x000ee80000300800 */
[----:B------:R-:W3:Y:S01]  /*51db0*/  LDL.LU R39, [R1+0xeac] ;  /* 0x000eac0001277983 */ /* 0x000ee20000300800 */
[----:B------:R-:W-:-:S02]  /*51dc0*/  IMAD.MOV.U32 R51, RZ, RZ, R30 ;  /* 0x000000ffff337224 */ /* 0x000fc400078e001e */
[----:B------:R-:W-:Y:S01]  /*51dd0*/  IMAD.MOV.U32 R50, RZ, RZ, R31 ;  /* 0x000000ffff327224 */ /* 0x000fe200078e001f */
[----:B---3--:R-:W-:Y:S04]  /*51de0*/  STL.64 [R1+0x3fe8], R38 ;  /* 0x003fe82601007387 */ /* 0x008fe80000100a00 */
[----:B--2---:R0:W-:Y:S04]  /*51df0*/  STL.64 [R1+0x3fe0], R36 ;  /* 0x003fe02401007387 */ /* 0x0041e80000100a00 */
        /* <DEDUP_REMOVED lines=8> */
[----:B0-----:R-:W4:Y:S04]  /*51e80*/  LDL.LU R36, [R1+0xf20] ;  /* 0x000f200001247983 */ /* 0x001f280000300800 */
[----:B------:R-:W4:Y:S04]  /*51e90*/  LDL.LU R37, [R1+0xf24] ;  /* 0x000f240001257983 */ /* 0x000f280000300800 */
[----:B------:R-:W4:Y:S04]  /*51ea0*/  LDL.LU R38, [R1+0xf28] ;  /* 0x000f280001267983 */ /* 0x000f280000300800 */
[----:B------:R-:W4:Y:S04]  /*51eb0*/  LDL.LU R39, [R1+0xf2c] ;  /* 0x000f2c0001277983 */ /* 0x000f280000300800 */
[----:B------:R-:W4:Y:S04]  /*51ec0*/  LDL.LU.64 R14, [R1+0xe8] ;  /* 0x0000e800010e7983 */ /* 0x000f280000300a00 */
[----:B------:R-:W2:Y:S04]  /*51ed0*/  LDL.LU R40, [R1+0xf10] ;  /* 0x000f100001287983 */ /* 0x000ea80000300800 */
[----:B------:R-:W2:Y:S04]  /*51ee0*/  LDL.LU R41, [R1+0xf14] ;  /* 0x000f140001297983 */ /* 0x000ea80000300800 */
[----:B------:R-:W2:Y:S04]  /*51ef0*/  LDL.LU R42, [R1+0xf18] ;  /* 0x000f1800012a7983 */ /* 0x000ea80000300800 */
[----:B------:R-:W2:Y:S04]  /*51f00*/  LDL.LU R43, [R1+0xf1c] ;  /* 0x000f1c00012b7983 */ /* 0x000ea80000300800 */
[----:B------:R-:W2:Y:S04]  /*51f10*/  LDL.LU.64 R30, [R1+0xd8] ;  /* 0x0000d800011e7983 */ /* 0x000ea80000300a00 */
        /* <DEDUP_REMOVED lines=20> */
[----:B------:R-:W-:Y:S01]  /*52060*/  STL [R1+0x3f4c], R51 ;  /* 0x003f4c3301007387 */ /* 0x000fe20000100800 */
[C---:B---3--:R-:W-:Y:S06]  /*52070*/  HMMA.16816.F32 R44, R52.reuse, R58, R44 ;  /* 0x0000003a342c723c */ /* 0x048fec000000182c */
[C---:B----4-:R-:W-:Y:S06]  /*52080*/  HMMA.16816.F32 R36, R52.reuse, R14, R36 ;  /* 0x0000000e3424723c */ /* 0x050fec0000001824 */
[----:B--2---:R-:W-:Y:S01]  /*52090*/  HMMA.16816.F32 R40, R52, R30, R40 ;  /* 0x0000001e3428723c */ /* 0x004fe20000001828 */
[----:B------:R-:W-:-:S02]  /*520a0*/  IMAD.MOV.U32 R49, RZ, RZ, R14 ;  /* 0x000000ffff317224 */ /* 0x000fc400078e000e */
[----:B------:R-:W-:-:S08]  /*520b0*/  IMAD.MOV.U32 R61, RZ, RZ, R15 ;  /* 0x000000ffff3d7224 */ /* 0x000fd000078e000f */
[----:B------:R-:W-:Y:S04]  /*520c0*/  STL.64 [R1+0x1170], R44 ;  /* 0x0011702c01007387 */ /* 0x000fe80000100a00 */
[----:B------:R0:W-:Y:S04]  /*520d0*/  STL.64 [R1+0x1178], R46 ;  /* 0x0011782e01007387 */ /* 0x0001e80000100a00 */
[----:B0-----:R-:W2:Y:S04]  /*520e0*/  LDL.LU.64 R46, [R1+0x3ff0] ;  /* 0x003ff000012e7983 */ /* 0x001ea80000300a00 */
[----:B------:R-:W3:Y:S01]  /*520f0*/  LDL.LU R56, [R1+0xe70] ;  /* 0x000e700001387983 */ /* 0x000ee20000300800 */
[----:B------:R-:W-:-:S03]  /*52100*/  IMAD.MOV.U32 R44, RZ, RZ, R58 ;  /* 0x000000ffff2c7224 */ /* 0x000fc600078e003a */
[----:B------:R-:W3:Y:S01]  /*52110*/  LDL.LU R57, [R1+0xe74] ;  /* 0x000e740001397983 */ /* 0x000ee20000300800 */
[----:B------:R-:W-:-:S03]  /*52120*/  IMAD.MOV.U32 R45, RZ, RZ, R59 ;  /* 0x000000ffff2d7224 */ /* 0x000fc600078e003b */
[----:B------:R-:W3:Y:S04]  /*52130*/  LDL.LU R58, [R1+0xe78] ;  /* 0x000e7800013a7983 */ /* 0x000ee80000300800 */
[----:B------:R-:W3:Y:S04]  /*52140*/  LDL.LU R59, [R1+0xe7c] ;  /* 0x000e7c00013b7983 */ /* 0x000ee80000300800 */
[----:B------:R-:W-:Y:S04]  /*52150*/  STL.64 [R1+0x1160], R36 ;  /* 0x0011602401007387 */ /* 0x000fe80000100a00 */
[----:B------:R0:W-:Y:S01]  /*52160*/  STL.64 [R1+0x1168], R38 ;  /* 0x0011682601007387 */ /* 0x0001e20000100a00 */
[----:B------:R-:W-:-:S02]  /*52170*/  IMAD.MOV.U32 R51, RZ, RZ, R30 ;  /* 0x000000ffff337224 */ /* 0x000fc400078e001e */
[----:B------:R-:W-:Y:S01]  /*52180*/  IMAD.MOV.U32 R48, RZ, RZ, R31 ;  /* 0x000000ffff307224 */ /* 0x000fe200078e001f */
[----:B0-----:R-:W4:Y:S04]  /*52190*/  LDL.LU.64 R38, [R1+0x3fe8] ;  /* 0x003fe80001267983 */ /* 0x001f280000300a00 */
[----:B------:R-:W4:Y:S04]  /*521a0*/  LDL.LU.64 R36, [R1+0x3fe0] ;  /* 0x003fe00001247983 */ /* 0x000f280000300a00 */
[----:B------:R-:W2:Y:S04]  /*521b0*/  LDL.LU.64 R14, [R1+0x3fd8] ;  /* 0x003fd800010e7983 */ /* 0x000ea80000300a00 */
[----:B------:R-:W2:Y:S04]  /*521c0*/  LDL.LU.64 R12, [R1+0x3fd0] ;  /* 0x003fd000010c7983 */ /* 0x000ea80000300a00 */
[----:B------:R-:W-:Y:S04]  /*521d0*/  STL.64 [R1+0x1150], R40 ;  /* 0x0011502801007387 */ /* 0x000fe80000100a00 */
[----:B------:R0:W-:Y:S04]  /*521e0*/  STL.64 [R1+0x1158], R42 ;  /* 0x0011582a01007387 */ /* 0x0001e80000100a00 */
[----:B0-----:R-:W2:Y:S04]  /*521f0*/  LDL.LU.64 R42, [R1+0x3fc8] ;  /* 0x003fc800012a7983 */ /* 0x001ea80000300a00 */
[----:B------:R-:W3:Y:S04]  /*52200*/  LDL.LU.64 R40, [R1+0x3fc0] ;  /* 0x003fc00001287983 */ /* 0x000ee80000300a00 */
[----:B------:R-:W4:Y:S04]  /*52210*/  LDL.LU.64 R30, [R1+0x3fb8] ;  /* 0x003fb800011e7983 */ /* 0x000f280000300a00 */
[----:B------:R-:W2:Y:S01]  /*52220*/  LDL.LU.64 R28, [R1+0x3fb0] ;  /* 0x003fb000011c7983 */ /* 0x000ea20000300a00 */
        /* <DEDUP_REMOVED lines=8> */
[----:B------:R-:W2:Y:S01]  /*522b0*/  LDL.LU R29, [R1+0xf74] ;  /* 0x000f7400011d7983 */ /* 0x000ea20000300800 */
[----:B----4-:R-:W-:-:S15]  /*522c0*/  HMMA.16816.F32 R24, R52, R6, R24 ;  /* 0x000000063418723c */ /* 0x010fde0000001818 */
[----:B------:R-:W-:-:S08]  /*522d0*/  NOP ;  /* 0x0000000000007918 */ /* 0x000fd00000000000 */
        /* <DEDUP_REMOVED lines=8> */
[----:B------:R-:W3:Y:S01]  /*52360*/  LDL.LU.64 R32, [R1+0x3f90] ;  /* 0x003f900001207983 */ /* 0x000ee20000300a00 */
[----:B----4-:R-:W-:-:S15]  /*52370*/  HMMA.16816.F32 R20, R52, R34, R20 ;  /* 0x000000223414723c */ /* 0x010fde0000001814 */
[----:B------:R-:W-:-:S08]  /*52380*/  NOP ;  /* 0x0000000000007918 */ /* 0x000fd00000000000 */
[----:B------:R-:W-:Y:S04]  /*52390*/  STL.64 [R1+0x1110], R20 ;  /* 0x0011101401007387 */ /* 0x000fe80000100a00 */
[----:B------:R0:W-:Y:S04]  /*523a0*/  STL.64 [R1+0x1118], R22 ;  /* 0x0011181601007387 */ /* 0x0001e80000100a00 */
[----:B0-----:R-:W4:Y:S04]  /*523b0*/  LDL.LU.64 R22, [R1+0x3f88] ;  /* 0x003f880001167983 */ /* 0x001f280000300a00 */
[----:B------:R-:W-:Y:S04]  /*523c0*/  STL.64 [R1+0x3ea0], R34 ;  /* 0x003ea02201007387 */ /* 0x000fe80000100a00 */
[----:B---3--:R0:W-:Y:S04]  /*523d0*/  STL.64 [R1+0x3e98], R32 ;  /* 0x003e982001007387 */ /* 0x0081e80000100a00 */
[----:B0-----:R-:W3:Y:S04]  /*523e0*/  LDL.LU R32, [R1+0xf60] ;  /* 0x000f600001207983 */ /* 0x001ee80000300800 */
[----:B------:R-:W3:Y:S01]  /*523f0*/  LDL.LU R33, [R1+0xf64] ;  /* 0x000f640001217983 */ /* 0x000ee20000300800 */
        /* <DEDUP_REMOVED lines=15> */
[----:B0-----:R-:W4:Y:S04]  /*524f0*/  LDL.LU.64 R38, [R1+0x3f68] ;  /* 0x003f680001267983 */ /* 0x001f280000300a00 */
[----:B------:R-:W3:Y:S04]  /*52500*/  LDL.LU.64 R36, [R1+0x3f60] ;  /* 0x003f600001247983 */ /* 0x000ee80000300a00 */
[----:B------:R-:W-:Y:S04]  /*52510*/  STL.64 [R1+0x3e70], R18 ;  /* 0x003e701201007387 */ /* 0x000fe80000100a00 */
[----:B--2---:R0:W-:Y:S04]  /*52520*/  STL.64 [R1+0x3e68], R16 ;  /* 0x003e681001007387 */ /* 0x0041e80000100a00 */
[----:B0-----:R-:W2:Y:S04]  /*52530*/  LDL.LU R16, [R1+0xe90] ;  /* 0x000e900001107983 */ /* 0x001ea80000300800 */
[----:B------:R-:W2:Y:S04]  /*52540*/  LDL.LU R17, [R1+0xe94] ;  /* 0x000e940001117983 */ /* 0x000ea80000300800 */
[----:B------:R-:W2:Y:S04]  /*52550*/  LDL.LU R18, [R1+0xe98] ;  /* 0x000e980001127983 */ /* 0x000ea80000300800 */
[----:B------:R-:W2:Y:S01]  /*52560*/  LDL.LU R19, [R1+0xe9c] ;  /* 0x000e9c0001137983 */ /* 0x000ea20000300800 */
[----:B------:R-:W-:-:S02]  /*52570*/  IMAD.MOV.U32 R34, RZ, RZ, R41 ;  /* 0x000000ffff227224 */ /* 0x000fc400078e0029 */
[----:B------:R-:W0:Y:S01]  /*52580*/  S2R R41, SR_TID.X ;  /* 0x0000000000297919 */ /* 0x000e220000002100 */
[----:B----4-:R-:W-:Y:S01]  /*52590*/  HMMA.16816.F32 R52, R52, R38, R56 ;  /* 0x000000263434723c */ /* 0x010fe20000001838 */
[----:B------:R-:W2:Y:S04]  /*525a0*/  LDL.LU.64 R58, [R1+0x3f58] ;  /* 0x003f5800013a7983 */ /* 0x000ea80000300a00 */
[----:B------:R-:W2:Y:S04]  /*525b0*/  LDL.LU.64 R56, [R1+0x3f50] ;  /* 0x003f500001387983 */ /* 0x000ea80000300a00 */
[----:B------:R-:W-:Y:S01]  /*525c0*/  STL.64 [R1+0x3ec0], R38 ;  /* 0x003ec02601007387 */ /* 0x000fe20000100a00 */
[----:B------:R-:W-:Y:S01]  /*525d0*/  IMAD.MOV.U32 R31, RZ, RZ, R12 ;  /* 0x000000ffff1f7224 */ /* 0x000fe200078e000c */
[----:B0-----:R-:W-:Y:S01]  /*525e0*/  LOP3.LUT R12, R41, 0x7, RZ, 0xc0, !PT ;  /* 0x00000007290c7812 */ /* 0x001fe200078ec0ff */
[----:B------:R-:W-:-:S02]  /*525f0*/  IMAD.MOV.U32 R30, RZ, RZ, R13 ;  /* 0x000000ffff1e7224 */ /* 0x000fc400078e000d */
[----:B------:R-:W-:Y:S02]  /*52600*/  IMAD.SHL.U32 R13, R41, 0x2, RZ ;  /* 0x00000002290d7824 */ /* 0x000fe400078e00ff */
[----:B------:R-:W-:-:S07]  /*52610*/  IMAD R12, R12, 0x90, RZ ;  /* 0x000000900c0c7824 */ /* 0x000fce00078e02ff */
[----:B------:R-:W-:Y:S04]  /*52620*/  STL.64 [R1+0x3d0], R52 ;  /* 0x0003d03401007387 */ /* 0x000fe80000100a00 */
[----:B------:R-:W-:Y:S04]  /*52630*/  STL.64 [R1+0x3d8], R54 ;  /* 0x0003d83601007387 */ /* 0x000fe80000100a00 */
[----:B---3--:R2:W-:Y:S01]  /*52640*/  STL.64 [R1+0x3eb8], R36 ;  /* 0x003eb82401007387 */ /* 0x0085e20000100a00 */
[----:B------:R-:W-:Y:S01]  /*52650*/  IMAD.MOV.U32 R35, RZ, RZ, R40 ;  /* 0x000000ffff237224 */ /* 0x000fe200078e0028 */
[----:B------:R-:W-:-:S02]  /*52660*/  LOP3.LUT R12, R12, 0x30, R13, 0x78, !PT ;  /* 0x000000300c0c7812 */ /* 0x000fc400078e780d */
[----:B------:R-:W-:Y:S02]  /*52670*/  LDSM.16.MT88.4 R52, [R60+UR5+0x4080] ;  /* 0x004080053c34783b */ /* 0x000fe40008004200 */
[----:B------:R-:W-:Y:S01]  /*52680*/  LOP3.LUT R12, R12, 0x40, RZ, 0x3c, !PT ;  /* 0x000000400c0c7812 */ /* 0x000fe200078e3cff */
[C---:B--2---:R-:W-:Y:S06]  /*52690*/  HMMA.16816.F32 R36, R56.reuse, R46, R16 ;  /* 0x0000002e3824723c */ /* 0x044fec0000001810 */
[----:B------:R-:W-:Y:S01]  /*526a0*/  HMMA.16816.F32 R16, R56, R42, R32 ;  /* 0x0000002a3810723c */ /* 0x000fe20000001820 */
[----:B------:R-:W0:Y:S04]  /*526b0*/  LDSM.16.MT88.4 R40, [R60+UR5+0x4000] ;  /* 0x004000053c28783b */ /* 0x000e280008004200 */
[----:B------:R-:W1:-:S12]  /*526c0*/  LDSM.16.M88.4 R32, [R12+UR5+0x8400] ;  /* 0x008400050c20783b */ /* 0x000e580008000200 */
[----:B------:R-:W-:Y:S04]  /*526d0*/  STL.64 [R1+0x3c0], R36 ;  /* 0x0003c02401007387 */ /* 0x000fe80000100a00 */
[----:B------:R-:W-:Y:S04]  /*526e0*/  STL.64 [R1+0x3c8], R38 ;  /* 0x0003c82601007387 */ /* 0x000fe80000100a00 */
[----:B------:R-:W2:Y:S04]  /*526f0*/  LDSM.16.M88.4 R36, [R12+UR5+0x8000] ;  /* 0x008000050c24783b */ /* 0x000ea80008000200 */
[----:B------:R1:W-:Y:S04]  /*52700*/  STL.64 [R1+0x3b0], R16 ;  /* 0x0003b01001007387 */ /* 0x0003e80000100a00 */
[----:B------:R-:W-:Y:S04]  /*52710*/  STL.64 [R1+0x3b8], R18 ;  /* 0x0003b81201007387 */ /* 0x000fe80000100a00 */
[----:B0-----:R-:W-:Y:S04]  /*52720*/  STL.64 [R1+0x3ed0], R42 ;  /* 0x003ed02a01007387 */ /* 0x001fe80000100a00 */
[----:B------:R-:W-:Y:S01]  /*52730*/  STL.64 [R1+0x3ec8], R40 ;  /* 0x003ec82801007387 */ /* 0x000fe20000100a00 */
[----:B-1----:R-:W-:-:S02]  /*52740*/  IMAD.MOV.U32 R17, RZ, RZ, R32 ;  /* 0x000000ffff117224 */ /* 0x002fc400078e0020 */
[----:B------:R-:W-:Y:S01]  /*52750*/  IMAD.MOV.U32 R16, RZ, RZ, R33 ;  /* 0x000000ffff107224 */ /* 0x000fe200078e0021 */
[----:B------:R-:W-:Y:S01]  /*52760*/  HMMA.16816.F32 R28, R56, R14, R28 ;  /* 0x0000000e381c723c */ /* 0x000fe2000000181c */
[----:B--2---:R-:W-:Y:S04]  /*52770*/  STL.64 [R1+0xc0], R36 ;  /* 0x0000c02401007387 */ /* 0x004fe80000100a00 */
[----:B------:R-:W-:Y:S04]  /*52780*/  STL.64 [R1+0xc8], R38 ;  /* 0x0000c82601007387 */ /* 0x000fe80000100a00 */
[----:B------:R-:W-:Y:S04]  /*52790*/  STL.64 [R1+0xb0], R32 ;  /* 0x0000b02001007387 */ /* 0x000fe80000100a00 */
[----:B------:R-:W-:Y:S04]  /*527a0*/  STL.64 [R1+0xb8], R34 ;  /* 0x0000b82201007387 */ /* 0x000fe80000100a00 */
[----:B------:R-:W-:Y:S04]  /*527b0*/  STL.64 [R1+0x3ed8], R16 ;  /* 0x003ed81001007387 */ /* 0x000fe80000100a00 */
[----:B------:R-:W0:Y:S03]  /*527c0*/  LDSM.16.M88.4 R16, [R12+UR5+0x8800] ;  /* 0x008800050c10783b */ /* 0x000e260008000200 */
[----:B------:R-:W-:-:S02]  /*527d0*/  IMAD.MOV.U32 R20, RZ, RZ, R28 ;  /* 0x000000ffff147224 */ /* 0x000fc400078e001c */
[----:B------:R-:W-:Y:S01]  /*527e0*/  IMAD.MOV.U32 R21, RZ, RZ, R29 ;  /* 0x000000ffff157224 */ /* 0x000fe200078e001d */
[----:B------:R-:W-:Y:S04]  /*527f0*/  STL.64 [R1+0x3a8], R30 ;  /* 0x0003a81e01007387 */ /* 0x000fe80000100a00 */
[----:B------:R-:W-:Y:S04]  /*52800*/  STL.64 [R1+0x3ee8], R22 ;  /* 0x003ee81601007387 */ /* 0x000fe80000100a00 */
[----:B------:R-:W-:Y:S04]  /*52810*/  STL.64 [R1+0x3ee0], R20 ;  /* 0x003ee01401007387 */ /* 0x000fe80000100a00 */
[----:B0-----:R-:W-:Y:S01]  /*52820*/  STL.64 [R1+0xa0], R16 ;  /* 0x0000a01001007387 */ /* 0x001fe20000100a00 */
[----:B------:R-:W-:-:S03]  /*52830*/  IMAD.MOV.U32 R9, RZ, RZ, R16 ;  /* 0x000000ffff097224 */ /* 0x000fc600078e0010 */
[----:B------:R-:W-:Y:S01]  /*52840*/  STL.64 [R1+0xa8], R18 ;  /* 0x0000a81201007387 */ /* 0x000fe20000100a00 */
[----:B------:R-:W-:-:S03]  /*52850*/  IMAD.MOV.U32 R8, RZ, RZ, R17 ;  /* 0x000000ffff087224 */ /* 0x000fc600078e0011 */
[----:B------:R-:W0:Y:S04]  /*52860*/  LDSM.16.M88.4 R16, [R12+UR5+0x8c00] ;  /* 0x008c00050c10783b */ /* 0x000e280008000200 */
[----:B------:R-:W-:Y:S04]  /*52870*/  STL.64 [R1+0x3ef8], R10 ;  /* 0x003ef80a01007387 */ /* 0x000fe80000100a00 */
[----:B------:R-:W-:Y:S04]  /*52880*/  STL.64 [R1+0x3ef0], R8 ;  /* 0x003ef00801007387 */ /* 0x000fe80000100a00 */
[----:B------:R-:W1:Y:S04]  /*52890*/  LDSM.16.M88.4 R8, [R12+UR5+0x9400] ;  /* 0x009400050c08783b */ /* 0x000e680008000200 */
[----:B0-----:R-:W-:Y:S01]  /*528a0*/  STL.64 [R1+0x90], R16 ;  /* 0x0000901001007387 */ /* 0x001fe20000100a00 */
[----:B------:R-:W-:-:S03]  /*528b0*/  IMAD.MOV.U32 R3, RZ, RZ, R16 ;  /* 0x000000ffff037224 */ /* 0x000fc600078e0010 */
[----:B------:R-:W-:Y:S01]  /*528c0*/  STL.64 [R1+0x98], R18 ;  /* 0x0000981201007387 */ /* 0x000fe20000100a00 */
[----:B------:R-:W-:-:S03]  /*528d0*/  IMAD.MOV.U32 R2, RZ, RZ, R17 ;  /* 0x000000ffff027224 */ /* 0x000fc600078e0011 */
[----:B------:R-:W0:Y:S01]  /*528e0*/  LDSM.16.M88.4 R16, [R12+UR5+0x9000] ;  /* 0x009000050c10783b */ /* 0x000e220008000200 */
[----:B-1----:R-:W-:Y:S02]  /*528f0*/  IMAD.MOV.U32 R5, RZ, RZ, R8 ;  /* 0x000000ffff057224 */ /* 0x002fe400078e0008 */
[----:B------:R-:W-:Y:S01]  /*52900*/  IMAD.MOV.U32 R4, RZ, RZ, R9 ;  /* 0x000000ffff047224 */ /* 0x000fe200078e0009 */
[----:B0-----:R-:W-:Y:S04]  /*52910*/  STL.64 [R1+0x80], R16 ;  /* 0x0000801001007387 */ /* 0x001fe80000100a00 */
[----:B------:R-:W-:Y:S04]  /*52920*/  STL.64 [R1+0x88], R18 ;  /* 0x0000881201007387 */ /* 0x000fe80000100a00 */
[----:B------:R-:W-:Y:S04]  /*52930*/  STL.64 [R1+0x70], R8 ;  /* 0x0000700801007387 */ /* 0x000fe80000100a00 */
[----:B------:R-:W-:Y:S04]  /*52940*/  STL.64 [R1+0x78], R10 ;  /* 0x0000780a01007387 */ /* 0x000fe80000100a00 */
[----:B------:R-:W-:Y:S04]  /*52950*/  STL.64 [R1+0x3f08], R6 ;  /* 0x003f080601007387 */ /* 0x000fe80000100a00 */
[----:B------:R-:W-:Y:S04]  /*52960*/  STL.64 [R1+0x3f00], R4 ;  /* 0x003f000401007387 */ /* 0x000fe80000100a00 */
[----:B------:R-:W0:Y:S04]  /*52970*/  LDSM.16.M88.4 R4, [R12+UR5+0x9800] ;  /* 0x009800050c04783b */ /* 0x000e280008000200 */
[----:B------:R-:W1:Y:S04]  /*52980*/  LDSM.16.M88.4 R16, [R12+UR5+0x9c00] ;  /* 0x009c00050c10783b */ /* 0x000e680008000200 */
[----:B------:R-:W2:Y:S04]  /*52990*/  LDSM.16.M88.4 R8, [R12+UR5+0xa000] ;  /* 0x00a000050c08783b */ /* 0x000ea80008000200 */
[----:B0-----:R-:W-:Y:S04]  /*529a0*/  STL.64 [R1+0x60], R4 ;  /* 0x0000600401007387 */ /* 0x001fe80000100a00 */
[----:B------:R-:W-:Y:S04]  /*529b0*/  STL.64 [R1+0x68], R6 ;  /* 0x0000680601007387 */ /* 0x000fe80000100a00 */
[----:B------:R-:W0:Y:S04]  /*529c0*/  LDSM.16.M88.4 R4, [R12+UR5+0xa400] ;  /* 0x00a400050c04783b */ /* 0x000e280008000200 */
[----:B-1----:R-:W-:Y:S04]  /*529d0*/  STL.64 [R1+0x50], R16 ;  /* 0x0000501001007387 */ /* 0x002fe80000100a00 */
[----:B------:R-:W-:Y:S04]  /*529e0*/  STL.64 [R1+0x58], R18 ;  /* 0x0000581201007387 */ /* 0x000fe80000100a00 */
[----:B--2---:R-:W-:Y:S04]  /*529f0*/  STL.64 [R1+0x40], R8 ;  /* 0x0000400801007387 */ /* 0x004fe80000100a00 */
[----:B------:R-:W-:Y:S04]  /*52a00*/  STL.64 [R1+0x48], R10 ;  /* 0x0000480a01007387 */ /* 0x000fe80000100a00 */
[----:B------:R-:W1:Y:S04]  /*52a10*/  LDSM.16.M88.4 R16, [R12+UR5+0xa800] ;  /* 0x00a800050c10783b */ /* 0x000e680008000200 */
[----:B------:R-:W-:Y:S04]  /*52a20*/  LDSM.16.M88.4 R8, [R12+UR5+0xac00] ;  /* 0x00ac00050c08783b */ /* 0x000fe80008000200 */
[----:B0-----:R-:W-:Y:S01]  /*52a30*/  STL.64 [R1+0x30], R4 ;  /* 0x0000300401007387 */ /* 0x001fe20000100a00 */
[----:B------:R-:W-:-:S03]  /*52a40*/  IMAD.MOV.U32 R25, RZ, RZ, R6 ;  /* 0x000000ffff197224 */ /* 0x000fc600078e0006 */
[----:B------:R-:W-:Y:S01]  /*52a50*/  STL.64 [R1+0x38], R6 ;  /* 0x0000380601007387 */ /* 0x000fe20000100a00 */
[----:B------:R-:W-:-:S03]  /*52a60*/  IMAD.MOV.U32 R24, RZ, RZ, R7 ;  /* 0x000000ffff187224 */ /* 0x000fc600078e0007 */
[----:B------:R-:W0:Y:S04]  /*52a70*/  LDSM.16.M88.4 R4, [R12+UR5+0xb000] ;  /* 0x00b000050c04783b */ /* 0x000e280008000200 */
[----:B------:R-:W-:Y:S04]  /*52a80*/  STL.64 [R1+0x3f18], R26 ;  /* 0x003f181a01007387 */ /* 0x000fe80000100a00 */
[----:B------:R-:W-:Y:S04]  /*52a90*/  STL.64 [R1+0x3f10], R24 ;  /* 0x003f101801007387 */ /* 0x000fe80000100a00 */
[----:B-1----:R1:W-:Y:S04]  /*52aa0*/  STL.64 [R1+0x20], R16 ;  /* 0x0000201001007387 */ /* 0x0023e80000100a00 */
[----:B------:R2:W-:Y:S04]  /*52ab0*/  STL.64 [R1+0x28], R18 ;  /* 0x0000281201007387 */ /* 0x0005e80000100a00 */
[----:B0-----:R-:W-:Y:S04]  /*52ac0*/  STL.64 [R1], R4 ;  /* 0x0000000401007387 */ /* 0x001fe80000100a00 */
[----:B------:R0:W-:Y:S04]  /*52ad0*/  STL.64 [R1+0x10], R8 ;  /* 0x0000100801007387 */ /* 0x0001e80000100a00 */
[----:B------:R3:W-:Y:S04]  /*52ae0*/  STL.64 [R1+0x18], R10 ;  /* 0x0000180a01007387 */ /* 0x0007e80000100a00 */
[----:B------:R-:W-:Y:S04]  /*52af0*/  STL.64 [R1+0x8], R6 ;  /* 0x0000080601007387 */ /* 0x000fe80000100a00 */
[----:B------:R-:W4:Y:S04]  /*52b00*/  LDL.LU R32, [R1+0xfd0] ;  /* 0x000fd00001207983 */ /* 0x000f280000300800 */
[----:B------:R-:W4:Y:S04]  /*52b10*/  LDL.LU R33, [R1+0xfd4] ;  /* 0x000fd40001217983 */ /* 0x000f280000300800 */
[----:B------:R-:W2:Y:S04]  /*52b20*/  LDL.LU R34, [R1+0xfd8] ;  /* 0x000fd80001227983 */ /* 0x000ea80000300800 */
[----:B------:R-:W2:Y:S01]  /*52b30*/  LDL.LU R35, [R1+0xfdc] ;  /* 0x000fdc0001237983 */ /* 0x000ea20000300800 */
[----:B------:R-:W-:-:S02]  /*52b40*/  IMAD.MOV.U32 R30, RZ, RZ, R51 ;  /* 0x000000ffff1e7224 */ /* 0x000fc400078e0033 */
[----:B------:R-:W-:Y:S02]  /*52b50*/  IMAD.MOV.U32 R31, RZ, RZ, R48 ;  /* 0x000000ffff1f7224 */ /* 0x000fe400078e0030 */
[----:B------:R-:W-:Y:S02]  /*52b60*/  IMAD.MOV.U32 R42, RZ, RZ, R49 ;  /* 0x000000ffff2a7224 */ /* 0x000fe400078e0031 */
[----:B------:R-:W-:Y:S02]  /*52b70*/  IMAD.MOV.U32 R43, RZ, RZ, R61 ;  /* 0x000000ffff2b7224 */ /* 0x000fe400078e003d */
[----:B------:R-:W-:Y:S02]  /*52b80*/  IMAD.MOV.U32 R22, RZ, RZ, R44 ;  /* 0x000000ffff167224 */ /* 0x000fe400078e002c */
[----:B------:R-:W-:Y:S01]  /*52b90*/  IMAD.MOV.U32 R23, RZ, RZ, R45 ;  /* 0x000000ffff177224 */ /* 0x000fe200078e002d */
[----:B--2---:R-:W-:Y:S04]  /*52ba0*/  STL.64 [R1+0x3f28], R34 ;  /* 0x003f282201007387 */ /* 0x004fe80000100a00 */
[----:B----4-:R-:W-:Y:S04]  /*52bb0*/  STL.64 [R1+0x3f20], R32 ;  /* 0x003f202001007387 */ /* 0x010fe80000100a00 */
[----:B------:R-:W2:Y:S04]  /*52bc0*/  LDL.LU R51, [R1+0x3f4c] ;  /* 0x003f4c0001337983 */ /* 0x000ea80000300800 */
[----:B------:R-:W4:Y:S04]  /*52bd0*/  LDL.LU R48, [R1+0x3f48] ;  /* 0x003f480001307983 */ /* 0x000f280000300800 */
[----:B------:R3:W-:Y:S04]  /*52be0*/  STL.64 [R1+0x3f30], R30 ;  /* 0x003f301e01007387 */ /* 0x0007e80000100a00 */
        /* <DEDUP_REMOVED lines=12> */
[----:B0-----:R-:W4:Y:S04]  /*52cb0*/  LDL.LU R8, [R1+0xfa0] ;  /* 0x000fa00001087983 */ /* 0x001f280000300800 */
[----:B------:R-:W4:Y:S04]  /*52cc0*/  LDL.LU R9, [R1+0xfa4] ;  /* 0x000fa40001097983 */ /* 0x000f280000300800 */
[----:B---3--:R-:W3:Y:S04]  /*52cd0*/  LDL.LU R10, [R1+0xfa8] ;  /* 0x000fa800010a7983 */ /* 0x008ee80000300800 */
        /* <DEDUP_REMOVED lines=9> */
[----:B------:R-:W-:-:S02]  /*52d70*/  IMAD.MOV.U32 R7, RZ, RZ, R50 ;  /* 0x000000ffff077224 */ /* 0x000fc400078e0032 */
[----:B--2---:R-:W-:Y:S02]  /*52d80*/  IMAD.MOV.U32 R6, RZ, RZ, R51 ;  /* 0x000000ffff067224 */ /* 0x004fe400078e0033 */
[----:B----4-:R-:W-:Y:S02]  /*52d90*/  IMAD.MOV.U32 R35, RZ, RZ, R48 ;  /* 0x000000ffff237224 */ /* 0x010fe400078e0030 */
[----:B------:R-:W-:Y:S02]  /*52da0*/  IMAD.MOV.U32 R34, RZ, RZ, R49 ;  /* 0x000000ffff227224 */ /* 0x000fe400078e0031 */
[----:B------:R-:W0:Y:S04]  /*52db0*/  LDSM.16.M88.4 R48, [R12+UR5+0xb400] ;  /* 0x00b400050c30783b */ /* 0x000e280008000200 */
[----:B0-----:R0:W-:Y:S04]  /*52dc0*/  STL [R1+0x3434], R50 ;  /* 0x0034343201007387 */ /* 0x0011e80000100800 */
[----:B------:R1:W-:Y:S01]  /*52dd0*/  STL [R1+0x3430], R51 ;  /* 0x0034303301007387 */ /* 0x0003e20000100800 */
[----:B0-----:R-:W-:-:S02]  /*52de0*/  IMAD.MOV.U32 R50, RZ, RZ, R45 ;  /* 0x000000ffff327224 */ /* 0x001fc400078e002d */
[----:B-1----:R-:W-:Y:S02]  /*52df0*/  IMAD.MOV.U32 R51, RZ, RZ, R44 ;  /* 0x000000ffff337224 */ /* 0x002fe400078e002c */
[----:B------:R-:W0:Y:S04]  /*52e00*/  LDSM.16.M88.4 R44, [R12+UR5+0xb800] ;  /* 0x00b800050c2c783b */ /* 0x000e280008000200 */
[----:B------:R-:W1:Y:S04]  /*52e10*/  LDSM.16.M88.4 R12, [R12+UR5+0xbc00] ;  /* 0x00bc00050c0c783b */ /* 0x000e680008000200 */
[----:B------:R2:W-:Y:S04]  /*52e20*/  STL.64 [R1+0x3dd8], R48 ;  /* 0x003dd83001007387 */ /* 0x0005e80000100a00 */
[----:B--2---:R-:W2:Y:S04]  /*52e30*/  LDL.LU R48, [R1+0x1010] ;  /* 0x0010100001307983 */ /* 0x004ea80000300800 */
[----:B------:R-:W2:Y:S01]  /*52e40*/  LDL.LU R49, [R1+0x1014] ;  /* 0x0010140001317983 */ /* 0x000ea20000300800 */
[----:B---3--:R-:W-:Y:S03]  /*52e50*/  HMMA.16816.F32 R32, R56, R34, R28 ;  /* 0x000000223820723c */ /* 0x008fe6000000181c */
[----:B0-----:R-:W-:Y:S04]  /*52e60*/  STL [R1+0x33ec], R47 ;  /* 0x0033ec2f01007387 */ /* 0x001fe80000100800 */
[----:B------:R-:W-:Y:S04]  /*52e70*/  STL [R1+0x3de8], R46 ;  /* 0x003de82e01007387 */ /* 0x000fe80000100800 */
[----:B------:R0:W-:Y:S04]  /*52e80*/  STL.64 [R1+0x3de0], R44 ;  /* 0x003de02c01007387 */ /* 0x0001e80000100a00 */
[----:B0-----:R-:W3:Y:S04]  /*52e90*/  LDL.LU R44, [R1+0x1000] ;  /* 0x00100000012c7983 */ /* 0x001ee80000300800 */
[----:B------:R-:W3:Y:S04]  /*52ea0*/  LDL.LU R45, [R1+0x1004] ;  /* 0x00100400012d7983 */ /* 0x000ee80000300800 */
[----:B------:R-:W3:Y:S04]  /*52eb0*/  LDL.LU R46, [R1+0x1008] ;  /* 0x00100800012e7983 */ /* 0x000ee80000300800 */
[----:B------:R-:W3:Y:S04]  /*52ec0*/  LDL.LU R47, [R1+0x100c] ;  /* 0x00100c00012f7983 */ /* 0x000ee80000300800 */
[----:B-1----:R-:W-:Y:S04]  /*52ed0*/  STL [R1+0x33e8], R15 ;  /* 0x0033e80f01007387 */ /* 0x002fe80000100800 */
[----:B------:R-:W-:Y:S04]  /*52ee0*/  STL [R1+0x3dd0], R14 ;  /* 0x003dd00e01007387 */ /* 0x000fe80000100800 */
[----:B------:R0:W-:Y:S04]  /*52ef0*/  STL.64 [R1+0x3dc8], R12 ;  /* 0x003dc80c01007387 */ /* 0x0001e80000100a00 */
[----:B0-----:R-:W4:Y:S04]  /*52f00*/  LDL.LU R12, [R1+0xff0] ;  /* 0x000ff000010c7983 */ /* 0x001f280000300800 */
[----:B------:R-:W4:Y:S04]  /*52f10*/  LDL.LU R13, [R1+0xff4] ;  /* 0x000ff400010d7983 */ /* 0x000f280000300800 */
[----:B------:R-:W4:Y:S04]  /*52f20*/  LDL.LU R14, [R1+0xff8] ;  /* 0x000ff800010e7983 */ /* 0x000f280000300800 */
[----:B------:R-:W4:Y:S04]  /*52f30*/  LDL.LU R15, [R1+0xffc] ;  /* 0x000ffc00010f7983 */ /* 0x000f280000300800 */
[----:B------:R-:W-:Y:S04]  /*52f40*/  STL.64 [R1+0x3dc0], R54 ;  /* 0x003dc03601007387 */ /* 0x000fe80000100a00 */
[----:B------:R0:W-:Y:S04]  /*52f50*/  STL.64 [R1+0x3db8], R52 ;  /* 0x003db83401007387 */ /* 0x0001e80000100a00 */
[----:B0-----:R-:W2:Y:S04]  /*52f60*/  LDL.LU R52, [R1+0xfe0] ;  /* 0x000fe00001347983 */ /* 0x001ea80000300800 */
[----:B------:R-:W2:Y:S04]  /*52f70*/  LDL.LU R53, [R1+0xfe4] ;  /* 0x000fe40001357983 */ /* 0x000ea80000300800 */
[----:B------:R-:W2:Y:S04]  /*52f80*/  LDL.LU R54, [R1+0xfe8] ;  /* 0x000fe80001367983 */ /* 0x000ea80000300800 */
[----:B------:R-:W2:Y:S04]  /*52f90*/  LDL.LU R55, [R1+0xfec] ;  /* 0x000fec0001377983 */ /* 0x000ea80000300800 */
[----:B------:R-:W3:Y:S01]  /*52fa0*/  LDL.LU.64 R30, [R1+0x3f30] ;  /* 0x003f3000011e7983 */ /* 0x000ee20000300a00 */
[----:B------:R-:W-:-:S02]  /*52fb0*/  IMAD.MOV.U32 R0, RZ, RZ, R5 ;  /* 0x000000ffff007224 */ /* 0x000fc400078e0005 */
[C---:B------:R-:W-:Y:S06]  /*52fc0*/  HMMA.16816.F32 R4, R56.reuse, R6, R24 ;  /* 0x000000063804723c */ /* 0x040fec0000001818 */
[C---:B------:R-:W-:Y:S06]  /*52fd0*/  HMMA.16816.F32 R20, R56.reuse, R22, R8 ;  /* 0x000000163814723c */ /* 0x040fec0000001808 */
[C---:B------:R-:W-:Y:S01]  /*52fe0*/  HMMA.16816.F32 R40, R56.reuse, R42, R16 ;  /* 0x0000002a3828723c */ /* 0x040fe20000001810 */
[----:B------:R-:W-:Y:S04]  /*52ff0*/  STL.64 [R1+0x420], R32 ;  /* 0x0004202001007387 */ /* 0x000fe80000100a00 */
[----:B------:R0:W-:Y:S04]  /*53000*/  STL.64 [R1+0x428], R34 ;  /* 0x0004282201007387 */ /* 0x0001e80000100a00 */
[----:B0-----:R-:W4:Y:S04]  /*53010*/  LDL.LU.64 R34, [R1+0x3f28] ;  /* 0x003f280001227983 */ /* 0x001f280000300a00 */
[----:B------:R-:W4:Y:S04]  /*53020*/  LDL.LU.64 R32, [R1+0x3f20] ;  /* 0x003f200001207983 */ /* 0x000f280000300a00 */
[----:B------:R-:W4:Y:S04]  /*53030*/  LDL.LU.64 R26, [R1+0x3f18] ;  /* 0x003f1800011a7983 */ /* 0x000f280000300a00 */
[----:B------:R-:W4:Y:S04]  /*53040*/  LDL.LU.64 R24, [R1+0x3f10] ;  /* 0x003f100001187983 */ /* 0x000f280000300a00 */
[----:B------:R-:W-:Y:S04]  /*53050*/  STL.64 [R1+0x410], R4 ;  /* 0x0004100401007387 */ /* 0x000fe80000100a00 */
[----:B------:R0:W-:Y:S04]  /*53060*/  STL.64 [R1+0x418], R6 ;  /* 0x0004180601007387 */ /* 0x0001e80000100a00 */
[----:B0-----:R-:W2:Y:S04]  /*53070*/  LDL.LU.64 R6, [R1+0x3f08] ;  /* 0x003f080001067983 */ /* 0x001ea80000300a00 */
[----:B------:R-:W4:Y:S04]  /*53080*/  LDL.LU.64 R4, [R1+0x3f00] ;  /* 0x003f000001047983 */ /* 0x000f280000300a00 */
[----:B------:R-:W4:Y:S04]  /*53090*/  LDL.LU.64 R10, [R1+0x3ef8] ;  /* 0x003ef800010a7983 */ /* 0x000f280000300a00 */
[----:B------:R-:W4:Y:S04]  /*530a0*/  LDL.LU.64 R8, [R1+0x3ef0] ;  /* 0x003ef00001087983 */ /* 0x000f280000300a00 */
[----:B------:R-:W-:Y:S04]  /*530b0*/  STL.64 [R1+0x400], R20 ;  /* 0x0004001401007387 */ /* 0x000fe80000100a00 */
[----:B------:R0:W-:Y:S04]  /*530c0*/  STL.64 [R1+0x408], R22 ;  /* 0x0004081601007387 */ /* 0x0001e80000100a00 */
[----:B0-----:R-:W4:Y:S04]  /*530d0*/  LDL.LU.64 R22, [R1+0x3ee8] ;  /* 0x003ee80001167983 */ /* 0x001f280000300a00 */
[----:B------:R-:W4:Y:S04]  /*530e0*/  LDL.LU.64 R20, [R1+0x3ee0] ;  /* 0x003ee00001147983 */ /* 0x000f280000300a00 */
[----:B------:R-:W4:Y:S04]  /*530f0*/  LDL.LU.64 R16, [R1+0x3ed8] ;  /* 0x003ed80001107983 */ /* 0x000f280000300a00 */
        /* <DEDUP_REMOVED lines=12> */
[C---:B--2---:R-:W-:Y:S06]  /*531c0*/  HMMA.16816.F32 R52, R56.reuse, R6, R52 ;  /* 0x000000063834723c */ /* 0x044fec0000001834 */
[C---:B----4-:R-:W-:Y:S06]  /*531d0*/  HMMA.16816.F32 R12, R56.reuse, R26, R12 ;  /* 0x0000001a380c723c */ /* 0x050fec000000180c */
[----:B---3--:R-:W-:-:S15]  /*531e0*/  HMMA.16816.F32 R32, R56, R30, R32 ;  /* 0x0000001e3820723c */ /* 0x008fde0000001820 */
[----:B------:R-:W-:-:S08]  /*531f0*/  NOP ;  /* 0x0000000000007918 */ /* 0x000fd00000000000 */
[----:B------:R-:W-:Y:S04]  /*53200*/  STL.64 [R1+0xa90], R32 ;  /* 0x000a902001007387 */ /* 0x000fe80000100a00 */
[----:B------:R0:W-:Y:S04]  /*53210*/  STL.64 [R1+0xa98], R34 ;  /* 0x000a982201007387 */ /* 0x0001e80000100a00 */
[----:B0-----:R-:W2:Y:S04]  /*53220*/  LDL.LU.64 R34, [R1+0x3ea0] ;  /* 0x003ea00001227983 */ /* 0x001ea80000300a00 */
[----:B------:R-:W3:Y:S04]  /*53230*/  LDL.LU.64 R32, [R1+0x3e98] ;  /* 0x003e980001207983 */ /* 0x000ee80000300a00 */
[----:B------:R0:W-:Y:S02]  /*53240*/  STL.64 [R1+0x36f0], R28 ;  /* 0x0036f01c01007387 */ /* 0x0001e40000100a00 */
[----:B0-----:R-:W-:-:S02]  /*53250*/  IMAD.MOV.U32 R29, RZ, RZ, R16 ;  /* 0x000000ffff1d7224 */ /* 0x001fc400078e0010 */
[----:B------:R-:W-:Y:S01]  /*53260*/  IMAD.MOV.U32 R28, RZ, RZ, R17 ;  /* 0x000000ffff1c7224 */ /* 0x000fe200078e0011 */
[----:B------:R-:W4:Y:S04]  /*53270*/  LDL.LU R16, [R1+0x1020] ;  /* 0x0010200001107983 */ /* 0x000f280000300800 */
[----:B------:R-:W4:Y:S04]  /*53280*/  LDL.LU R17, [R1+0x1024] ;  /* 0x0010240001117983 */ /* 0x000f280000300800 */
[----:B------:R-:W4:Y:S04]  /*53290*/  LDL.LU R18, [R1+0x1028] ;  /* 0x0010280001127983 */ /* 0x000f280000300800 */
[----:B------:R-:W4:Y:S04]  /*532a0*/  LDL.LU R19, [R1+0x102c] ;  /* 0x00102c0001137983 */ /* 0x000f280000300800 */
[----:B------:R0:W-:Y:S04]  /*532b0*/  STL.64 [R1+0x3738], R24 ;  /* 0x0037381801007387 */ /* 0x0001e80000100a00 */
[----:B------:R-:W-:Y:S04]  /*532c0*/  STL.64 [R1+0xa80], R52 ;  /* 0x000a803401007387 */ /* 0x000fe80000100a00 */
[----:B------:R-:W-:Y:S04]  /*532d0*/  STL.64 [R1+0xa88], R54 ;  /* 0x000a883601007387 */ /* 0x000fe80000100a00 */
[----:B------:R-:W-:Y:S04]  /*532e0*/  STL.64 [R1+0xa70], R12 ;  /* 0x000a700c01007387 */ /* 0x000fe80000100a00 */
[----:B------:R2:W-:Y:S01]  /*532f0*/  STL.64 [R1+0xa78], R14 ;  /* 0x000a780e01007387 */ /* 0x0005e20000100a00 */
[----:B0-----:R-:W-:-:S02]  /*53300*/  IMAD.MOV.U32 R24, RZ, RZ, R3 ;  /* 0x000000ffff187224 */ /* 0x001fc400078e0003 */
[----:B------:R-:W-:Y:S01]  /*53310*/  IMAD.MOV.U32 R25, RZ, RZ, R2 ;  /* 0x000000ffff197224 */ /* 0x000fe200078e0002 */
[----:B------:R-:W4:Y:S04]  /*53320*/  LDL.LU R3, [R1+0x3e90] ;  /* 0x003e900001037983 */ /* 0x000f280000300800 */
[----:B------:R-:W4:Y:S01]  /*53330*/  LDL.LU R2, [R1+0x3e8c] ;  /* 0x003e8c0001027983 */ /* 0x000f220000300800 */
[----:B--2---:R-:W-:Y:S03]  /*53340*/  HMMA.16816.F32 R12, R56, R34, R44 ;  /* 0x00000022380c723c */ /* 0x004fe6000000182c */
[----:B---3--:R0:W-:Y:S04]  /*53350*/  STL.64 [R1+0x3740], R32 ;  /* 0x0037402001007387 */ /* 0x0081e80000100a00 */
[----:B0-----:R-:W2:-:S15]  /*53360*/  LDL.64 R32, [R1+0xc0] ;  /* 0x0000c00001207983 */ /* 0x001e9e0000100a00 */
[----:B------:R-:W-:-:S01]  /*53370*/  NOP ;  /* 0x0000000000007918 */ /* 0x000fc20000000000 */
[----:B------:R-:W-:Y:S04]  /*53380*/  STL.64 [R1+0xa60], R12 ;  /* 0x000a600c01007387 */ /* 0x000fe80000100a00 */
[----:B------:R0:W-:Y:S04]  /*53390*/  STL.64 [R1+0xa68], R14 ;  /* 0x000a680e01007387 */ /* 0x0001e80000100a00 */
[----:B------:R-:W2:Y:S01]  /*533a0*/  LDL.LU R52, [R1+0x1040] ;  /* 0x0010400001347983 */ /* 0x000ea20000300800 */
[----:B0-----:R-:W-:Y:S01]  /*533b0*/  HMMA.16816.F32 R12, R56, R22, R48 ;  /* 0x00000016380c723c */ /* 0x001fe20000001830 */
[----:B----4-:R-:W-:-:S02]  /*533c0*/  IMAD.MOV.U32 R45, RZ, RZ, R2 ;  /* 0x000000ffff2d7224 */ /* 0x010fc400078e0002 */
[----:B------:R-:W-:-:S04]  /*533d0*/  IMAD.MOV.U32 R46, RZ, RZ, R3 ;  /* 0x000000ffff2e7224 */ /* 0x000fc800078e0003 */
[----:B------:R-:W-:Y:S02]  /*533e0*/  IMAD.MOV.U32 R48, RZ, RZ, R9 ;  /* 0x000000ffff307224 */ /* 0x000fe400078e0009 */
[----:B------:R-:W-:Y:S02]  /*533f0*/  IMAD.MOV.U32 R49, RZ, RZ, R8 ;  /* 0x000000ffff317224 */ /* 0x000fe400078e0008 */
[----:B------:R-:W-:-:S12]  /*53400*/  IMAD.MOV.U32 R47, RZ, RZ, R61 ;  /* 0x000000ffff2f7224 */ /* 0x000fd800078e003d */
[----:B------:R0:W-:Y:S04]  /*53410*/  STL.64 [R1+0xa50], R12 ;  /* 0x000a500c01007387 */ /* 0x0001e80000100a00 */
[----:B------:R1:W-:Y:S04]  /*53420*/  STL.64 [R1+0xa58], R14 ;  /* 0x000a580e01007387 */ /* 0x0003e80000100a00 */
[----:B------:R-:W2:Y:S04]  /*53430*/  LDL.LU R53, [R1+0x1044] ;  /* 0x0010440001357983 */ /* 0x000ea80000300800 */
[----:B------:R-:W2:Y:S04]  /*53440*/  LDL.LU R54, [R1+0x1048] ;  /* 0x0010480001367983 */ /* 0x000ea80000300800 */
[----:B------:R-:W2:Y:S04]  /*53450*/  LDL.LU R55, [R1+0x104c] ;  /* 0x00104c0001377983 */ /* 0x000ea80000300800 */
[----:B0-----:R-:W3:Y:S04]  /*53460*/  LDL.LU R12, [R1+0x1030] ;  /* 0x00103000010c7983 */ /* 0x001ee80000300800 */
[----:B------:R-:W3:Y:S04]  /*53470*/  LDL.LU R13, [R1+0x1034] ;  /* 0x00103400010d7983 */ /* 0x000ee80000300800 */
[----:B-1----:R-:W3:Y:S04]  /*53480*/  LDL.LU R14, [R1+0x1038] ;  /* 0x00103800010e7983 */ /* 0x002ee80000300800 */
[----:B------:R-:W3:Y:S04]  /*53490*/  LDL.LU R15, [R1+0x103c] ;  /* 0x00103c00010f7983 */ /* 0x000ee80000300800 */
[----:B------:R-:W4:Y:S04]  /*534a0*/  LDL.LU R9, [R1+0x3e88] ;  /* 0x003e880001097983 */ /* 0x000f280000300800 */
[----:B------:R-:W4:Y:S04]  /*534b0*/  LDL.LU R8, [R1+0x3e84] ;  /* 0x003e840001087983 */ /* 0x000f280000300800 */
[----:B------:R-:W3:Y:S04]  /*534c0*/  LDL.LU R44, [R1+0x1880] ;  /* 0x00188000012c7983 */ /* 0x000ee80000300800 */
[----:B------:R-:W2:Y:S04]  /*534d0*/  LDL.LU R2, [R1+0x3e80] ;  /* 0x003e800001027983 */ /* 0x000ea80000300800 */
[----:B------:R-:W3:Y:S04]  /*534e0*/  LDL.LU R3, [R1+0x3e7c] ;  /* 0x003e7c0001037983 */ /* 0x000ee80000300800 */
[----:B------:R-:W2:Y:S04]  /*534f0*/  LDL.LU R61, [R1+0x3e78] ;  /* 0x003e7800013d7983 */ /* 0x000ea80000300800 */
[----:B------:R0:W-:Y:S04]  /*53500*/  STL.64 [R1+0x35e8], R20 ;  /* 0x0035e81401007387 */ /* 0x0001e80000100a00 */
[----:B0-----:R-:W4:Y:S01]  /*53510*/  LDL.LU.64 R20, [R1+0x80] ;  /* 0x0000800001147983 */ /* 0x001f220000300a00 */
[----:B------:R-:W-:Y:S03]  /*53520*/  HMMA.16816.F32 R16, R56, R10, R16 ;  /* 0x0000000a3810723c */ /* 0x000fe60000001810 */
[----:B----4-:R0:W-:Y:S04]  /*53530*/  STL.64 [R1+0x3e58], R20 ;  /* 0x003e581401007387 */ /* 0x0101e80000100a00 */
[----:B0-----:R-:W4:Y:S04]  /*53540*/  LDL.LU R20, [R1+0x1050] ;  /* 0x0010500001147983 */ /* 0x001f280000300800 */
[----:B------:R-:W4:Y:S04]  /*53550*/  LDL.LU R21, [R1+0x1054] ;  /* 0x0010540001157983 */ /* 0x000f280000300800 */
[----:B------:R-:W4:Y:S04]  /*53560*/  LDL.LU R22, [R1+0x1058] ;  /* 0x0010580001167983 */ /* 0x000f280000300800 */
[----:B------:R-:W4:Y:S04]  /*53570*/  LDL.LU R23, [R1+0x105c] ;  /* 0x00105c0001177983 */ /* 0x000f280000300800 */
[----:B------:R-:W-:Y:S04]  /*53580*/  STL.64 [R1+0xa40], R16 ;  /* 0x000a401001007387 */ /* 0x000fe80000100a00 */
[----:B------:R0:W-:Y:S04]  /*53590*/  STL.64 [R1+0xa48], R18 ;  /* 0x000a481201007387 */ /* 0x0001e80000100a00 */
[----:B0-----:R-:W4:Y:S04]  /*535a0*/  LDL.LU.64 R18, [R1+0x3e70] ;  /* 0x003e700001127983 */ /* 0x001f280000300a00 */
[----:B------:R-:W4:Y:S04]  /*535b0*/  LDL.LU.64 R16, [R1+0x3e68] ;  /* 0x003e680001107983 */ /* 0x000f280000300a00 */
[----:B------:R0:W-:Y:S04]  /*535c0*/  STL.64 [R1+0x3df0], R8 ;  /* 0x003df00801007387 */ /* 0x0001e80000100a00 */
[----:B0-----:R-:W4:Y:S01]  /*535d0*/  LDL.LU R8, [R1+0x1060] ;  /* 0x0010600001087983 */ /* 0x001f220000300800 */
[----:B--2---:R-:W-:-:S02]  /*535e0*/  IMAD.MOV.U32 R9, RZ, RZ, R61 ;  /* 0x000000ffff097224 */ /* 0x004fc400078e003d */
[----:B---3--:R-:W-:Y:S02]  /*535f0*/  IMAD.MOV.U32 R10, RZ, RZ, R3 ;  /* 0x000000ffff0a7224 */ /* 0x008fe400078e0003 */
[----:B------:R-:W-:Y:S01]  /*53600*/  IMAD.MOV.U32 R11, RZ, RZ, R2 ;  /* 0x000000ffff0b7224 */ /* 0x000fe200078e0002 */
[----:B----4-:R0:W-:Y:S04]  /*53610*/  STL.64 [R1+0x3d88], R16 ;  /* 0x003d881001007387 */ /* 0x0101e80000100a00 */
[----:B0-----:R-:W2:Y:S02]  /*53620*/  LDL.64 R16, [R1+0x20] ;  /* 0x0000200001107983 */ /* 0x001ea40000100a00 */
[----:B------:R-:W-:-:S15]  /*53630*/  HMMA.16816.F32 R8, R56, R18, R8 ;  /* 0x000000123808723c */ /* 0x000fde0000001808 */
[----:B------:R-:W-:-:S08]  /*53640*/  NOP ;  /* 0x0000000000007918 */ /* 0x000fd00000000000 */
[----:B------:R-:W-:Y:S04]  /*53650*/  STL.64 [R1+0xa30], R8 ;  /* 0x000a300801007387 */ /* 0x000fe80000100a00 */
[----:B------:R0:W-:Y:S02]  /*53660*/  STL.64 [R1+0xa38], R10 ;  /* 0x000a380a01007387 */ /* 0x0001e40000100a00 */
[----:B0-----:R-:W-:Y:S02]  /*53670*/  HMMA.16816.F32 R8, R56, R38, R20 ;  /* 0x000000263808723c */ /* 0x001fe40000001814 */
[----:B--2---:R-:W-:-:S15]  /*53680*/  STL.64 [R1+0x3e00], R16 ;  /* 0x003e001001007387 */ /* 0x004fde0000100a00 */
[----:B------:R-:W-:-:S06]  /*53690*/  NOP ;  /* 0x0000000000007918 */ /* 0x000fcc0000000000 */
[----:B------:R-:W-:Y:S04]  /*536a0*/  STL [R1+0x960], R8 ;  /* 0x0009600801007387 */ /* 0x000fe80000100800 */
[----:B------:R0:W-:Y:S04]  /*536b0*/  STL.64 [R1+0x3748], R36 ;  /* 0x0037482401007387 */ /* 0x0001e80000100a00 */
[----:B0-----:R-:W2:Y:S04]  /*536c0*/  LDL R36, [R1+0x10] ;  /* 0x0000100001247983 */ /* 0x001ea80000100800 */
[----:B------:R-:W2:Y:S01]  /*536d0*/  LDL R37, [R1+0x14] ;  /* 0x0000140001257983 */ /* 0x000ea20000100800 */
[----:B------:R-:W-:-:S02]  /*536e0*/  IMAD.MOV.U32 R56, RZ, RZ, R5 ;  /* 0x000000ffff387224 */ /* 0x000fc400078e0005 */
[----:B------:R-:W-:Y:S02]  /*536f0*/  IMAD.MOV.U32 R57, RZ, RZ, R4 ;  /* 0x000000ffff397224 */ /* 0x000fe400078e0004 */
[C---:B------:R-:W-:Y:S01]  /*53700*/  HMMA.16816.F32 R4, R40.reuse, R32, R52 ;  /* 0x000000202804723c */ /* 0x040fe20000001834 */
[----:B------:R-:W-:Y:S02]  /*53710*/  IMAD.MOV.U32 R2, RZ, RZ, R11 ;  /* 0x000000ffff027224 */ /* 0x000fe400078e000b */
[----:B------:R-:W-:Y:S02]  /*53720*/  IMAD.MOV.U32 R3, RZ, RZ, R10 ;  /* 0x000000ffff037224 */ /* 0x000fe400078e000a */
[----:B------:R-:W-:Y:S02]  /*53730*/  IMAD.MOV.U32 R61, RZ, RZ, R9 ;  /* 0x000000ffff3d7224 */ /* 0x000fe400078e0009 */
[C---:B------:R-:W-:Y:S01]  /*53740*/  HMMA.16816.F32 R8, R40.reuse, R28, R12 ;  /* 0x0000001c2808723c */ /* 0x040fe2000000180c */
[----:B--2---:R-:W-:Y:S04]  /*53750*/  STL.64 [R1+0x3df8], R36 ;  /* 0x003df82401007387 */ /* 0x004fe80000100a00 */
[----:B------:R-:W-:Y:S04]  /*53760*/  STL.64 [R1+0x3e50], R56 ;  /* 0x003e503801007387 */ /* 0x000fe80000100a00 */
[----:B------:R-:W-:Y:S04]  /*53770*/  STL [R1+0x3538], R2 ;  /* 0x0035380201007387 */ /* 0x000fe80000100800 */
[----:B------:R-:W-:Y:S04]  /*53780*/  STL [R1+0x3534], R3 ;  /* 0x0035340301007387 */ /* 0x000fe80000100800 */
[----:B------:R-:W-:Y:S04]  /*53790*/  STL [R1+0x3530], R61 ;  /* 0x0035303d01007387 */ /* 0x000fe80000100800 */
[----:B------:R-:W-:Y:S04]  /*537a0*/  STL.64 [R1+0x3e08], R32 ;  /* 0x003e082001007387 */ /* 0x000fe80000100a00 */
[----:B------:R-:W-:Y:S04]  /*537b0*/  STL.64 [R1+0xa20], R4 ;  /* 0x000a200401007387 */ /* 0x000fe80000100a00 */
[----:B------:R-:W-:Y:S04]  /*537c0*/  STL.64 [R1+0xa28], R6 ;  /* 0x000a280601007387 */ /* 0x000fe80000100a00 */
[----:B------:R-:W0:Y:S04]  /*537d0*/  LDSM.16.MT88.4 R4, [R60+UR5+0x4100] ;  /* 0x004100053c04783b */ /* 0x000e280008004200 */
[----:B------:R-:W-:Y:S04]  /*537e0*/  STL.64 [R1+0x3e10], R28 ;  /* 0x003e101c01007387 */ /* 0x000fe80000100a00 */
[----:B------:R-:W-:Y:S04]  /*537f0*/  STL.64 [R1+0xa10], R8 ;  /* 0x000a100801007387 */ /* 0x000fe80000100a00 */
[----:B------:R-:W-:Y:S04]  /*53800*/  STL.64 [R1+0xa18], R10 ;  /* 0x000a180a01007387 */ /* 0x000fe80000100a00 */
[----:B0-----:R-:W-:Y:S04]  /*53810*/  STL.64 [R1+0x3d48], R6 ;  /* 0x003d480601007387 */ /* 0x001fe80000100a00 */
[----:B------:R0:W-:Y:S04]  /*53820*/  STL.64 [R1+0x3d40], R4 ;  /* 0x003d400401007387 */ /* 0x0001e80000100a00 */
[----:B0-----:R-:W2:Y:S01]  /*53830*/  LDL.64 R4, [R1+0x30] ;  /* 0x0000300001047983 */ /* 0x001ea20000100a00 */
[----:B------:R-:W-:Y:S03]  /*53840*/  HMMA.16816.F32 R8, R40, R48, R44 ;  /* 0x000000302808723c */ /* 0x000fe6000000182c */
[----:B--2---:R0:W-:-:S15]  /*53850*/  STL.64 [R1+0x3e18], R4 ;  /* 0x003e180401007387 */ /* 0x0041de0000100a00 */
[----:B------:R-:W-:-:S05]  /*53860*/  NOP ;  /* 0x0000000000007918 */ /* 0x000fca0000000000 */
[----:B------:R-:W-:Y:S04]  /*53870*/  STL [R1+0xc50], R8 ;  /* 0x000c500801007387 */ /* 0x000fe80000100800 */
[----:B------:R-:W2:Y:S04]  /*53880*/  LDL.LU R16, [R1+0x1810] ;  /* 0x0018100001107983 */ /* 0x000ea80000300800 */
[----:B------:R-:W2:Y:S04]  /*53890*/  LDL.LU R17, [R1+0x1814] ;  /* 0x0018140001117983 */ /* 0x000ea80000300800 */
[----:B------:R-:W3:Y:S04]  /*538a0*/  LDL.LU R18, [R1+0x1818] ;  /* 0x0018180001127983 */ /* 0x000ee80000300800 */
[----:B------:R-:W3:Y:S04]  /*538b0*/  LDL.LU R19, [R1+0x181c] ;  /* 0x00181c0001137983 */ /* 0x000ee80000300800 */
[----:B---3--:R-:W-:Y:S04]  /*538c0*/  STL.64 [R1+0x3e28], R18 ;  /* 0x003e281201007387 */ /* 0x008fe80000100a00 */
[----:B--2---:R1:W-:Y:S04]  /*538d0*/  STL.64 [R1+0x3e20], R16 ;  /* 0x003e201001007387 */ /* 0x0043e80000100a00 */
[----:B------:R-:W2:Y:S04]  /*538e0*/  LDL R32, [R1+0x40] ;  /* 0x0000400001207983 */ /* 0x000ea80000100800 */
[----:B------:R-:W2:Y:S04]  /*538f0*/  LDL R33, [R1+0x44] ;  /* 0x0000440001217983 */ /* 0x000ea80000100800 */
[----:B--2---:R2:W-:Y:S04]  /*53900*/  STL.64 [R1+0x3e30], R32 ;  /* 0x003e302001007387 */ /* 0x0045e80000100a00 */
[----:B0-----:R-:W3:Y:S04]  /*53910*/  LDL R4, [R1+0x50] ;  /* 0x0000500001047983 */ /* 0x001ee80000100800 */
[----:B------:R-:W3:Y:S04]  /*53920*/  LDL R5, [R1+0x54] ;  /* 0x0000540001057983 */ /* 0x000ee80000100800 */
[----:B---3--:R0:W-:Y:S04]  /*53930*/  STL.64 [R1+0x3e38], R4 ;  /* 0x003e380401007387 */ /* 0x0081e80000100a00 */
[----:B-1----:R-:W3:Y:S04]  /*53940*/  LDL.LU R16, [R1+0x1830] ;  /* 0x0018300001107983 */ /* 0x002ee80000300800 */
[----:B------:R-:W3:Y:S04]  /*53950*/  LDL.LU R17, [R1+0x1834] ;  /* 0x0018340001117983 */ /* 0x000ee80000300800 */
[----:B------:R-:W4:Y:S04]  /*53960*/  LDL.LU R18, [R1+0x1838] ;  /* 0x0018380001127983 */ /* 0x000f280000300800 */
[----:B------:R-:W4:Y:S04]  /*53970*/  LDL.LU R19, [R1+0x183c] ;  /* 0x00183c0001137983 */ /* 0x000f280000300800 */
[----:B----4-:R-:W-:Y:S04]  /*53980*/  STL.64 [R1+0x3e48], R18 ;  /* 0x003e481201007387 */ /* 0x010fe80000100a00 */
[----:B---3--:R1:W-:Y:S04]  /*53990*/  STL.64 [R1+0x3e40], R16 ;  /* 0x003e401001007387 */ /* 0x0083e80000100a00 */
[----:B--2---:R-:W2:Y:S04]  /*539a0*/  LDL R32, [R1+0x60] ;  /* 0x0000600001207983 */ /* 0x004ea80000100800 */
[----:B------:R-:W2:Y:S04]  /*539b0*/  LDL R33, [R1+0x64] ;  /* 0x0000640001217983 */ /* 0x000ea80000100800 */
[----:B0-----:R-:W2:Y:S04]  /*539c0*/  LDL.LU R4, [R1+0x1840] ;  /* 0x0018400001047983 */ /* 0x001ea80000300800 */
[----:B------:R-:W2:Y:S04]  /*539d0*/  LDL.LU R5, [R1+0x1844] ;  /* 0x0018440001057983 */ /* 0x000ea80000300800 */
[----:B------:R-:W2:Y:S04]  /*539e0*/  LDL.LU R6, [R1+0x1848] ;  /* 0x0018480001067983 */ /* 0x000ea80000300800 */
[----:B------:R-:W2:Y:S04]  /*539f0*/  LDL.LU R7, [R1+0x184c] ;  /* 0x00184c0001077983 */ /* 0x000ea80000300800 */
[----:B-1----:R-:W3:Y:S04]  /*53a00*/  LDL.LU R16, [R1+0x1850] ;  /* 0x0018500001107983 */ /* 0x002ee80000300800 */
[----:B------:R-:W3:Y:S04]  /*53a10*/  LDL.LU R17, [R1+0x1854] ;  /* 0x0018540001117983 */ /* 0x000ee80000300800 */
[----:B------:R-:W3:Y:S04]  /*53a20*/  LDL.LU R18, [R1+0x1858] ;  /* 0x0018580001127983 */ /* 0x000ee80000300800 */
[----:B------:R-:W3:Y:S04]  /*53a30*/  LDL.LU R19, [R1+0x185c] ;  /* 0x00185c0001137983 */ /* 0x000ee80000300800 */
[----:B------:R-:W4:Y:S04]  /*53a40*/  LDL.LU R20, [R1+0x1870] ;  /* 0x0018700001147983 */ /* 0x000f280000300800 */
[----:B------:R-:W4:Y:S04]  /*53a50*/  LDL.LU R21, [R1+0x1874] ;  /* 0x0018740001157983 */ /* 0x000f280000300800 */
[----:B------:R-:W4:Y:S04]  /*53a60*/  LDL.LU R22, [R1+0x1878] ;  /* 0x0018780001167983 */ /* 0x000f280000300800 */
[----:B------:R-:W4:Y:S04]  /*53a70*/  LDL.LU R23, [R1+0x187c] ;  /* 0x00187c0001177983 */ /* 0x000f280000300800 */
        /* <DEDUP_REMOVED lines=17> */
[----:B------:R-:W3:Y:S01]  /*53b90*/  LDL.LU R8, [R1+0x17f0] ;  /* 0x0017f00001087983 */ /* 0x000ee20000300800 */
[----:B------:R-:W-:-:S03]  /*53ba0*/  IMAD.MOV.U32 R3, RZ, RZ, R10 ;  /* 0x000000ffff037224 */ /* 0x000fc600078e000a */
[----:B------:R-:W3:Y:S01]  /*53bb0*/  LDL.LU R9, [R1+0x17f4] ;  /* 0x0017f40001097983 */ /* 0x000ee20000300800 */
[----:B------:R-:W-:-:S03]  /*53bc0*/  IMAD.MOV.U32 R61, RZ, RZ, R11 ;  /* 0x000000ffff3d7224 */ /* 0x000fc600078e000b */
[----:B------:R-:W3:Y:S04]  /*53bd0*/  LDL.LU R10, [R1+0x17f8] ;  /* 0x0017f800010a7983 */ /* 0x000ee80000300800 */
[----:B------:R-:W3:Y:S04]  /*53be0*/  LDL.LU R11, [R1+0x17fc] ;  /* 0x0017fc00010b7983 */ /* 0x000ee80000300800 */
[----:B------:R-:W3:Y:S01]  /*53bf0*/  LDL R48, [R1] ;  /* 0x0000000001307983 */ /* 0x000ee20000100800 */
[----:B------:R-:W-:-:S03]  /*53c00*/  IMAD.MOV.U32 R49, RZ, RZ, R0 ;  /* 0x000000ffff317224 */ /* 0x000fc600078e0000 */
        /* <DEDUP_REMOVED lines=11> */
[----:B------:R-:W-:Y:S01]  /*53cc0*/  STL [R1+0x3578], R2 ;  /* 0x0035780201007387 */ /* 0x000fe20000100800 */
[----:B----4-:R-:W-:-:S15]  /*53cd0*/  HMMA.16816.F32 R20, R40, R24, R20 ;  /* 0x000000182814723c */ /* 0x010fde0000001814 */
[----:B------:R-:W-:-:S08]  /*53ce0*/  NOP ;  /* 0x0000000000007918 */ /* 0x000fd00000000000 */
[----:B------:R0:W-:Y:S04]  /*53cf0*/  STL.64 [R1+0xc40], R20 ;  /* 0x000c401401007387 */ /* 0x0001e80000100a00 */
[----:B------:R-:W-:Y:S04]  /*53d00*/  STL.64 [R1+0xc48], R22 ;  /* 0x000c481601007387 */ /* 0x000fe80000100a00 */
[----:B0-----:R-:W2:Y:S02]  /*53d10*/  LDL.LU.64 R20, [R1+0x3e58] ;  /* 0x003e580001147983 */ /* 0x001ea40000300a00 */
[----:B--2---:R-:W-:-:S15]  /*53d20*/  HMMA.16816.F32 R56, R40, R20, R56 ;  /* 0x000000142838723c */ /* 0x004fde0000001838 */
[----:B------:R-:W-:-:S08]  /*53d30*/  NOP ;  /* 0x0000000000007918 */ /* 0x000fd00000000000 */
[----:B------:R0:W-:Y:S04]  /*53d40*/  STL.64 [R1+0xc30], R56 ;  /* 0x000c303801007387 */ /* 0x0001e80000100a00 */
[----:B------:R-:W-:Y:S04]  /*53d50*/  STL.64 [R1+0xc38], R58 ;  /* 0x000c383a01007387 */ /* 0x000fe80000100a00 */
[----:B0-----:R-:W3:Y:S01]  /*53d60*/  LDL.LU.64 R56, [R1+0x3e50] ;  /* 0x003e500001387983 */ /* 0x001ee20000300a00 */
[C---:B------:R-:W-:Y:S06]  /*53d70*/  HMMA.16816.F32 R32, R40.reuse, R32, R4 ;  /* 0x000000202820723c */ /* 0x040fec0000001804 */
[----:B---3--:R-:W-:-:S15]  /*53d80*/  HMMA.16816.F32 R16, R40, R56, R16 ;  /* 0x000000382810723c */ /* 0x008fde0000001810 */
[----:B------:R-:W-:-:S08]  /*53d90*/  NOP ;  /* 0x0000000000007918 */ /* 0x000fd00000000000 */
[----:B------:R-:W-:Y:S04]  /*53da0*/  STL.64 [R1+0xc20], R16 ;  /* 0x000c201001007387 */ /* 0x000fe80000100a00 */
[----:B------:R0:W-:Y:S04]  /*53db0*/  STL.64 [R1+0xc28], R18 ;  /* 0x000c281201007387 */ /* 0x0001e80000100a00 */
[----:B0-----:R-:W2:Y:S04]  /*53dc0*/  LDL.LU.64 R18, [R1+0x3e48] ;  /* 0x003e480001127983 */ /* 0x001ea80000300a00 */
[----:B------:R-:W2:Y:S04]  /*53dd0*/  LDL.LU.64 R16, [R1+0x3e40] ;  /* 0x003e400001107983 */ /* 0x000ea80000300a00 */
[----:B------:R-:W2:Y:S04]  /*53de0*/  LDL.LU.64 R4, [R1+0x3e38] ;  /* 0x003e380001047983 */ /* 0x000ea80000300a00 */
        /* <DEDUP_REMOVED lines=9> */
[----:B0-----:R-:W2:Y:S01]  /*53e80*/  LDL.LU.64 R4, [R1+0x3e18] ;  /* 0x003e180001047983 */ /* 0x001ea20000300a00 */
[----:B---3--:R-:W-:Y:S03]  /*53e90*/  HMMA.16816.F32 R32, R40, R32, R28 ;  /* 0x000000202820723c */ /* 0x008fe6000000181c */
[----:B------:R-:W3:-:S15]  /*53ea0*/  LDL.LU.64 R28, [R1+0x3e10] ;  /* 0x003e1000011c7983 */ /* 0x000ede0000300a00 */
[----:B------:R-:W-:-:S05]  /*53eb0*/  NOP ;  /* 0x0000000000007918 */ /* 0x000fca0000000000 */
[----:B------:R0:W-:Y:S04]  /*53ec0*/  STL.64 [R1+0xbf0], R32 ;  /* 0x000bf02001007387 */ /* 0x0001e80000100a00 */
[----:B------:R-:W-:Y:S04]  /*53ed0*/  STL.64 [R1+0xbf8], R34 ;  /* 0x000bf82201007387 */ /* 0x000fe80000100a00 */
[----:B0-----:R-:W4:Y:S01]  /*53ee0*/  LDL.LU.64 R32, [R1+0x3e08] ;  /* 0x003e080001207983 */ /* 0x001f220000300a00 */
[----:B--2---:R-:W-:-:S15]  /*53ef0*/  HMMA.16816.F32 R16, R40, R4, R16 ;  /* 0x000000042810723c */ /* 0x004fde0000001810 */
[----:B------:R-:W-:-:S08]  /*53f00*/  NOP ;  /* 0x0000000000007918 */ /* 0x000fd00000000000 */
[----:B------:R0:W-:Y:S04]  /*53f10*/  STL.64 [R1+0xbe0], R16 ;  /* 0x000be01001007387 */ /* 0x0001e80000100a00 */
[----:B------:R-:W-:Y:S04]  /*53f20*/  STL.64 [R1+0xbe8], R18 ;  /* 0x000be81201007387 */ /* 0x000fe80000100a00 */
[----:B0-----:R-:W2:Y:S04]  /*53f30*/  LDL.LU.64 R16, [R1+0x3e00] ;  /* 0x003e000001107983 */ /* 0x001ea80000300a00 */
[----:B------:R0:W-:Y:S04]  /*53f40*/  STL.64 [R1+0x3da0], R4 ;  /* 0x003da00401007387 */ /* 0x0001e80000100a00 */
[----:B0-----:R-:W3:Y:S04]  /*53f50*/  LDL.LU R4, [R1+0x4d0] ;  /* 0x0004d00001047983 */ /* 0x001ee80000300800 */
[----:B------:R-:W3:Y:S04]  /*53f60*/  LDL.LU R5, [R1+0x4d4] ;  /* 0x0004d40001057983 */ /* 0x000ee80000300800 */
[----:B------:R-:W3:Y:S04]  /*53f70*/  LDL.LU R6, [R1+0x4d8] ;  /* 0x0004d80001067983 */ /* 0x000ee80000300800 */
[----:B------:R-:W3:Y:S01]  /*53f80*/  LDL.LU R7, [R1+0x4dc] ;  /* 0x0004dc0001077983 */ /* 0x000ee20000300800 */
[----:B--2---:R-:W-:-:S15]  /*53f90*/  HMMA.16816.F32 R36, R40, R16, R36 ;  /* 0x000000102824723c */ /* 0x004fde0000001824 */
[----:B------:R-:W-:-:S08]  /*53fa0*/  NOP ;  /* 0x0000000000007918 */ /* 0x000fd00000000000 */
[----:B------:R0:W-:Y:S04]  /*53fb0*/  STL.64 [R1+0xbd0], R36 ;  /* 0x000bd02401007387 */ /* 0x0001e80000100a00 */
[----:B------:R-:W-:Y:S04]  /*53fc0*/  STL.64 [R1+0xbd8], R38 ;  /* 0x000bd82601007387 */ /* 0x000fe80000100a00 */
[----:B0-----:R-:W2:Y:S01]  /*53fd0*/  LDL.LU.64 R36, [R1+0x3df8] ;  /* 0x003df80001247983 */ /* 0x001ea20000300a00 */
[C---:B------:R-:W-:Y:S03]  /*53fe0*/  HMMA.16816.F32 R48, R40.reuse, R48, R44 ;  /* 0x000000302830723c */ /* 0x040fe6000000182c */
[----:B------:R0:W-:Y:S04]  /*53ff0*/  STL.64 [R1+0x3d98], R16 ;  /* 0x003d981001007387 */ /* 0x0001e80000100a00 */
[----:B0-----:R-:W4:Y:S04]  /*54000*/  LDL.LU R16, [R1+0x4b0] ;  /* 0x0004b00001107983 */ /* 0x001f280000300800 */
[----:B------:R-:W4:Y:S04]  /*54010*/  LDL.LU R17, [R1+0x4b4] ;  /* 0x0004b40001117983 */ /* 0x000f280000300800 */
[----:B------:R-:W4:Y:S04]  /*54020*/  LDL.LU R18, [R1+0x4b8] ;  /* 0x0004b80001127983 */ /* 0x000f280000300800 */
[----:B------:R-:W4:Y:S01]  /*54030*/  LDL.LU R19, [R1+0x4bc] ;  /* 0x0004bc0001137983 */ /* 0x000f220000300800 */
[----:B--2---:R-:W-:-:S15]  /*54040*/  HMMA.16816.F32 R8, R40, R36, R8 ;  /* 0x000000242808723c */ /* 0x004fde0000001808 */
[----:B------:R-:W-:-:S08]  /*54050*/  NOP ;  /* 0x0000000000007918 */ /* 0x000fd00000000000 */
[----:B------:R0:W-:Y:S04]  /*54060*/  STL.64 [R1+0xbc0], R8 ;  /* 0x000bc00801007387 */ /* 0x0001e80000100a00 */
[----:B------:R-:W-:Y:S04]  /*54070*/  STL.64 [R1+0xbc8], R10 ;  /* 0x000bc80a01007387 */ /* 0x000fe80000100a00 */
[----:B0-----:R-:W2:Y:S04]  /*54080*/  LDL.LU.64 R8, [R1+0x3df0] ;  /* 0x003df00001087983 */ /* 0x001ea80000300a00 */
[----:B------:R0:W-:Y:S04]  /*54090*/  STL.64 [R1+0x3d90], R36 ;  /* 0x003d902401007387 */ /* 0x0001e80000100a00 */
[----:B0-----:R-:W4:Y:S04]  /*540a0*/  LDL.LU R36, [R1+0x4c0] ;  /* 0x0004c00001247983 */ /* 0x001f280000300800 */
[----:B------:R-:W4:Y:S04]  /*540b0*/  LDL.LU R37, [R1+0x4c4] ;  /* 0x0004c40001257983 */ /* 0x000f280000300800 */
[----:B------:R-:W4:Y:S04]  /*540c0*/  LDL.LU R38, [R1+0x4c8] ;  /* 0x0004c80001267983 */ /* 0x000f280000300800 */
[----:B------:R-:W4:Y:S04]  /*540d0*/  LDL.LU R39, [R1+0x4cc] ;  /* 0x0004cc0001277983 */ /* 0x000f280000300800 */
[----:B------:R-:W3:Y:S04]  /*540e0*/  LDL.LU R46, [R1+0x3de8] ;  /* 0x003de800012e7983 */ /* 0x000ee80000300800 */
[----:B------:R-:W2:Y:S04]  /*540f0*/  LDL.LU.64 R44, [R1+0x3de0] ;  /* 0x003de000012c7983 */ /* 0x000ea80000300a00 */
[----:B------:R0:W-:Y:S04]  /*54100*/  STL.64 [R1+0xbb0], R48 ;  /* 0x000bb03001007387 */ /* 0x0001e80000100a00 */
[----:B------:R-:W-:Y:S04]  /*54110*/  STL.64 [R1+0xbb8], R50 ;  /* 0x000bb83201007387 */ /* 0x000fe80000100a00 */
[----:B0-----:R-:W4:Y:S02]  /*54120*/  LDL.LU.64 R48, [R1+0x3dd8] ;  /* 0x003dd80001307983 */ /* 0x001f240000300a00 */
[C---:B----4-:R-:W-:Y:S06]  /*54130*/  HMMA.16816.F32 R12, R40.reuse, R48, R12 ;  /* 0x00000030280c723c */ /* 0x050fec000000180c */
[----:B--2---:R-:W-:-:S15]  /*54140*/  HMMA.16816.F32 R52, R40, R44, R52 ;  /* 0x0000002c2834723c */ /* 0x004fde0000001834 */
[----:B------:R-:W-:-:S02]  /*54150*/  NOP ;  /* 0x0000000000007918 */ /* 0x000fc40000000000 */
[----:B------:R0:W-:Y:S01]  /*54160*/  STL.64 [R1+0xba8], R14 ;  /* 0x000ba80e01007387 */ /* 0x0001e20000100a00 */
[----:B------:R-:W-:Y:S02]  /*54170*/  IMAD.MOV.U32 R47, RZ, RZ, R12 ;  /* 0x000000ffff2f7224 */ /* 0x000fe400078e000c */
[----:B0-----:R-:W-:Y:S01]  /*54180*/  IMAD.MOV.U32 R15, RZ, RZ, R13 ;  /* 0x000000ffff0f7224 */ /* 0x001fe200078e000d */
[----:B------:R-:W2:Y:S04]  /*54190*/  LDL.LU R14, [R1+0x3dd0] ;  /* 0x003dd000010e7983 */ /* 0x000ea80000300800 */
[----:B------:R-:W4:Y:S01]  /*541a0*/  LDL.LU.64 R12, [R1+0x3dc8] ;  /* 0x003dc800010c7983 */ /* 0x000f220000300a00 */
[----:B------:R-:W-:-:S03]  /*541b0*/  IMAD.MOV.U32 R50, RZ, RZ, R54 ;  /* 0x000000ffff327224 */ /* 0x000fc600078e0036 */
[----:B------:R0:W-:Y:S01]  /*541c0*/  STL.64 [R1+0xb90], R52 ;  /* 0x000b903401007387 */ /* 0x0001e20000100a00 */
[----:B------:R-:W-:-:S03]  /*541d0*/  IMAD.MOV.U32 R51, RZ, RZ, R55 ;  /* 0x000000ffff337224 */ /* 0x000fc600078e0037 */
[----:B------:R-:W2:Y:S04]  /*541e0*/  LDL.LU.64 R54, [R1+0x3dc0] ;  /* 0x003dc00001367983 */ /* 0x000ea80000300a00 */
[----:B0-----:R-:W2:Y:S04]  /*541f0*/  LDL.LU.64 R52, [R1+0x3db8] ;  /* 0x003db80001347983 */ /* 0x001ea80000300a00 */
[----:B---3--:R-:W-:Y:S04]  /*54200*/  STL.64 [R1+0x3d68], R46 ;  /* 0x003d682e01007387 */ /* 0x008fe80000100a00 */
[----:B------:R-:W-:Y:S04]  /*54210*/  STL.64 [R1+0x3d60], R44 ;  /* 0x003d602c01007387 */ /* 0x000fe80000100a00 */
[----:B------:R-:W-:Y:S04]  /*54220*/  STL [R1+0x346c], R51 ;  /* 0x00346c3301007387 */ /* 0x000fe80000100800 */
[----:B------:R-:W-:Y:S01]  /*54230*/  STL [R1+0x3468], R50 ;  /* 0x0034683201007387 */ /* 0x000fe20000100800 */
[----:B----4-:R-:W-:Y:S03]  /*54240*/  HMMA.16816.F32 R40, R40, R12, R4 ;  /* 0x0000000c2828723c */ /* 0x010fe60000001804 */
[----:B------:R-:W3:Y:S03]  /*54250*/  LDL.LU R4, [R1+0x1560] ;  /* 0x0015600001047983 */ /* 0x000ee60000300800 */
[----:B--2---:R-:W-:-:S15]  /*54260*/  HMMA.16816.F32 R36, R52, R32, R36 ;  /* 0x000000203424723c */ /* 0x004fde0000001824 */
[----:B------:R-:W-:-:S02]  /*54270*/  NOP ;  /* 0x0000000000007918 */ /* 0x000fc40000000000 */
[----:B------:R0:W-:Y:S04]  /*54280*/  STL.64 [R1+0xa00], R40 ;  /* 0x000a002801007387 */ /* 0x0001e80000100a00 */
[----:B------:R-:W-:Y:S04]  /*54290*/  STL.64 [R1+0xa08], R42 ;  /* 0x000a082a01007387 */ /* 0x000fe80000100a00 */
[----:B------:R-:W3:Y:S04]  /*542a0*/  LDL.LU R5, [R1+0x1564] ;  /* 0x0015640001057983 */ /* 0x000ee80000300800 */
[----:B------:R-:W3:Y:S04]  /*542b0*/  LDL.LU R6, [R1+0x1568] ;  /* 0x0015680001067983 */ /* 0x000ee80000300800 */
[----:B------:R-:W3:Y:S04]  /*542c0*/  LDL.LU R7, [R1+0x156c] ;  /* 0x00156c0001077983 */ /* 0x000ee80000300800 */
[----:B------:R-:W-:Y:S04]  /*542d0*/  STL.64 [R1+0x3d58], R14 ;  /* 0x003d580e01007387 */ /* 0x000fe80000100a00 */
[----:B------:R1:W-:Y:S04]  /*542e0*/  STL.64 [R1+0x3d50], R12 ;  /* 0x003d500c01007387 */ /* 0x0003e80000100a00 */
[----:B0-----:R-:W3:Y:S01]  /*542f0*/  LDL.64 R40, [R1+0xa0] ;  /* 0x0000a00001287983 */ /* 0x001ee20000100a00 */
[----:B-1----:R-:W-:Y:S01]  /*54300*/  HMMA.16816.F32 R12, R52, R28, R16 ;  /* 0x0000001c340c723c */ /* 0x002fe20000001810 */
[----:B------:R-:W-:-:S02]  /*54310*/  IMAD.MOV.U32 R50, RZ, RZ, R39 ;  /* 0x000000ffff327224 */ /* 0x000fc400078e0027 */
[----:B------:R-:W-:Y:S01]  /*54320*/  IMAD.MOV.U32 R51, RZ, RZ, R38 ;  /* 0x000000ffff337224 */ /* 0x000fe200078e0026 */
[----:B------:R0:W-:Y:S04]  /*54330*/  STL.64 [R1+0x9f0], R36 ;  /* 0x0009f02401007387 */ /* 0x0001e80000100a00 */
[----:B------:R1:W-:Y:S04]  /*54340*/  STL.64 [R1+0x3d70], R32 ;  /* 0x003d702001007387 */ /* 0x0003e80000100a00 */
[----:B------:R-:W-:Y:S04]  /*54350*/  STL [R1+0x34ac], R50 ;  /* 0x0034ac3201007387 */ /* 0x000fe80000100800 */
[----:B------:R-:W-:Y:S04]  /*54360*/  STL [R1+0x34a8], R51 ;  /* 0x0034a83301007387 */ /* 0x000fe80000100800 */
[----:B------:R-:W2:Y:S04]  /*54370*/  LDL.LU R16, [R1+0x1540] ;  /* 0x0015400001107983 */ /* 0x000ea80000300800 */
[----:B------:R-:W-:Y:S04]  /*54380*/  STL.64 [R1+0x9e0], R12 ;  /* 0x0009e00c01007387 */ /* 0x000fe80000100a00 */
[----:B------:R-:W-:Y:S04]  /*54390*/  STL.64 [R1+0x9e8], R14 ;  /* 0x0009e80e01007387 */ /* 0x000fe80000100a00 */
[----:B------:R-:W2:Y:S04]  /*543a0*/  LDL.LU R17, [R1+0x1544] ;  /* 0x0015440001117983 */ /* 0x000ea80000300800 */
[----:B------:R-:W2:Y:S04]  /*543b0*/  LDL.LU R18, [R1+0x1548] ;  /* 0x0015480001127983 */ /* 0x000ea80000300800 */
[----:B------:R-:W2:Y:S04]  /*543c0*/  LDL.LU R19, [R1+0x154c] ;  /* 0x00154c0001137983 */ /* 0x000ea80000300800 */
[----:B0-----:R-:W4:Y:S04]  /*543d0*/  LDL.LU R36, [R1+0x1530] ;  /* 0x0015300001247983 */ /* 0x001f280000300800 */
[----:B------:R-:W4:Y:S04]  /*543e0*/  LDL.LU R37, [R1+0x1534] ;  /* 0x0015340001257983 */ /* 0x000f280000300800 */
[----:B------:R-:W4:Y:S04]  /*543f0*/  LDL.LU R38, [R1+0x1538] ;  /* 0x0015380001267983 */ /* 0x000f280000300800 */
[----:B------:R-:W4:Y:S01]  /*54400*/  LDL.LU R39, [R1+0x153c] ;  /* 0x00153c0001277983 */ /* 0x000f220000300800 */
[----:B-1----:R-:W-:-:S03]  /*54410*/  IMAD.MOV.U32 R32, RZ, RZ, R8 ;  /* 0x000000ffff207224 */ /* 0x002fc600078e0008 */
[----:B------:R-:W3:Y:S01]  /*54420*/  LDL.LU R8, [R1+0x3db4] ;  /* 0x003db40001087983 */ /* 0x000ee20000300800 */
[----:B------:R-:W-:-:S03]  /*54430*/  IMAD.MOV.U32 R33, RZ, RZ, R9 ;  /* 0x000000ffff217224 */ /* 0x000fc600078e0009 */
[----:B------:R-:W2:Y:S04]  /*54440*/  LDL.LU R9, [R1+0x3db0] ;  /* 0x003db00001097983 */ /* 0x000ea80000300800 */
[----:B------:R-:W4:Y:S04]  /*54450*/  LDL.LU R34, [R1+0x1528] ;  /* 0x0015280001227983 */ /* 0x000f280000300800 */
[----:B------:R-:W4:Y:S04]  /*54460*/  LDL.LU R35, [R1+0x152c] ;  /* 0x00152c0001237983 */ /* 0x000f280000300800 */
[----:B------:R-:W4:Y:S04]  /*54470*/  LDL.64 R44, [R1+0x60] ;  /* 0x00006000012c7983 */ /* 0x000f280000100a00 */
[----:B------:R0:W-:Y:S04]  /*54480*/  STL.64 [R1+0x3d78], R28 ;  /* 0x003d781c01007387 */ /* 0x0001e80000100a00 */
[----:B0-----:R-:W4:Y:S04]  /*54490*/  LDL.LU R28, [R1+0x1550] ;  /* 0x00155000011c7983 */ /* 0x001f280000300800 */
[----:B------:R-:W4:Y:S01]  /*544a0*/  LDL.LU R29, [R1+0x1554] ;  /* 0x00155400011d7983 */ /* 0x000f220000300800 */
[----:B---3--:R-:W-:-:S02]  /*544b0*/  IMAD.MOV.U32 R31, RZ, RZ, R8 ;  /* 0x000000ffff1f7224 */ /* 0x008fc400078e0008 */
[----:B--2---:R-:W-:Y:S02]  /*544c0*/  IMAD.MOV.U32 R30, RZ, RZ, R9 ;  /* 0x000000ffff1e7224 */ /* 0x004fe400078e0009 */
[----:B------:R-:W0:Y:S04]  /*544d0*/  LDSM.16.MT88.4 R8, [R60+UR5+0x4180] ;  /* 0x004180053c08783b */ /* 0x000e280008004200 */
[----:B0-----:R-:W-:Y:S04]  /*544e0*/  STL.64 [R1+0x3cd0], R10 ;  /* 0x003cd00a01007387 */ /* 0x001fe80000100a00 */
[----:B------:R0:W-:Y:S04]  /*544f0*/  STL.64 [R1+0x3cc8], R8 ;  /* 0x003cc80801007387 */ /* 0x0001e80000100a00 */
[----:B0-----:R-:W2:Y:S01]  /*54500*/  LDL.64 R8, [R1+0x40] ;  /* 0x0000400001087983 */ /* 0x001ea20000100a00 */
[----:B------:R-:W-:Y:S03]  /*54510*/  HMMA.16816.F32 R4, R52, R40, R4 ;  /* 0x000000283404723c */ /* 0x000fe60000001804 */
[----:B--2---:R0:W-:Y:S04]  /*54520*/  STL.64 [R1+0x3da8], R8 ;  /* 0x003da80801007387 */ /* 0x0041e80000100a00 */
[----:B------:R-:W-:-:S15]  /*54530*/  STL [R1+0x36bc], R60 ;  /* 0x0036bc3c01007387 */ /* 0x000fde0000100800 */
[----:B------:R-:W-:-:S01]  /*54540*/  NOP ;  /* 0x0000000000007918 */ /* 0x000fc20000000000 */
[----:B------:R1:W-:Y:S04]  /*54550*/  STL.64 [R1+0xb80], R4 ;  /* 0x000b800401007387 */ /* 0x0003e80000100a00 */
[----:B0-----:R-:W2:Y:S04]  /*54560*/  LDL.LU R8, [R1+0x1510] ;  /* 0x0015100001087983 */ /* 0x001ea80000300800 */
[----:B------:R-:W2:Y:S04]  /*54570*/  LDL.LU R9, [R1+0x1514] ;  /* 0x0015140001097983 */ /* 0x000ea80000300800 */
[----:B------:R-:W2:Y:S04]  /*54580*/  LDL.LU R10, [R1+0x1518] ;  /* 0x00151800010a7983 */ /* 0x000ea80000300800 */
[----:B------:R-:W2:Y:S04]  /*54590*/  LDL.LU R11, [R1+0x151c] ;  /* 0x00151c00010b7983 */ /* 0x000ea80000300800 */
[----:B-1----:R-:W2:Y:S04]  /*545a0*/  LDL.64 R4, [R1+0x50] ;  /* 0x0000500001047983 */ /* 0x002ea80000100a00 */
[----:B------:R-:W3:Y:S04]  /*545b0*/  LDL.LU R12, [R1+0x1500] ;  /* 0x00150000010c7983 */ /* 0x000ee80000300800 */
[----:B------:R-:W3:Y:S04]  /*545c0*/  LDL.LU R13, [R1+0x1504] ;  /* 0x00150400010d7983 */ /* 0x000ee80000300800 */
[----:B------:R-:W3:Y:S04]  /*545d0*/  LDL.LU R14, [R1+0x1508] ;  /* 0x00150800010e7983 */ /* 0x000ee80000300800 */
[----:B------:R-:W3:Y:S04]  /*545e0*/  LDL.LU R15, [R1+0x150c] ;  /* 0x00150c00010f7983 */ /* 0x000ee80000300800 */
[----:B------:R4:W-:Y:S02]  /*545f0*/  STL.64 [R1+0x3d80], R40 ;  /* 0x003d802801007387 */ /* 0x0009e40000100a00 */
[C---:B----4-:R-:W-:Y:S06]  /*54600*/  HMMA.16816.F32 R40, R52.reuse, R24, R28 ;  /* 0x000000183428723c */ /* 0x050fec000000181c */
[----:B------:R-:W-:Y:S01]  /*54610*/  HMMA.16816.F32 R28, R52, R20, R16 ;  /* 0x00000014341c723c */ /* 0x000fe20000001810 */
[----:B------:R-:W4:-:S15]  /*54620*/  LDL.LU R16, [R1+0x14f0] ;  /* 0x0014f00001107983 */ /* 0x000f1e0000300800 */
[----:B------:R-:W-:-:S01]  /*54630*/  NOP ;  /* 0x0000000000007918 */ /* 0x000fc20000000000 */
[----:B------:R-:W-:Y:S04]  /*54640*/  STL.64 [R1+0xb70], R40 ;  /* 0x000b702801007387 */ /* 0x000fe80000100a00 */
[----:B------:R-:W-:Y:S04]  /*54650*/  STL.64 [R1+0xb78], R42 ;  /* 0x000b782a01007387 */ /* 0x000fe80000100a00 */
[----:B------:R-:W-:Y:S04]  /*54660*/  STL.64 [R1+0xb60], R28 ;  /* 0x000b601c01007387 */ /* 0x000fe80000100a00 */
[----:B------:R0:W-:Y:S04]  /*54670*/  STL.64 [R1+0xb68], R30 ;  /* 0x000b681e01007387 */ /* 0x0001e80000100a00 */
[----:B------:R-:W4:Y:S04]  /*54680*/  LDL.LU R17, [R1+0x14f4] ;  /* 0x0014f40001117983 */ /* 0x000f280000300800 */
[----:B------:R-:W4:Y:S04]  /*54690*/  LDL.LU R18, [R1+0x14f8] ;  /* 0x0014f80001127983 */ /* 0x000f280000300800 */
[----:B------:R-:W4:Y:S01]  /*546a0*/  LDL.LU R19, [R1+0x14fc] ;  /* 0x0014fc0001137983 */ /* 0x000f220000300800 */
[----:B0-----:R-:W-:Y:S03]  /*546b0*/  HMMA.16816.F32 R28, R52, R56, R36 ;  /* 0x00000038341c723c */ /* 0x001fe60000001824 */
[----:B------:R-:W4:-:S15]  /*546c0*/  LDL.LU R36, [R1+0x14e0] ;  /* 0x0014e00001247983 */ /* 0x000f1e0000300800 */
[----:B------:R-:W-:-:S05]  /*546d0*/  NOP ;  /* 0x0000000000007918 */ /* 0x000fca0000000000 */
[----:B------:R-:W-:Y:S04]  /*546e0*/  STL.64 [R1+0xb50], R28 ;  /* 0x000b501c01007387 */ /* 0x000fe80000100a00 */
[----:B------:R0:W-:Y:S04]  /*546f0*/  STL.64 [R1+0xb58], R30 ;  /* 0x000b581e01007387 */ /* 0x0001e80000100a00 */
[----:B------:R-:W4:Y:S04]  /*54700*/  LDL.LU R37, [R1+0x14e4] ;  /* 0x0014e40001257983 */ /* 0x000f280000300800 */
[----:B------:R-:W4:Y:S04]  /*54710*/  LDL.LU R38, [R1+0x14e8] ;  /* 0x0014e80001267983 */ /* 0x000f280000300800 */
[----:B------:R-:W4:Y:S01]  /*54720*/  LDL.LU R39, [R1+0x14ec] ;  /* 0x0014ec0001277983 */ /* 0x000f220000300800 */
[----:B0-----:R-:W-:Y:S06]  /*54730*/  HMMA.16816.F32 R28, R52, R44, R32 ;  /* 0x0000002c341c723c */ /* 0x001fec0000001820 */
[----:B------:R-:W-:-:S02]  /*54740*/  IMAD.MOV.U32 R27, RZ, RZ, R44 ;  /* 0x000000ffff1b7224 */ /* 0x000fc400078e002c */
[----:B------:R-:W-:-:S15]  /*54750*/  IMAD.MOV.U32 R26, RZ, RZ, R45 ;  /* 0x000000ffff1a7224 */ /* 0x000fde00078e002d */
[----:B------:R0:W-:Y:S04]  /*54760*/  STL.64 [R1+0xb40], R28 ;  /* 0x000b401c01007387 */ /* 0x0001e80000100a00 */
[----:B------:R1:W-:Y:S04]  /*54770*/  STL.64 [R1+0xb48], R30 ;  /* 0x000b481e01007387 */ /* 0x0003e80000100a00 */
        /* <DEDUP_REMOVED lines=8> */
[----:B------:R-:W4:Y:S04]  /*54800*/  LDL.64 R32, [R1] ;  /* 0x0000000001207983 */ /* 0x000f280000100a00 */
[----:B------:R-:W4:Y:S04]  /*54810*/  LDL.LU R44, [R1+0x14b0] ;  /* 0x0014b000012c7983 */ /* 0x000f280000300800 */
[----:B------:R-:W4:Y:S04]  /*54820*/  LDL.LU R45, [R1+0x14b4] ;  /* 0x0014b400012d7983 */ /* 0x000f280000300800 */
[----:B------:R-:W4:Y:S04]  /*54830*/  LDL.LU R46, [R1+0x14b8] ;  /* 0x0014b800012e7983 */ /* 0x000f280000300800 */
[----:B------:R-:W4:Y:S01]  /*54840*/  LDL.LU R47, [R1+0x14bc] ;  /* 0x0014bc00012f7983 */ /* 0x000f220000300800 */
[----:B--2---:R-:W-:-:S15]  /*54850*/  HMMA.16816.F32 R8, R52, R4, R8 ;  /* 0x000000043408723c */ /* 0x004fde0000001808 */
[----:B------:R-:W-:-:S08]  /*54860*/  NOP ;  /* 0x0000000000007918 */ /* 0x000fd00000000000 */
[----:B------:R0:W-:Y:S04]  /*54870*/  STL.64 [R1+0xb30], R8 ;  /* 0x000b300801007387 */ /* 0x0001e80000100a00 */
[----:B------:R1:W-:Y:S04]  /*54880*/  STL.64 [R1+0xb38], R10 ;  /* 0x000b380a01007387 */ /* 0x0003e80000100a00 */
[----:B0-----:R-:W3:Y:S01]  /*54890*/  LDL.LU.64 R8, [R1+0x3da8] ;  /* 0x003da80001087983 */ /* 0x001ee20000300a00 */
[----:B-1----:R-:W-:Y:S02]  /*548a0*/  IMAD.MOV.U32 R11, RZ, RZ, R4 ;  /* 0x000000ffff0b7224 */ /* 0x002fe400078e0004 */
[----:B------:R-:W-:-:S02]  /*548b0*/  IMAD.MOV.U32 R10, RZ, RZ, R5 ;  /* 0x000000ffff0a7224 */ /* 0x000fc400078e0005 */
[----:B------:R-:W4:Y:S01]  /*548c0*/  LDL.LU.64 R4, [R1+0x3da0] ;  /* 0x003da00001047983 */ /* 0x000f220000300a00 */
[C---:B---3--:R-:W-:Y:S06]  /*548d0*/  HMMA.16816.F32 R12, R52.reuse, R8, R12 ;  /* 0x00000008340c723c */ /* 0x048fec000000180c */
[----:B----4-:R-:W-:-:S15]  /*548e0*/  HMMA.16816.F32 R16, R52, R4, R16 ;  /* 0x000000043410723c */ /* 0x010fde0000001810 */
[----:B------:R-:W-:-:S02]  /*548f0*/  NOP ;  /* 0x0000000000007918 */ /* 0x000fc40000000000 */
[----:B------:R0:W-:Y:S04]  /*54900*/  STL.64 [R1+0xb20], R12 ;  /* 0x000b200c01007387 */ /* 0x0001e80000100a00 */
[----:B------:R1:W-:Y:S04]  /*54910*/  STL.64 [R1+0xb28], R14 ;  /* 0x000b280e01007387 */ /* 0x0003e80000100a00 */
[----:B0-----:R-:W2:Y:S04]  /*54920*/  LDL.LU R12, [R1+0x14a0] ;  /* 0x0014a000010c7983 */ /* 0x001ea80000300800 */
[----:B------:R-:W2:Y:S04]  /*54930*/  LDL.LU R13, [R1+0x14a4] ;  /* 0x0014a400010d7983 */ /* 0x000ea80000300800 */
[----:B-1----:R-:W2:Y:S04]  /*54940*/  LDL.LU R14, [R1+0x14a8] ;  /* 0x0014a800010e7983 */ /* 0x002ea80000300800 */
[----:B------:R-:W2:Y:S04]  /*54950*/  LDL.LU R15, [R1+0x14ac] ;  /* 0x0014ac00010f7983 */ /* 0x000ea80000300800 */
[----:B------:R-:W-:Y:S04]  /*54960*/  STL.64 [R1+0x3d30], R8 ;  /* 0x003d300801007387 */ /* 0x000fe80000100a00 */
[----:B------:R0:W-:Y:S04]  /*54970*/  STL.64 [R1+0xb10], R16 ;  /* 0x000b101001007387 */ /* 0x0001e80000100a00 */
[----:B------:R-:W-:Y:S04]  /*54980*/  STL.64 [R1+0xb18], R18 ;  /* 0x000b181201007387 */ /* 0x000fe80000100a00 */
[----:B0-----:R-:W3:Y:S01]  /*54990*/  LDL.LU.64 R16, [R1+0x3d98] ;  /* 0x003d980001107983 */ /* 0x001ee20000300a00 */
[----:B------:R-:W-:-:S02]  /*549a0*/  IMAD.MOV.U32 R23, RZ, RZ, R4 ;  /* 0x000000ffff177224 */ /* 0x000fc400078e0004 */
[----:B------:R-:W-:Y:S01]  /*549b0*/  IMAD.MOV.U32 R22, RZ, RZ, R5 ;  /* 0x000000ffff167224 */ /* 0x000fe200078e0005 */
[----:B------:R-:W4:Y:S01]  /*549c0*/  LDL.LU R4, [R1+0x4a0] ;  /* 0x0004a00001047983 */ /* 0x000f220000300800 */
[----:B------:R-:W-:-:S03]  /*549d0*/  IMAD.MOV.U32 R50, RZ, RZ, R6 ;  /* 0x000000ffff327224 */ /* 0x000fc600078e0006 */
[----:B------:R-:W4:Y:S01]  /*549e0*/  LDL.LU R5, [R1+0x4a4] ;  /* 0x0004a40001057983 */ /* 0x000f220000300800 */
[----:B------:R-:W-:-:S03]  /*549f0*/  IMAD.MOV.U32 R51, RZ, RZ, R7 ;  /* 0x000000ffff337224 */ /* 0x000fc600078e0007 */
[----:B------:R-:W4:Y:S04]  /*54a00*/  LDL.LU R6, [R1+0x4a8] ;  /* 0x0004a80001067983 */ /* 0x000f280000300800 */
[----:B------:R-:W4:Y:S01]  /*54a10*/  LDL.LU R7, [R1+0x4ac] ;  /* 0x0004ac0001077983 */ /* 0x000f220000300800 */
[----:B---3--:R-:W-:-:S15]  /*54a20*/  HMMA.16816.F32 R36, R52, R16, R36 ;  /* 0x000000103424723c */ /* 0x008fde0000001824 */
[----:B------:R-:W-:-:S08]  /*54a30*/  NOP ;  /* 0x0000000000007918 */ /* 0x000fd00000000000 */
[----:B------:R0:W-:Y:S04]  /*54a40*/  STL.64 [R1+0xb00], R36 ;  /* 0x000b002401007387 */ /* 0x0001e80000100a00 */
[----:B------:R-:W-:Y:S04]  /*54a50*/  STL.64 [R1+0xb08], R38 ;  /* 0x000b082601007387 */ /* 0x000fe80000100a00 */
[----:B0-----:R-:W3:Y:S01]  /*54a60*/  LDL.LU.64 R36, [R1+0x3d90] ;  /* 0x003d900001247983 */ /* 0x001ee20000300a00 */
[C---:B------:R-:W-:Y:S06]  /*54a70*/  HMMA.16816.F32 R28, R52.reuse, R32, R28 ;  /* 0x00000020341c723c */ /* 0x040fec000000181c */
[----:B------:R-:W-:Y:S01]  /*54a80*/  HMMA.16816.F32 R44, R52, R48, R44 ;  /* 0x00000030342c723c */ /* 0x000fe2000000182c */
[----:B------:R-:W-:-:S02]  /*54a90*/  IMAD.MOV.U32 R9, RZ, RZ, R16 ;  /* 0x000000ffff097224 */ /* 0x000fc400078e0010 */
[----:B------:R-:W-:Y:S02]  /*54aa0*/  IMAD.MOV.U32 R8, RZ, RZ, R17 ;  /* 0x000000ffff087224 */ /* 0x000fe400078e0011 */
[----:B------:R-:W4:Y:S04]  /*54ab0*/  LDL.LU.64 R16, [R1+0x3d88] ;  /* 0x003d880001107983 */ /* 0x000f280000300a00 */
[----:B------:R-:W4:Y:S04]  /*54ac0*/  LDL.LU R18, [R1+0x488] ;  /* 0x0004880001127983 */ /* 0x000f280000300800 */
[----:B------:R-:W4:Y:S01]  /*54ad0*/  LDL.LU R19, [R1+0x48c] ;  /* 0x00048c0001137983 */ /* 0x000f220000300800 */
[----:B------:R-:W-:-:S02]  /*54ae0*/  IMAD.MOV.U32 R3, RZ, RZ, R32 ;  /* 0x000000ffff037224 */ /* 0x000fc400078e0020 */
[----:B------:R-:W-:Y:S01]  /*54af0*/  IMAD.MOV.U32 R2, RZ, RZ, R33 ;  /* 0x000000ffff027224 */ /* 0x000fe200078e0021 */
[----:B---3--:R-:W-:-:S15]  /*54b00*/  HMMA.16816.F32 R40, R52, R36, R40 ;  /* 0x000000243428723c */ /* 0x008fde0000001828 */
[----:B------:R-:W-:-:S08]  /*54b10*/  NOP ;  /* 0x0000000000007918 */ /* 0x000fd00000000000 */
[----:B------:R0:W-:Y:S04]  /*54b20*/  STL.64 [R1+0xaf0], R40 ;  /* 0x000af02801007387 */ /* 0x0001e80000100a00 */
[----:B------:R-:W-:Y:S04]  /*54b30*/  STL.64 [R1+0xaf8], R42 ;  /* 0x000af82a01007387 */ /* 0x000fe80000100a00 */
[----:B0-----:R-:W3:Y:S04]  /*54b40*/  LDL.LU.64 R40, [R1+0x3d80] ;  /* 0x003d800001287983 */ /* 0x001ee80000300a00 */
[----:B------:R0:W-:Y:S04]  /*54b50*/  STL.64 [R1+0x3d10], R36 ;  /* 0x003d102401007387 */ /* 0x0001e80000100a00 */
[----:B0-----:R-:W3:Y:S04]  /*54b60*/  LDL.LU R36, [R1+0x12d0] ;  /* 0x0012d00001247983 */ /* 0x001ee80000300800 */
[----:B------:R-:W3:Y:S04]  /*54b70*/  LDL.LU R37, [R1+0x12d4] ;  /* 0x0012d40001257983 */ /* 0x000ee80000300800 */
[----:B------:R-:W3:Y:S04]  /*54b80*/  LDL.LU R38, [R1+0x12d8] ;  /* 0x0012d80001267983 */ /* 0x000ee80000300800 */
[----:B------:R-:W3:Y:S04]  /*54b90*/  LDL.LU R39, [R1+0x12dc] ;  /* 0x0012dc0001277983 */ /* 0x000ee80000300800 */
[----:B------:R0:W-:Y:S04]  /*54ba0*/  STL.64 [R1+0xae0], R28 ;  /* 0x000ae01c01007387 */ /* 0x0001e80000100a00 */
[----:B------:R-:W-:Y:S04]  /*54bb0*/  STL.64 [R1+0xae8], R30 ;  /* 0x000ae81e01007387 */ /* 0x000fe80000100a00 */
[----:B0-----:R-:W3:Y:S04]  /*54bc0*/  LDL.LU.64 R28, [R1+0x3d78] ;  /* 0x003d7800011c7983 */ /* 0x001ee80000300a00 */
[----:B------:R-:W3:Y:S04]  /*54bd0*/  LDL.LU.64 R32, [R1+0x3d70] ;  /* 0x003d700001207983 */ /* 0x000ee80000300a00 */
[----:B------:R-:W-:Y:S04]  /*54be0*/  STL.64 [R1+0xad0], R44 ;  /* 0x000ad02c01007387 */ /* 0x000fe80000100a00 */
[----:B------:R0:W-:Y:S04]  /*54bf0*/  STL.64 [R1+0xad8], R46 ;  /* 0x000ad82e01007387 */ /* 0x0001e80000100a00 */
[----:B0-----:R-:W4:Y:S04]  /*54c00*/  LDL.LU.64 R46, [R1+0x3d68] ;  /* 0x003d6800012e7983 */ /* 0x001f280000300a00 */
[----:B------:R-:W2:Y:S04]  /*54c10*/  LDL.LU.64 R44, [R1+0x3d60] ;  /* 0x003d6000012c7983 */ /* 0x000ea80000300a00 */
[----:B------:R-:W-:Y:S04]  /*54c20*/  STL.64 [R1+0x3d00], R50 ;  /* 0x003d003201007387 */ /* 0x000fe80000100a00 */
[----:B------:R0:W-:Y:S04]  /*54c30*/  STL.64 [R1+0x3cf8], R48 ;  /* 0x003cf83001007387 */ /* 0x0001e80000100a00 */
[----:B0-----:R-:W3:Y:S04]  /*54c40*/  LDL.LU R48, [R1+0x12e0] ;  /* 0x0012e00001307983 */ /* 0x001ee80000300800 */
[----:B------:R-:W3:Y:S04]  /*54c50*/  LDL.LU R49, [R1+0x12e4] ;  /* 0x0012e40001317983 */ /* 0x000ee80000300800 */
[----:B------:R-:W3:Y:S04]  /*54c60*/  LDL.LU R50, [R1+0x12e8] ;  /* 0x0012e80001327983 */ /* 0x000ee80000300800 */
[----:B------:R-:W3:Y:S01]  /*54c70*/  LDL.LU R51, [R1+0x12ec] ;  /* 0x0012ec0001337983 */ /* 0x000ee20000300800 */
[----:B--2---:R-:W-:-:S15]  /*54c80*/  HMMA.16816.F32 R12, R52, R44, R12 ;  /* 0x0000002c340c723c */ /* 0x004fde000000180c */
[----:B------:R-:W-:-:S08]  /*54c90*/  NOP ;  /* 0x0000000000007918 */ /* 0x000fd00000000000 */
[----:B------:R-:W-:Y:S04]  /*54ca0*/  STL.64 [R1+0xac0], R12 ;  /* 0x000ac00c01007387 */ /* 0x000fe80000100a00 */
[----:B------:R0:W-:Y:S04]  /*54cb0*/  STL.64 [R1+0xac8], R14 ;  /* 0x000ac80e01007387 */ /* 0x0001e80000100a00 */
[----:B0-----:R-:W2:Y:S04]  /*54cc0*/  LDL.LU.64 R14, [R1+0x3d58] ;  /* 0x003d5800010e7983 */ /* 0x001ea80000300a00 */
[----:B------:R-:W3:Y:S04]  /*54cd0*/  LDL.LU.64 R12, [R1+0x3d50] ;  /* 0x003d5000010c7983 */ /* 0x000ee80000300a00 */
[----:B----4-:R-:W-:Y:S04]  /*54ce0*/  STL.64 [R1+0x3cf0], R46 ;  /* 0x003cf02e01007387 */ /* 0x010fe80000100a00 */
[----:B------:R0:W-:Y:S04]  /*54cf0*/  STL.64 [R1+0x3ce8], R44 ;  /* 0x003ce82c01007387 */ /* 0x0001e80000100a00 */
[----:B0-----:R-:W4:Y:S04]  /*54d00*/  LDL.LU R44, [R1+0x12f0] ;  /* 0x0012f000012c7983 */ /* 0x001f280000300800 */
[----:B------:R-:W4:Y:S04]  /*54d10*/  LDL.LU R45, [R1+0x12f4] ;  /* 0x0012f400012d7983 */ /* 0x000f280000300800 */
[----:B------:R-:W4:Y:S04]  /*54d20*/  LDL.LU R46, [R1+0x12f8] ;  /* 0x0012f800012e7983 */ /* 0x000f280000300800 */
[----:B------:R-:W4:Y:S01]  /*54d30*/  LDL.LU R47, [R1+0x12fc] ;  /* 0x0012fc00012f7983 */ /* 0x000f220000300800 */
[----:B---3--:R-:W-:Y:S03]  /*54d40*/  HMMA.16816.F32 R52, R52, R12, R4 ;  /* 0x0000000c3434723c */ /* 0x008fe60000001804 */
[----:B------:R-:W3:Y:S04]  /*54d50*/  LDL.LU.64 R6, [R1+0x3d48] ;  /* 0x003d480001067983 */ /* 0x000ee80000300a00 */
[----:B------:R-:W3:Y:S04]  /*54d60*/  LDL.LU.64 R4, [R1+0x3d40] ;  /* 0x003d400001047983 */ /* 0x000ee80000300a00 */
[----:B--2---:R-:W-:Y:S04]  /*54d70*/  STL.64 [R1+0x3ce0], R14 ;  /* 0x003ce00e01007387 */ /* 0x004fe80000100a00 */
[----:B------:R0:W-:Y:S08]  /*54d80*/  STL.64 [R1+0x3cd8], R12 ;  /* 0x003cd80c01007387 */ /* 0x0001f00000100a00 */
[----:B------:R-:W-:Y:S04]  /*54d90*/  STL.64 [R1+0x9d0], R52 ;  /* 0x0009d03401007387 */ /* 0x000fe80000100a00 */
[----:B------:R-:W-:Y:S04]  /*54da0*/  STL.64 [R1+0x9d8], R54 ;  /* 0x0009d83601007387 */ /* 0x000fe80000100a00 */
[----:B0-----:R-:W3:Y:S04]  /*54db0*/  LDL.LU R12, [R1+0x490] ;  /* 0x00049000010c7983 */ /* 0x001ee80000300800 */
[----:B------:R-:W3:Y:S04]  /*54dc0*/  LDL.LU R13, [R1+0x494] ;  /* 0x00049400010d7983 */ /* 0x000ee80000300800 */
[----:B------:R-:W3:Y:S04]  /*54dd0*/  LDL.LU R14, [R1+0x498] ;  /* 0x00049800010e7983 */ /* 0x000ee80000300800 */
[----:B------:R-:W3:Y:S04]  /*54de0*/  LDL.LU R15, [R1+0x49c] ;  /* 0x00049c00010f7983 */ /* 0x000ee80000300800 */
[----:B------:R-:W-:Y:S01]  /*54df0*/  STL.64 [R1+0x3d08], R32 ;  /* 0x003d082001007387 */ /* 0x000fe20000100a00 */
[----:B---3--:R-:W-:-:S15]  /*54e00*/  HMMA.16816.F32 R12, R4, R32, R12 ;  /* 0x00000020040c723c */ /* 0x008fde000000180c */
[----:B------:R-:W-:-:S08]  /*54e10*/  NOP ;  /* 0x0000000000007918 */ /* 0x000fd00000000000 */
        /* <DEDUP_REMOVED lines=8> */
[C---:B----4-:R-:W-:Y:S02]  /*54ea0*/  HMMA.16816.F32 R12, R4.reuse, R40, R44 ;  /* 0x00000028040c723c */ /* 0x050fe4000000182c */
[----:B0-----:R-:W-:Y:S04]  /*54eb0*/  STL.64 [R1+0x3c40], R18 ;  /* 0x003c401201007387 */ /* 0x001fe80000100a00 */
[----:B------:R0:W-:Y:S04]  /*54ec0*/  STL.64 [R1+0x3c38], R16 ;  /* 0x003c381001007387 */ /* 0x0001e80000100a00 */
[----:B------:R-:W-:Y:S01]  /*54ed0*/  STL.64 [R1+0x3d18], R40 ;  /* 0x003d182801007387 */ /* 0x000fe20000100a00 */
[----:B0-----:R-:W-:-:S12]  /*54ee0*/  HMMA.16816.F32 R16, R4, R24, R48 ;  /* 0x000000180410723c */ /* 0x001fd80000001830 */
[----:B------:R-:W-:Y:S04]  /*54ef0*/  STL.64 [R1+0x1000], R12 ;  /* 0x0010000c01007387 */ /* 0x000fe80000100a00 */
[----:B------:R0:W-:Y:S02]  /*54f00*/  STL.64 [R1+0x1008], R14 ;  /* 0x0010080e01007387 */ /* 0x0001e40000100a00 */
[----:B0-----:R-:W-:Y:S02]  /*54f10*/  HMMA.16816.F32 R12, R4, R20, R36 ;  /* 0x00000014040c723c */ /* 0x001fe40000001824 */
[----:B------:R-:W-:Y:S04]  /*54f20*/  STL.64 [R1+0x3d20], R24 ;  /* 0x003d201801007387 */ /* 0x000fe80000100a00 */
[----:B------:R-:W-:Y:S04]  /*54f30*/  STL.64 [R1+0xff0], R16 ;  /* 0x000ff01001007387 */ /* 0x000fe80000100a00 */
[----:B------:R-:W-:Y:S04]  /*54f40*/  STL.64 [R1+0xff8], R18 ;  /* 0x000ff81201007387 */ /* 0x000fe80000100a00 */
[----:B------:R-:W2:Y:S01]  /*54f50*/  LDL.LU R48, [R1+0x12c0] ;  /* 0x0012c00001307983 */ /* 0x000ea20000300800 */
[----:B------:R-:W-:-:S02]  /*54f60*/  IMAD.MOV.U32 R36, RZ, RZ, R9 ;  /* 0x000000ffff247224 */ /* 0x000fc400078e0009 */
[----:B------:R-:W-:-:S06]  /*54f70*/  IMAD.MOV.U32 R37, RZ, RZ, R8 ;  /* 0x000000ffff257224 */ /* 0x000fcc00078e0008 */
[----:B------:R-:W-:Y:S04]  /*54f80*/  STL.64 [R1+0xfe0], R12 ;  /* 0x000fe00c01007387 */ /* 0x000fe80000100a00 */
[----:B------:R-:W-:Y:S04]  /*54f90*/  STL.64 [R1+0xfe8], R14 ;  /* 0x000fe80e01007387 */ /* 0x000fe80000100a00 */
[----:B------:R-:W2:Y:S04]  /*54fa0*/  LDL.LU R49, [R1+0x12c4] ;  /* 0x0012c40001317983 */ /* 0x000ea80000300800 */
[----:B------:R-:W2:Y:S04]  /*54fb0*/  LDL.LU R50, [R1+0x12c8] ;  /* 0x0012c80001327983 */ /* 0x000ea80000300800 */
[----:B------:R-:W2:Y:S04]  /*54fc0*/  LDL.LU R51, [R1+0x12cc] ;  /* 0x0012cc0001337983 */ /* 0x000ea80000300800 */
[----:B------:R-:W-:Y:S04]  /*54fd0*/  STL.64 [R1+0x3d28], R20 ;  /* 0x003d281401007387 */ /* 0x000fe80000100a00 */
[----:B------:R0:W-:Y:S04]  /*54fe0*/  STL.64 [R1+0x3d38], R36 ;  /* 0x003d382401007387 */ /* 0x0001e80000100a00 */
[----:B0-----:R-:W3:Y:S04]  /*54ff0*/  LDL.LU R36, [R1+0x12b0] ;  /* 0x0012b00001247983 */ /* 0x001ee80000300800 */
[----:B------:R-:W3:Y:S04]  /*55000*/  LDL.LU R37, [R1+0x12b4] ;  /* 0x0012b40001257983 */ /* 0x000ee80000300800 */
[----:B------:R-:W3:Y:S04]  /*55010*/  LDL.LU R38, [R1+0x12b8] ;  /* 0x0012b80001267983 */ /* 0x000ee80000300800 */
[----:B------:R-:W3:Y:S04]  /*55020*/  LDL.LU R39, [R1+0x12bc] ;  /* 0x0012bc0001277983 */ /* 0x000ee80000300800 */
[----:B------:R-:W4:Y:S01]  /*55030*/  LDL.LU R8, [R1+0x12a0] ;  /* 0x0012a00001087983 */ /* 0x000f220000300800 */
[----:B------:R-:W-:-:S03]  /*55040*/  IMAD.MOV.U32 R13, RZ, RZ, R10 ;  /* 0x000000ffff0d7224 */ /* 0x000fc600078e000a */
[----:B------:R-:W4:Y:S01]  /*55050*/  LDL.LU R9, [R1+0x12a4] ;  /* 0x0012a40001097983 */ /* 0x000f220000300800 */
[----:B------:R-:W-:-:S03]  /*55060*/  IMAD.MOV.U32 R12, RZ, RZ, R11 ;  /* 0x000000ffff0c7224 */ /* 0x000fc600078e000b */
[----:B------:R-:W4:Y:S04]  /*55070*/  LDL.LU R10, [R1+0x12a8] ;  /* 0x0012a800010a7983 */ /* 0x000f280000300800 */
        /* <DEDUP_REMOVED lines=12> */
[----:B------:R-:W-:-:S03]  /*55140*/  IMAD.MOV.U32 R25, RZ, RZ, R22 ;  /* 0x000000ffff197224 */ /* 0x000fc600078e0016 */
[----:B------:R-:W4:Y:S01]  /*55150*/  LDL.LU R21, [R1+0x10c4] ;  /* 0x0010c40001157983 */ /* 0x000f220000300800 */
[----:B------:R-:W-:-:S03]  /*55160*/  IMAD.MOV.U32 R24, RZ, RZ, R23 ;  /* 0x000000ffff187224 */ /* 0x000fc600078e0017 */
[----:B------:R-:W4:Y:S04]  /*55170*/  LDL.LU R22, [R1+0x10c8] ;  /* 0x0010c80001167983 */ /* 0x000f280000300800 */
[----:B------:R-:W4:Y:S04]  /*55180*/  LDL.LU R23, [R1+0x10cc] ;  /* 0x0010cc0001177983 */ /* 0x000f280000300800 */
[----:B------:R-:W4:Y:S04]  /*55190*/  LDL.LU R28, [R1+0x10a0] ;  /* 0x0010a000011c7983 */ /* 0x000f280000300800 */
[----:B------:R-:W4:Y:S04]  /*551a0*/  LDL.LU R29, [R1+0x10a4] ;  /* 0x0010a400011d7983 */ /* 0x000f280000300800 */
[----:B------:R-:W4:Y:S04]  /*551b0*/  LDL.LU R30, [R1+0x10a8] ;  /* 0x0010a800011e7983 */ /* 0x000f280000300800 */
[----:B------:R-:W4:Y:S01]  /*551c0*/  LDL.LU R31, [R1+0x10ac] ;  /* 0x0010ac00011f7983 */ /* 0x000f220000300800 */
[C---:B--2---:R-:W-:Y:S06]  /*551d0*/  HMMA.16816.F32 R32, R4.reuse, R56, R48 ;  /* 0x000000380420723c */ /* 0x044fec0000001830 */
[----:B---3--:R-:W-:-:S15]  /*551e0*/  HMMA.16816.F32 R36, R4, R52, R36 ;  /* 0x000000340424723c */ /* 0x008fde0000001824 */
[----:B------:R-:W-:-:S02]  /*551f0*/  NOP ;  /* 0x0000000000007918 */ /* 0x000fc40000000000 */
[----:B------:R0:W-:Y:S04]  /*55200*/  STL.64 [R1+0xfd0], R32 ;  /* 0x000fd02001007387 */ /* 0x0001e80000100a00 */
[----:B------:R1:W-:Y:S01]  /*55210*/  STL.64 [R1+0xfd8], R34 ;  /* 0x000fd82201007387 */ /* 0x0003e20000100a00 */
[C---:B----4-:R-:W-:Y:S03]  /*55220*/  HMMA.16816.F32 R12, R4.reuse, R12, R8 ;  /* 0x0000000c040c723c */ /* 0x050fe60000001808 */
[----:B0-----:R-:W2:Y:S04]  /*55230*/  LDL.LU R32, [R1+0x1090] ;  /* 0x0010900001207983 */ /* 0x001ea80000300800 */
[----:B------:R-:W2:Y:S04]  /*55240*/  LDL.LU R33, [R1+0x1094] ;  /* 0x0010940001217983 */ /* 0x000ea80000300800 */
[----:B-1----:R-:W2:Y:S04]  /*55250*/  LDL.LU R34, [R1+0x1098] ;  /* 0x0010980001227983 */ /* 0x002ea80000300800 */
[----:B------:R-:W2:Y:S04]  /*55260*/  LDL.LU R35, [R1+0x109c] ;  /* 0x00109c0001237983 */ /* 0x000ea80000300800 */
[----:B------:R-:W3:Y:S04]  /*55270*/  LDL.LU R44, [R1+0x1080] ;  /* 0x00108000012c7983 */ /* 0x000ee80000300800 */
[----:B------:R-:W3:Y:S04]  /*55280*/  LDL.LU R45, [R1+0x1084] ;  /* 0x00108400012d7983 */ /* 0x000ee80000300800 */
[----:B------:R-:W3:Y:S04]  /*55290*/  LDL.LU R46, [R1+0x1088] ;  /* 0x00108800012e7983 */ /* 0x000ee80000300800 */
[----:B------:R-:W3:Y:S04]  /*552a0*/  LDL.LU R47, [R1+0x108c] ;  /* 0x00108c00012f7983 */ /* 0x000ee80000300800 */
[----:B------:R0:W-:Y:S04]  /*552b0*/  STL.64 [R1+0xfc0], R36 ;  /* 0x000fc02401007387 */ /* 0x0001e80000100a00 */
[----:B------:R-:W-:Y:S04]  /*552c0*/  STL.64 [R1+0xfc8], R38 ;  /* 0x000fc82601007387 */ /* 0x000fe80000100a00 */
[----:B0-----:R-:W4:Y:S04]  /*552d0*/  LDL.LU.64 R36, [R1+0x3d38] ;  /* 0x003d380001247983 */ /* 0x001f280000300a00 */
[----:B------:R-:W2:Y:S01]  /*552e0*/  LDL.LU.64 R8, [R1+0x3d30] ;  /* 0x003d300001087983 */ /* 0x000ea20000300a00 */
[----:B------:R-:W-:Y:S03]  /*552f0*/  HMMA.16816.F32 R24, R4, R24, R20 ;  /* 0x000000180418723c */ /* 0x000fe60000001814 */
[----:B------:R0:W-:Y:S04]  /*55300*/  STL.64 [R1+0xfb0], R12 ;  /* 0x000fb00c01007387 */ /* 0x0001e80000100a00 */
[----:B------:R1:W-:Y:S01]  /*55310*/  STL.64 [R1+0xfb8], R14 ;  /* 0x000fb80e01007387 */ /* 0x0003e20000100a00 */
[----:B------:R-:W-:-:S02]  /*55320*/  IMAD.MOV.U32 R48, RZ, RZ, R3 ;  /* 0x000000ffff307224 */ /* 0x000fc400078e0003 */
[----:B------:R-:W-:Y:S01]  /*55330*/  IMAD.MOV.U32 R49, RZ, RZ, R2 ;  /* 0x000000ffff317224 */ /* 0x000fe200078e0002 */
[----:B0-----:R-:W3:Y:S04]  /*55340*/  LDL.LU R12, [R1+0x1070] ;  /* 0x00107000010c7983 */ /* 0x001ee80000300800 */
[----:B------:R-:W3:Y:S04]  /*55350*/  LDL.LU R13, [R1+0x1074] ;  /* 0x00107400010d7983 */ /* 0x000ee80000300800 */
[----:B-1----:R-:W3:Y:S04]  /*55360*/  LDL.LU R14, [R1+0x1078] ;  /* 0x00107800010e7983 */ /* 0x002ee80000300800 */
[----:B------:R-:W3:Y:S01]  /*55370*/  LDL.LU R15, [R1+0x107c] ;  /* 0x00107c00010f7983 */ /* 0x000ee20000300800 */
[C---:B--2---:R-:W-:Y:S06]  /*55380*/  HMMA.16816.F32 R16, R4.reuse, R8, R16 ;  /* 0x000000080410723c */ /* 0x044fec0000001810 */
[----:B----4-:R-:W-:Y:S01]  /*55390*/  HMMA.16816.F32 R36, R4, R36, R40 ;  /* 0x000000240424723c */ /* 0x010fe20000001828 */
[----:B------:R-:W-:-:S02]  /*553a0*/  IMAD.MOV.U32 R3, RZ, RZ, R8 ;  /* 0x000000ffff037224 */ /* 0x000fc400078e0008 */
[----:B------:R-:W-:-:S14]  /*553b0*/  IMAD.MOV.U32 R2, RZ, RZ, R9 ;  /* 0x000000ffff027224 */ /* 0x000fdc00078e0009 */
[----:B------:R0:W-:Y:S04]  /*553c0*/  STL.64 [R1+0xfa0], R16 ;  /* 0x000fa01001007387 */ /* 0x0001e80000100a00 */
[----:B------:R1:W-:Y:S04]  /*553d0*/  STL.64 [R1+0xfa8], R18 ;  /* 0x000fa81201007387 */ /* 0x0003e80000100a00 */
[----:B------:R-:W2:Y:S04]  /*553e0*/  LDL.LU R8, [R1+0x470] ;  /* 0x0004700001087983 */ /* 0x000ea80000300800 */
[----:B------:R-:W2:Y:S04]  /*553f0*/  LDL.LU R9, [R1+0x474] ;  /* 0x0004740001097983 */ /* 0x000ea80000300800 */
[----:B------:R-:W2:Y:S04]  /*55400*/  LDL.LU R10, [R1+0x478] ;  /* 0x00047800010a7983 */ /* 0x000ea80000300800 */
[----:B------:R-:W2:Y:S04]  /*55410*/  LDL.LU R11, [R1+0x47c] ;  /* 0x00047c00010b7983 */ /* 0x000ea80000300800 */
[----:B0-----:R-:W4:Y:S04]  /*55420*/  LDL.LU R16, [R1+0x680] ;  /* 0x0006800001107983 */ /* 0x001f280000300800 */
[----:B------:R-:W4:Y:S04]  /*55430*/  LDL.LU R17, [R1+0x684] ;  /* 0x0006840001117983 */ /* 0x000f280000300800 */
[----:B-1----:R-:W4:Y:S04]  /*55440*/  LDL.LU R18, [R1+0x688] ;  /* 0x0006880001127983 */ /* 0x002f280000300800 */
[----:B------:R-:W4:Y:S04]  /*55450*/  LDL.LU R19, [R1+0x68c] ;  /* 0x00068c0001137983 */ /* 0x000f280000300800 */
[----:B------:R-:W4:Y:S04]  /*55460*/  LDL.LU.64 R20, [R1+0x3d28] ;  /* 0x003d280001147983 */ /* 0x000f280000300a00 */
[----:B------:R0:W-:Y:S04]  /*55470*/  STL.64 [R1+0xf90], R24 ;  /* 0x000f901801007387 */ /* 0x0001e80000100a00 */
[----:B------:R-:W-:Y:S04]  /*55480*/  STL.64 [R1+0xf98], R26 ;  /* 0x000f981a01007387 */ /* 0x000fe80000100a00 */
[----:B0-----:R-:W4:Y:S04]  /*55490*/  LDL.LU.64 R24, [R1+0x3d20] ;  /* 0x003d200001187983 */ /* 0x001f280000300a00 */
[----:B------:R-:W4:Y:S04]  /*554a0*/  LDL.LU.64 R40, [R1+0x3d18] ;  /* 0x003d180001287983 */ /* 0x000f280000300a00 */
[----:B------:R0:W-:Y:S04]  /*554b0*/  STL.64 [R1+0xf80], R36 ;  /* 0x000f802401007387 */ /* 0x0001e80000100a00 */
[----:B------:R-:W-:Y:S04]  /*554c0*/  STL.64 [R1+0xf88], R38 ;  /* 0x000f882601007387 */ /* 0x000fe80000100a00 */
[----:B0-----:R-:W3:Y:S01]  /*554d0*/  LDL.LU.64 R36, [R1+0x3d10] ;  /* 0x003d100001247983 */ /* 0x001ee20000300a00 */
[C---:B------:R-:W-:Y:S06]  /*554e0*/  HMMA.16816.F32 R48, R4.reuse, R48, R32 ;  /* 0x000000300430723c */ /* 0x040fec0000001820 */
[----:B---3--:R-:W-:-:S15]  /*554f0*/  HMMA.16816.F32 R28, R4, R36, R28 ;  /* 0x00000024041c723c */ /* 0x008fde000000181c */
[----:B------:R-:W-:-:S08]  /*55500*/  NOP ;  /* 0x0000000000007918 */ /* 0x000fd00000000000 */
[----:B------:R0:W-:Y:S04]  /*55510*/  STL.64 [R1+0xf70], R28 ;  /* 0x000f701c01007387 */ /* 0x0001e80000100a00 */
[----:B------:R1:W-:Y:S04]  /*55520*/  STL.64 [R1+0xf78], R30 ;  /* 0x000f781e01007387 */ /* 0x0003e80000100a00 */
[----:B0-----:R-:W3:Y:S04]  /*55530*/  LDL.LU R28, [R1+0x460] ;  /* 0x00046000011c7983 */ /* 0x001ee80000300800 */
[----:B------:R-:W3:Y:S04]  /*55540*/  LDL.LU R29, [R1+0x464] ;  /* 0x00046400011d7983 */ /* 0x000ee80000300800 */
[----:B-1----:R-:W3:Y:S04]  /*55550*/  LDL.LU R30, [R1+0x468] ;  /* 0x00046800011e7983 */ /* 0x002ee80000300800 */
[----:B------:R-:W3:Y:S04]  /*55560*/  LDL.LU R31, [R1+0x46c] ;  /* 0x00046c00011f7983 */ /* 0x000ee80000300800 */
[----:B------:R0:W-:Y:S04]  /*55570*/  STL.64 [R1+0x3c88], R36 ;  /* 0x003c882401007387 */ /* 0x0001e80000100a00 */
[----:B0-----:R-:W4:Y:S04]  /*55580*/  LDL.LU R36, [R1+0x690] ;  /* 0x0006900001247983 */ /* 0x001f280000300800 */
[----:B------:R-:W4:Y:S04]  /*55590*/  LDL.LU R37, [R1+0x694] ;  /* 0x0006940001257983 */ /* 0x000f280000300800 */
[----:B------:R-:W4:Y:S04]  /*555a0*/  LDL.LU R38, [R1+0x698] ;  /* 0x0006980001267983 */ /* 0x000f280000300800 */
[----:B------:R-:W4:Y:S04]  /*555b0*/  LDL.LU R39, [R1+0x69c] ;  /* 0x00069c0001277983 */ /* 0x000f280000300800 */
        /* <DEDUP_REMOVED lines=13> */
[----:B0-----:R-:W2:Y:S04]  /*55690*/  LDL.LU R48, [R1+0x6a0] ;  /* 0x0006a00001307983 */ /* 0x001ea80000300800 */
[----:B------:R-:W2:Y:S04]  /*556a0*/  LDL.LU R49, [R1+0x6a4] ;  /* 0x0006a40001317983 */ /* 0x000ea80000300800 */
[----:B------:R-:W2:Y:S04]  /*556b0*/  LDL.LU R50, [R1+0x6a8] ;  /* 0x0006a80001327983 */ /* 0x000ea80000300800 */
[----:B------:R-:W2:Y:S01]  /*556c0*/  LDL.LU R51, [R1+0x6ac] ;  /* 0x0006ac0001337983 */ /* 0x000ea20000300800 */
        /* <DEDUP_REMOVED lines=8> */
[----:B0-----:R-:W4:Y:S04]  /*55750*/  LDL.LU R44, [R1+0x6b0] ;  /* 0x0006b000012c7983 */ /* 0x001f280000300800 */
[----:B------:R-:W4:Y:S04]  /*55760*/  LDL.LU R45, [R1+0x6b4] ;  /* 0x0006b400012d7983 */ /* 0x000f280000300800 */
[----:B------:R-:W4:Y:S04]  /*55770*/  LDL.LU R46, [R1+0x6b8] ;  /* 0x0006b800012e7983 */ /* 0x000f280000300800 */
[----:B------:R-:W4:Y:S01]  /*55780*/  LDL.LU R47, [R1+0x6bc] ;  /* 0x0006bc00012f7983 */ /* 0x000f220000300800 */
[----:B--2---:R-:W-:Y:S03]  /*55790*/  HMMA.16816.F32 R4, R4, R12, R8 ;  /* 0x0000000c0404723c */ /* 0x004fe60000001808 */
        /* <DEDUP_REMOVED lines=9> */
[----:B---3--:R-:W-:Y:S04]  /*55830*/  STL.64 [R1+0x3c50], R14 ;  /* 0x003c500e01007387 */ /* 0x008fe80000100a00 */
        /* <DEDUP_REMOVED lines=9> */
[----:B0-----:R-:W4:Y:S04]  /*558d0*/  LDL.LU.64 R28, [R1+0x3cc0] ;  /* 0x003cc000011c7983 */ /* 0x001f280000300a00 */
[----:B------:R4:W-:Y:S01]  /*558e0*/  STL.64 [R1+0x3c78], R32 ;  /* 0x003c782001007387 */ /* 0x0009e20000100a00 */
[C---:B---3--:R-:W-:Y:S06]  /*558f0*/  HMMA.16816.F32 R12, R8.reuse, R40, R12 ;  /* 0x00000028080c723c */ /* 0x048fec000000180c */
[C---:B----4-:R-:W-:Y:S01]  /*55900*/  HMMA.16816.F32 R32, R8.reuse, R28, R4 ;  /* 0x0000001c0820723c */ /* 0x050fe20000001804 */
[----:B------:R-:W0:Y:S05]  /*55910*/  LDSM.16.MT88.4 R4, [R0+UR5+0x4080] ;  /* 0x004080050004783b */ /* 0x000e2a0008004200 */
[----:B------:R1:W-:Y:S02]  /*55920*/  STL.64 [R1+0x3c80], R28 ;  /* 0x003c801c01007387 */ /* 0x0003e40000100a00 */
[----:B-1----:R-:W-:-:S15]  /*55930*/  HMMA.16816.F32 R28, R8, R24, R44 ;  /* 0x00000018081c723c */ /* 0x002fde000000182c */
[----:B------:R-:W-:Y:S04]  /*55940*/  STL.64 [R1+0xf00], R32 ;  /* 0x000f002001007387 */ /* 0x000fe80000100a00 */
[----:B------:R-:W-:Y:S04]  /*55950*/  STL.64 [R1+0xf08], R34 ;  /* 0x000f082201007387 */ /* 0x000fe80000100a00 */
[----:B0-----:R-:W-:Y:S04]  /*55960*/  STL.64 [R1+0x3bb8], R6 ;  /* 0x003bb80601007387 */ /* 0x001fe80000100a00 */
[----:B------:R0:W-:Y:S04]  /*55970*/  STL.64 [R1+0x3bb0], R4 ;  /* 0x003bb00401007387 */ /* 0x0001e80000100a00 */
[----:B0-----:R-:W2:Y:S04]  /*55980*/  LDL.64 R4, [R1+0x50] ;  /* 0x0000500001047983 */ /* 0x001ea80000100a00 */
[----:B------:R-:W-:Y:S04]  /*55990*/  STL.64 [R1+0x3c90], R40 ;  /* 0x003c902801007387 */ /* 0x000fe80000100a00 */
[----:B------:R-:W-:Y:S04]  /*559a0*/  STL.64 [R1+0xef0], R12 ;  /* 0x000ef00c01007387 */ /* 0x000fe80000100a00 */
[----:B------:R0:W-:Y:S02]  /*559b0*/  STL.64 [R1+0xef8], R14 ;  /* 0x000ef80e01007387 */ /* 0x0001e40000100a00 */
[C---:B0-----:R-:W-:Y:S02]  /*559c0*/  HMMA.16816.F32 R12, R8.reuse, R20, R48 ;  /* 0x00000014080c723c */ /* 0x041fe40000001830 */
[----:B------:R-:W-:Y:S04]  /*559d0*/  STL.64 [R1+0x3c98], R24 ;  /* 0x003c981801007387 */ /* 0x000fe80000100a00 */
[----:B------:R-:W-:Y:S04]  /*559e0*/  STL.64 [R1+0xee0], R28 ;  /* 0x000ee01c01007387 */ /* 0x000fe80000100a00 */
[----:B------:R-:W-:Y:S04]  /*559f0*/  STL.64 [R1+0xee8], R30 ;  /* 0x000ee81e01007387 */ /* 0x000fe80000100a00 */
[----:B------:R0:W-:Y:S02]  /*55a00*/  STL.64 [R1+0x3ca0], R20 ;  /* 0x003ca01401007387 */ /* 0x0001e40000100a00 */
[C---:B0-----:R-:W-:Y:S07]  /*55a10*/  HMMA.16816.F32 R20, R8.reuse, R56, R36 ;  /* 0x000000380814723c */ /* 0x041fee0000001824 */
[----:B------:R-:W-:Y:S04]  /*55a20*/  STL.64 [R1+0xf30], R12 ;  /* 0x000f300c01007387 */ /* 0x000fe80000100a00 */
[----:B------:R0:W-:Y:S02]  /*55a30*/  STL.64 [R1+0xf38], R14 ;  /* 0x000f380e01007387 */ /* 0x0001e40000100a00 */
[----:B0-----:R-:W-:Y:S02]  /*55a40*/  HMMA.16816.F32 R12, R8, R52, R16 ;  /* 0x00000034080c723c */ /* 0x001fe40000001810 */
[----:B------:R-:W-:Y:S08]  /*55a50*/  STL.64 [R1+0x3ca8], R56 ;  /* 0x003ca83801007387 */ /* 0x000ff00000100a00 */
[----:B------:R0:W-:Y:S04]  /*55a60*/  STL.64 [R1+0x1030], R20 ;  /* 0x0010301401007387 */ /* 0x0001e80000100a00 */
[----:B------:R1:W-:Y:S04]  /*55a70*/  STL.64 [R1+0x1038], R22 ;  /* 0x0010381601007387 */ /* 0x0003e80000100a00 */
[----:B------:R-:W2:Y:S05]  /*55a80*/  LDL.LU R16, [R1+0x670] ;  /* 0x0006700001107983 */ /* 0x000eaa0000300800 */
[----:B------:R-:W-:Y:S04]  /*55a90*/  STL.64 [R1+0x1040], R12 ;  /* 0x0010400c01007387 */ /* 0x000fe80000100a00 */
[----:B------:R-:W-:Y:S04]  /*55aa0*/  STL.64 [R1+0x1048], R14 ;  /* 0x0010480e01007387 */ /* 0x000fe80000100a00 */
[----:B------:R-:W2:Y:S04]  /*55ab0*/  LDL.LU R17, [R1+0x674] ;  /* 0x0006740001117983 */ /* 0x000ea80000300800 */
[----:B------:R-:W2:Y:S04]  /*55ac0*/  LDL.LU R18, [R1+0x678] ;  /* 0x0006780001127983 */ /* 0x000ea80000300800 */
[----:B------:R-:W2:Y:S04]  /*55ad0*/  LDL.LU R19, [R1+0x67c] ;  /* 0x00067c0001137983 */ /* 0x000ea80000300800 */
        /* <DEDUP_REMOVED lines=8> */
[----:B0-----:R-:W3:Y:S04]  /*55b60*/  LDL.LU R20, [R1+0x660] ;  /* 0x0006600001147983 */ /* 0x001ee80000300800 */
[----:B------:R-:W3:Y:S04]  /*55b70*/  LDL.LU R21, [R1+0x664] ;  /* 0x0006640001157983 */ /* 0x000ee80000300800 */
[----:B------:R-:W3:Y:S04]  /*55b80*/  LDL.LU R22, [R1+0x668] ;  /* 0x0006680001167983 */ /* 0x000ee80000300800 */
[----:B------:R-:W3:Y:S01]  /*55b90*/  LDL.LU R23, [R1+0x66c] ;  /* 0x00066c0001177983 */ /* 0x000ee20000300800 */
[C---:B--2---:R-:W-:Y:S03]  /*55ba0*/  HMMA.16816.F32 R16, R8.reuse, R4, R16 ;  /* 0x000000040810723c */ /* 0x044fe60000001810 */
[----:B------:R-:W2:Y:S04]  /*55bb0*/  LDL.64 R24, [R1+0x30] ;  /* 0x0000300001187983 */ /* 0x000ea80000100a00 */
[----:B------:R-:W4:Y:S04]  /*55bc0*/  LDL.LU R40, [R1+0x640] ;  /* 0x0006400001287983 */ /* 0x000f280000300800 */
[----:B------:R-:W4:Y:S04]  /*55bd0*/  LDL.LU R41, [R1+0x644] ;  /* 0x0006440001297983 */ /* 0x000f280000300800 */
[----:B------:R-:W4:Y:S04]  /*55be0*/  LDL.LU R42, [R1+0x648] ;  /* 0x00064800012a7983 */ /* 0x000f280000300800 */
[----:B------:R-:W4:Y:S04]  /*55bf0*/  LDL.LU R43, [R1+0x64c] ;  /* 0x00064c00012b7983 */ /* 0x000f280000300800 */
[----:B------:R-:W4:Y:S04]  /*55c00*/  LDL.64 R36, [R1+0x20] ;  /* 0x0000200001247983 */ /* 0x000f280000100a00 */
        /* <DEDUP_REMOVED lines=8> */
[----:B------:R-:W2:Y:S04]  /*55c90*/  LDL.64 R48, [R1] ;  /* 0x0000000001307983 */ /* 0x000ea80000100a00 */
[----:B------:R-:W2:Y:S04]  /*55ca0*/  LDL.LU R44, [R1+0x610] ;  /* 0x00061000012c7983 */ /* 0x000ea80000300800 */
[----:B------:R-:W2:Y:S04]  /*55cb0*/  LDL.LU R45, [R1+0x614] ;  /* 0x00061400012d7983 */ /* 0x000ea80000300800 */
[----:B------:R-:W2:Y:S04]  /*55cc0*/  LDL.LU R46, [R1+0x618] ;  /* 0x00061800012e7983 */ /* 0x000ea80000300800 */
[----:B------:R-:W2:Y:S04]  /*55cd0*/  LDL.LU R47, [R1+0x61c] ;  /* 0x00061c00012f7983 */ /* 0x000ea80000300800 */
[----:B------:R0:W-:Y:S04]  /*55ce0*/  STL.64 [R1+0x3c30], R52 ;  /* 0x003c303401007387 */ /* 0x0001e80000100a00 */
[----:B------:R-:W2:Y:S04]  /*55cf0*/  LDL.LU R12, [R1+0x600] ;  /* 0x00060000010c7983 */ /* 0x000ea80000300800 */
[----:B------:R1:W-:Y:S04]  /*55d00*/  STL.64 [R1+0x1050], R16 ;  /* 0x0010501001007387 */ /* 0x0003e80000100a00 */
[----:B------:R1:W-:Y:S04]  /*55d10*/  STL.64 [R1+0x1058], R18 ;  /* 0x0010581201007387 */ /* 0x0003e80000100a00 */
[----:B------:R-:W2:Y:S04]  /*55d20*/  LDL.LU R13, [R1+0x604] ;  /* 0x00060400010d7983 */ /* 0x000ea80000300800 */
[----:B------:R-:W2:Y:S04]  /*55d30*/  LDL.LU R14, [R1+0x608] ;  /* 0x00060800010e7983 */ /* 0x000ea80000300800 */
[----:B------:R-:W2:Y:S04]  /*55d40*/  LDL.LU R15, [R1+0x60c] ;  /* 0x00060c00010f7983 */ /* 0x000ea80000300800 */
[----:B0-----:R-:W2:Y:S04]  /*55d50*/  LDL.LU R52, [R1+0x17a0] ;  /* 0x0017a00001347983 */ /* 0x001ea80000300800 */
[----:B------:R-:W2:Y:S04]  /*55d60*/  LDL.LU R53, [R1+0x17a4] ;  /* 0x0017a40001357983 */ /* 0x000ea80000300800 */
[----:B------:R-:W2:Y:S04]  /*55d70*/  LDL.LU R54, [R1+0x17a8] ;  /* 0x0017a80001367983 */ /* 0x000ea80000300800 */
[----:B------:R-:W2:Y:S04]  /*55d80*/  LDL.LU R55, [R1+0x17ac] ;  /* 0x0017ac0001377983 */ /* 0x000ea80000300800 */
[----:B-1----:R-:W2:Y:S04]  /*55d90*/  LDL.LU R16, [R1+0x350] ;  /* 0x0003500001107983 */ /* 0x002ea80000300800 */
[----:B------:R-:W2:Y:S04]  /*55da0*/  LDL.LU R17, [R1+0x354] ;  /* 0x0003540001117983 */ /* 0x000ea80000300800 */
[----:B------:R-:W2:Y:S04]  /*55db0*/  LDL.LU R18, [R1+0x358] ;  /* 0x0003580001127983 */ /* 0x000ea80000300800 */
[----:B------:R-:W2:Y:S01]  /*55dc0*/  LDL.LU R19, [R1+0x35c] ;  /* 0x00035c0001137983 */ /* 0x000ea20000300800 */
[C---:B---3--:R-:W-:Y:S03]  /*55dd0*/  HMMA.16816.F32 R56, R8.reuse, R56, R20 ;  /* 0x000000380838723c */ /* 0x048fe60000001814 */
[----:B------:R-:W3:Y:S04]  /*55de0*/  LDL.LU.64 R22, [R1+0x3cb8] ;  /* 0x003cb80001167983 */ /* 0x000ee80000300a00 */
[----:B------:R-:W3:Y:S01]  /*55df0*/  LDL.LU.64 R20, [R1+0x3cb0] ;  /* 0x003cb00001147983 */ /* 0x000ee20000300a00 */
[----:B----4-:R-:W-:Y:S01]  /*55e00*/  HMMA.16816.F32 R40, R8, R36, R40 ;  /* 0x000000240828723c */ /* 0x010fe20000001828 */
[----:B--2---:R-:W-:-:S02]  /*55e10*/  IMAD.MOV.U32 R7, RZ, RZ, R24 ;  /* 0x000000ffff077224 */ /* 0x004fc400078e0018 */
[----:B------:R-:W-:-:S12]  /*55e20*/  IMAD.MOV.U32 R6, RZ, RZ, R25 ;  /* 0x000000ffff067224 */ /* 0x000fd800078e0019 */
[----:B------:R0:W-:Y:S04]  /*55e30*/  STL.64 [R1+0x1060], R56 ;  /* 0x0010603801007387 */ /* 0x0001e80000100a00 */
[----:B------:R-:W-:Y:S04]  /*55e40*/  STL.64 [R1+0x1068], R58 ;  /* 0x0010683a01007387 */ /* 0x000fe80000100a00 */
[----:B0-----:R-:W2:Y:S01]  /*55e50*/  LDL.LU.64 R56, [R1+0x3ca8] ;  /* 0x003ca80001387983 */ /* 0x001ea20000300a00 */
[----:B---3--:R-:W-:-:S15]  /*55e60*/  HMMA.16816.F32 R20, R8, R24, R20 ;  /* 0x000000180814723c */ /* 0x008fde0000001814 */
[----:B------:R-:W-:-:S08]  /*55e70*/  NOP ;  /* 0x0000000000007918 */ /* 0x000fd00000000000 */
[----:B------:R0:W-:Y:S04]  /*55e80*/  STL.64 [R1+0x1070], R20 ;  /* 0x0010701401007387 */ /* 0x0001e80000100a00 */
[----:B------:R1:W-:Y:S04]  /*55e90*/  STL.64 [R1+0x1078], R22 ;  /* 0x0010781601007387 */ /* 0x0003e80000100a00 */
[----:B0-----:R-:W3:Y:S04]  /*55ea0*/  LDL.LU.64 R20, [R1+0x3ca0] ;  /* 0x003ca00001147983 */ /* 0x001ee80000300a00 */
[----:B------:R-:W4:Y:S04]  /*55eb0*/  LDL.LU.64 R24, [R1+0x3c98] ;  /* 0x003c980001187983 */ /* 0x000f280000300a00 */
[----:B------:R0:W-:Y:S04]  /*55ec0*/  STL.64 [R1+0x1080], R40 ;  /* 0x0010802801007387 */ /* 0x0001e80000100a00 */
[----:B------:R-:W-:Y:S01]  /*55ed0*/  STL.64 [R1+0x1088], R42 ;  /* 0x0010882a01007387 */ /* 0x000fe20000100a00 */
[----:B-1----:R-:W-:-:S02]  /*55ee0*/  IMAD.MOV.U32 R23, RZ, RZ, R36 ;  /* 0x000000ffff177224 */ /* 0x002fc400078e0024 */
[----:B------:R-:W-:Y:S01]  /*55ef0*/  IMAD.MOV.U32 R22, RZ, RZ, R37 ;  /* 0x000000ffff167224 */ /* 0x000fe200078e0025 */
[----:B0-----:R-:W2:Y:S04]  /*55f00*/  LDL.LU.64 R40, [R1+0x3c90] ;  /* 0x003c900001287983 */ /* 0x001ea80000300a00 */
[----:B------:R-:W3:Y:S01]  /*55f10*/  LDL.LU.64 R36, [R1+0x3c88] ;  /* 0x003c880001247983 */ /* 0x000ee20000300a00 */
[----:B------:R-:W-:Y:S06]  /*55f20*/  HMMA.16816.F32 R32, R8, R48, R32 ;  /* 0x000000300820723c */ /* 0x000fec0000001820 */
        /* <DEDUP_REMOVED lines=8> */
[----:B0-----:R-:W2:Y:S04]  /*55fb0*/  LDL.LU R36, [R1+0x17b0] ;  /* 0x0017b00001247983 */ /* 0x001ea80000300800 */
[----:B------:R-:W2:Y:S04]  /*55fc0*/  LDL.LU R37, [R1+0x17b4] ;  /* 0x0017b40001257983 */ /* 0x000ea80000300800 */
[----:B------:R-:W2:Y:S04]  /*55fd0*/  LDL.LU R38, [R1+0x17b8] ;  /* 0x0017b80001267983 */ /* 0x000ea80000300800 */
[----:B------:R-:W2:Y:S04]  /*55fe0*/  LDL.LU R39, [R1+0x17bc] ;  /* 0x0017bc0001277983 */ /* 0x000ea80000300800 */
[----:B------:R0:W-:Y:S04]  /*55ff0*/  STL.64 [R1+0x10a0], R32 ;  /* 0x0010a02001007387 */ /* 0x0001e80000100a00 */
[----:B------:R-:W-:Y:S04]  /*56000*/  STL.64 [R1+0x10a8], R34 ;  /* 0x0010a82201007387 */ /* 0x000fe80000100a00 */
        /* <DEDUP_REMOVED lines=8> */
[----:B------:R-:W4:Y:S04]  /*56090*/  LDL.LU.64 R44, [R1+0x3c58] ;  /* 0x003c5800012c7983 */ /* 0x000f280000300a00 */
[----:B---3--:R-:W-:Y:S04]  /*560a0*/  STL.64 [R1+0x3be8], R50 ;  /* 0x003be83201007387 */ /* 0x008fe80000100a00 */
[----:B------:R0:W-:Y:S04]  /*560b0*/  STL.64 [R1+0x3be0], R48 ;  /* 0x003be03001007387 */ /* 0x0001e80000100a00 */
[----:B0-----:R-:W3:Y:S04]  /*560c0*/  LDL.LU R48, [R1+0x300] ;  /* 0x0003000001307983 */ /* 0x001ee80000300800 */
[----:B------:R-:W3:Y:S04]  /*560d0*/  LDL.LU R49, [R1+0x304] ;  /* 0x0003040001317983 */ /* 0x000ee80000300800 */
[----:B------:R-:W3:Y:S04]  /*560e0*/  LDL.LU R50, [R1+0x308] ;  /* 0x0003080001327983 */ /* 0x000ee80000300800 */
[----:B------:R-:W3:Y:S01]  /*560f0*/  LDL.LU R51, [R1+0x30c] ;  /* 0x00030c0001337983 */ /* 0x000ee20000300800 */
        /* <DEDUP_REMOVED lines=12> */
[----:B---3--:R-:W-:Y:S03]  /*561c0*/  HMMA.16816.F32 R8, R8, R12, R16 ;  /* 0x0000000c0808723c */ /* 0x008fe60000001810 */
[----:B------:R-:W2:Y:S04]  /*561d0*/  LDL.LU.64 R18, [R1+0x3c40] ;  /* 0x003c400001127983 */ /* 0x000ea80000300a00 */
[----:B------:R-:W2:Y:S04]  /*561e0*/  LDL.LU.64 R16, [R1+0x3c38] ;  /* 0x003c380001107983 */ /* 0x000ea80000300a00 */
[----:B----4-:R-:W-:Y:S04]  /*561f0*/  STL.64 [R1+0x3bc8], R14 ;  /* 0x003bc80e01007387 */ /* 0x010fe80000100a00 */
[----:B------:R-:W-:Y:S08]  /*56200*/  STL.64 [R1+0x3bc0], R12 ;  /* 0x003bc00c01007387 */ /* 0x000ff00000100a00 */
[----:B------:R-:W-:Y:S04]  /*56210*/  STL.64 [R1+0x10b0], R8 ;  /* 0x0010b00801007387 */ /* 0x000fe80000100a00 */
[----:B------:R2:W-:Y:S04]  /*56220*/  STL.64 [R1+0x10b8], R10 ;  /* 0x0010b80a01007387 */ /* 0x0005e80000100a00 */
[----:B------:R-:W-:Y:S01]  /*56230*/  STL.64 [R1+0x3bf0], R32 ;  /* 0x003bf02001007387 */ /* 0x000fe20000100a00 */
[C---:B--2---:R-:W-:Y:S06]  /*56240*/  HMMA.16816.F32 R8, R16.reuse, R32, R44 ;  /* 0x000000201008723c */ /* 0x044fec000000182c */
[----:B------:R-:W-:-:S15]  /*56250*/  HMMA.16816.F32 R12, R16, R28, R48 ;  /* 0x0000001c100c723c */ /* 0x000fde0000001830 */
[----:B------:R-:W-:-:S02]  /*56260*/  NOP ;  /* 0x0000000000007918 */ /* 0x000fc40000000000 */
[----:B------:R-:W-:Y:S04]  /*56270*/  STL.64 [R1+0x880], R8 ;  /* 0x0008800801007387 */ /* 0x000fe80000100a00 */
[----:B------:R-:W-:Y:S04]  /*56280*/  STL.64 [R1+0x888], R10 ;  /* 0x0008880a01007387 */ /* 0x000fe80000100a00 */
[----:B------:R-:W0:Y:S04]  /*56290*/  LDSM.16.MT88.4 R8, [R0+UR5+0x4100] ;  /* 0x004100050008783b */ /* 0x000e280008004200 */
[----:B------:R-:W-:Y:S04]  /*562a0*/  STL.64 [R1+0x3c20], R28 ;  /* 0x003c201c01007387 */ /* 0x000fe80000100a00 */
[----:B------:R-:W-:Y:S04]  /*562b0*/  STL.64 [R1+0x870], R12 ;  /* 0x0008700c01007387 */ /* 0x000fe80000100a00 */
[----:B------:R1:W-:Y:S02]  /*562c0*/  STL.64 [R1+0x878], R14 ;  /* 0x0008780e01007387 */ /* 0x0003e40000100a00 */
[C---:B-1----:R-:W-:Y:S02]  /*562d0*/  HMMA.16816.F32 R12, R16.reuse, R40, R36 ;  /* 0x00000028100c723c */ /* 0x042fe40000001824 */
[----:B0-----:R-:W-:Y:S04]  /*562e0*/  STL.64 [R1+0x3b30], R10 ;  /* 0x003b300a01007387 */ /* 0x001fe80000100a00 */
[----:B------:R0:W-:Y:S02]  /*562f0*/  STL.64 [R1+0x3b28], R8 ;  /* 0x003b280801007387 */ /* 0x0001e40000100a00 */
[----:B0-----:R-:W-:Y:S02]  /*56300*/  HMMA.16816.F32 R8, R16, R24, R52 ;  /* 0x000000181008723c */ /* 0x001fe40000001834 */
[----:B------:R-:W-:-:S13]  /*56310*/  STL.64 [R1+0x3ba8], R40 ;  /* 0x003ba82801007387 */ /* 0x000fda0000100a00 */
[----:B------:R-:W-:Y:S01]  /*56320*/  STL.64 [R1+0x950], R12 ;  /* 0x0009500c01007387 */ /* 0x000fe20000100a00 */
[----:B------:R-:W-:Y:S02]  /*56330*/  IMAD.MOV.U32 R36, RZ, RZ, R23 ;  /* 0x000000ffff247224 */ /* 0x000fe400078e0017 */
[----:B------:R-:W-:Y:S01]  /*56340*/  IMAD.MOV.U32 R37, RZ, RZ, R22 ;  /* 0x000000ffff257224 */ /* 0x000fe200078e0016 */
[----:B------:R-:W-:Y:S04]  /*56350*/  STL.64 [R1+0x958], R14 ;  /* 0x0009580e01007387 */ /* 0x000fe80000100a00 */
[----:B------:R0:W-:Y:S04]  /*56360*/  STL.64 [R1+0x3c00], R24 ;  /* 0x003c001801007387 */ /* 0x0001e80000100a00 */
[----:B------:R-:W-:Y:S04]  /*56370*/  STL.64 [R1+0x940], R8 ;  /* 0x0009400801007387 */ /* 0x000fe80000100a00 */
[----:B------:R-:W-:Y:S04]  /*56380*/  STL.64 [R1+0x948], R10 ;  /* 0x0009480a01007387 */ /* 0x000fe80000100a00 */
[----:B------:R1:W-:Y:S04]  /*56390*/  STL.64 [R1+0x3c08], R36 ;  /* 0x003c082401007387 */ /* 0x0003e80000100a00 */
[----:B0-----:R-:W2:Y:S04]  /*563a0*/  LDL.LU R24, [R1+0x1730] ;  /* 0x0017300001187983 */ /* 0x001ea80000300800 */
[----:B------:R-:W2:Y:S04]  /*563b0*/  LDL.LU R25, [R1+0x1734] ;  /* 0x0017340001197983 */ /* 0x000ea80000300800 */
[----:B------:R-:W3:Y:S04]  /*563c0*/  LDL.LU R26, [R1+0x1738] ;  /* 0x00173800011a7983 */ /* 0x000ee80000300800 */
[----:B------:R-:W3:Y:S04]  /*563d0*/  LDL.LU R27, [R1+0x173c] ;  /* 0x00173c00011b7983 */ /* 0x000ee80000300800 */
[----:B------:R-:W4:Y:S04]  /*563e0*/  LDL.LU R48, [R1+0x1790] ;  /* 0x0017900001307983 */ /* 0x000f280000300800 */
[----:B------:R-:W4:Y:S04]  /*563f0*/  LDL.LU R49, [R1+0x1794] ;  /* 0x0017940001317983 */ /* 0x000f280000300800 */
[----:B------:R-:W4:Y:S04]  /*56400*/  LDL.LU R50, [R1+0x1798] ;  /* 0x0017980001327983 */ /* 0x000f280000300800 */
[----:B------:R-:W4:Y:S04]  /*56410*/  LDL.LU R51, [R1+0x179c] ;  /* 0x00179c0001337983 */ /* 0x000f280000300800 */
[----:B---3--:R-:W-:Y:S04]  /*56420*/  STL.64 [R1+0x3c18], R26 ;  /* 0x003c181a01007387 */ /* 0x008fe80000100a00 */
[----:B--2---:R-:W-:Y:S04]  /*56430*/  STL.64 [R1+0x3c10], R24 ;  /* 0x003c101801007387 */ /* 0x004fe80000100a00 */
[----:B------:R-:W2:Y:S04]  /*56440*/  LDL.LU R52, [R1+0x1780] ;  /* 0x0017800001347983 */ /* 0x000ea80000300800 */
[----:B------:R-:W2:Y:S04]  /*56450*/  LDL.LU R53, [R1+0x1784] ;  /* 0x0017840001357983 */ /* 0x000ea80000300800 */
[----:B------:R-:W2:Y:S04]  /*56460*/  LDL.LU R54, [R1+0x1788] ;  /* 0x0017880001367983 */ /* 0x000ea80000300800 */
[----:B------:R-:W2:Y:S01]  /*56470*/  LDL.LU R55, [R1+0x178c] ;  /* 0x00178c0001377983 */ /* 0x000ea20000300800 */
[----:B----4-:R-:W-:Y:S03]  /*56480*/  HMMA.16816.F32 R32, R16, R20, R48 ;  /* 0x000000141020723c */ /* 0x010fe60000001830 */
[----:B------:R-:W3:Y:S04]  /*56490*/  LDL.LU R12, [R1+0x1770] ;  /* 0x00177000010c7983 */ /* 0x000ee80000300800 */
[----:B------:R-:W3:Y:S04]  /*564a0*/  LDL.LU R13, [R1+0x1774] ;  /* 0x00177400010d7983 */ /* 0x000ee80000300800 */
[----:B------:R-:W3:Y:S01]  /*564b0*/  LDL.LU R14, [R1+0x1778] ;  /* 0x00177800010e7983 */ /* 0x000ee20000300800 */
[----:B-1----:R-:W-:-:S02]  /*564c0*/  IMAD.MOV.U32 R36, RZ, RZ, R7 ;  /* 0x000000ffff247224 */ /* 0x002fc400078e0007 */
[----:B------:R-:W-:Y:S01]  /*564d0*/  IMAD.MOV.U32 R37, RZ, RZ, R6 ;  /* 0x000000ffff257224 */ /* 0x000fe200078e0006 */
[----:B------:R-:W3:Y:S04]  /*564e0*/  LDL.LU R15, [R1+0x177c] ;  /* 0x00177c00010f7983 */ /* 0x000ee80000300800 */
[----:B------:R-:W4:Y:S04]  /*564f0*/  LDL.LU R8, [R1+0x1760] ;  /* 0x0017600001087983 */ /* 0x000f280000300800 */
[----:B------:R-:W4:Y:S04]  /*56500*/  LDL.LU R9, [R1+0x1764] ;  /* 0x0017640001097983 */ /* 0x000f280000300800 */
[----:B------:R-:W4:Y:S04]  /*56510*/  LDL.LU R10, [R1+0x1768] ;  /* 0x00176800010a7983 */ /* 0x000f280000300800 */
[----:B------:R-:W4:Y:S04]  /*56520*/  LDL.LU R11, [R1+0x176c] ;  /* 0x00176c00010b7983 */ /* 0x000f280000300800 */
[----:B------:R0:W-:Y:S04]  /*56530*/  STL.64 [R1+0x3c28], R36 ;  /* 0x003c282401007387 */ /* 0x0001e80000100a00 */
[----:B0-----:R-:W3:Y:S04]  /*56540*/  LDL.LU R36, [R1+0x1750] ;  /* 0x0017500001247983 */ /* 0x001ee80000300800 */
[----:B------:R-:W3:Y:S04]  /*56550*/  LDL.LU R37, [R1+0x1754] ;  /* 0x0017540001257983 */ /* 0x000ee80000300800 */
[----:B------:R-:W3:Y:S04]  /*56560*/  LDL.LU R38, [R1+0x1758] ;  /* 0x0017580001267983 */ /* 0x000ee80000300800 */
[----:B------:R-:W3:Y:S04]  /*56570*/  LDL.LU R39, [R1+0x175c] ;  /* 0x00175c0001277983 */ /* 0x000ee80000300800 */
        /* <DEDUP_REMOVED lines=9> */
[----:B------:R0:W-:Y:S04]  /*56610*/  STL.64 [R1+0x930], R32 ;  /* 0x0009302001007387 */ /* 0x0001e80000100a00 */
[----:B------:R1:W-:Y:S04]  /*56620*/  STL.64 [R1+0x938], R34 ;  /* 0x0009382201007387 */ /* 0x0003e80000100a00 */
[----:B0-----:R-:W3:Y:S04]  /*56630*/  LDL.LU R32, [R1+0x1710] ;  /* 0x0017100001207983 */ /* 0x001ee80000300800 */
[----:B------:R-:W3:Y:S04]  /*56640*/  LDL.LU R33, [R1+0x1714] ;  /* 0x0017140001217983 */ /* 0x000ee80000300800 */
[----:B-1----:R-:W3:Y:S04]  /*56650*/  LDL.LU R34, [R1+0x1718] ;  /* 0x0017180001227983 */ /* 0x002ee80000300800 */
[----:B------:R-:W3:Y:S04]  /*56660*/  LDL.LU R35, [R1+0x171c] ;  /* 0x00171c0001237983 */ /* 0x000ee80000300800 */
[----:B------:R-:W3:Y:S04]  /*56670*/  LDL.LU R44, [R1+0x1700] ;  /* 0x00170000012c7983 */ /* 0x000ee80000300800 */
        /* <DEDUP_REMOVED lines=8> */
[C---:B----4-:R-:W-:Y:S06]  /*56700*/  HMMA.16816.F32 R8, R16.reuse, R4, R8 ;  /* 0x000000041008723c */ /* 0x050fec0000001808 */
[C---:B---3--:R-:W-:Y:S06]  /*56710*/  HMMA.16816.F32 R36, R16.reuse, R28, R36 ;  /* 0x0000001c1024723c */ /* 0x048fec0000001824 */
[----:B--2---:R-:W-:-:S15]  /*56720*/  HMMA.16816.F32 R12, R16, R52, R12 ;  /* 0x00000034100c723c */ /* 0x004fde000000180c */
[----:B------:R-:W-:-:S08]  /*56730*/  NOP ;  /* 0x0000000000007918 */ /* 0x000fd00000000000 */
[----:B------:R0:W-:Y:S04]  /*56740*/  STL.64 [R1+0x910], R12 ;  /* 0x0009100c01007387 */ /* 0x0001e80000100a00 */
[----:B------:R1:W-:Y:S04]  /*56750*/  STL.64 [R1+0x918], R14 ;  /* 0x0009180e01007387 */ /* 0x0003e80000100a00 */
[----:B0-----:R-:W2:Y:S04]  /*56760*/  LDL.LU R12, [R1+0x16f0] ;  /* 0x0016f000010c7983 */ /* 0x001ea80000300800 */
[----:B------:R-:W2:Y:S04]  /*56770*/  LDL.LU R13, [R1+0x16f4] ;  /* 0x0016f400010d7983 */ /* 0x000ea80000300800 */
[----:B-1----:R-:W2:Y:S04]  /*56780*/  LDL.LU R14, [R1+0x16f8] ;  /* 0x0016f800010e7983 */ /* 0x002ea80000300800 */
[----:B------:R-:W2:Y:S04]  /*56790*/  LDL.LU R15, [R1+0x16fc] ;  /* 0x0016fc00010f7983 */ /* 0x000ea80000300800 */
[----:B------:R0:W-:Y:S04]  /*567a0*/  STL.64 [R1+0x900], R8 ;  /* 0x0009000801007387 */ /* 0x0001e80000100a00 */
[----:B------:R-:W-:Y:S01]  /*567b0*/  STL.64 [R1+0x908], R10 ;  /* 0x0009080a01007387 */ /* 0x000fe20000100a00 */
[----:B0-----:R-:W-:-:S02]  /*567c0*/  IMAD.MOV.U32 R9, RZ, RZ, R4 ;  /* 0x000000ffff097224 */ /* 0x001fc400078e0004 */
[----:B------:R-:W-:Y:S01]  /*567d0*/  IMAD.MOV.U32 R8, RZ, RZ, R5 ;  /* 0x000000ffff087224 */ /* 0x000fe200078e0005 */
[----:B------:R-:W3:Y:S04]  /*567e0*/  LDL.LU R4, [R1+0x2c0] ;  /* 0x0002c00001047983 */ /* 0x000ee80000300800 */
[----:B------:R-:W3:Y:S04]  /*567f0*/  LDL.LU R5, [R1+0x2c4] ;  /* 0x0002c40001057983 */ /* 0x000ee80000300800 */
[----:B------:R-:W3:Y:S04]  /*56800*/  LDL.LU R6, [R1+0x2c8] ;  /* 0x0002c80001067983 */ /* 0x000ee80000300800 */
[----:B------:R-:W3:Y:S04]  /*56810*/  LDL.LU R7, [R1+0x2cc] ;  /* 0x0002cc0001077983 */ /* 0x000ee80000300800 */
[----:B------:R0:W-:Y:S04]  /*56820*/  STL.64 [R1+0x8f0], R36 ;  /* 0x0008f02401007387 */ /* 0x0001e80000100a00 */
[----:B------:R1:W-:Y:S04]  /*56830*/  STL.64 [R1+0x8f8], R38 ;  /* 0x0008f82601007387 */ /* 0x0003e80000100a00 */
[----:B0-----:R-:W1:Y:S01]  /*56840*/  LDL.LU.64 R36, [R1+0x3c28] ;  /* 0x003c280001247983 */ /* 0x001e620000300a00 */
[----:B------:R-:W-:-:S02]  /*56850*/  IMAD.MOV.U32 R48, RZ, RZ, R3 ;  /* 0x000000ffff307224 */ /* 0x000fc400078e0003 */
[----:B------:R-:W-:Y:S02]  /*56860*/  IMAD.MOV.U32 R49, RZ, RZ, R2 ;  /* 0x000000ffff317224 */ /* 0x000fe400078e0002 */
[----:B------:R-:W-:Y:S02]  /*56870*/  IMAD.MOV.U32 R3, RZ, RZ, R28 ;  /* 0x000000ffff037224 */ /* 0x000fe400078e001c */
[----:B------:R-:W-:Y:S02]  /*56880*/  IMAD.MOV.U32 R2, RZ, RZ, R29 ;  /* 0x000000ffff027224 */ /* 0x000fe400078e001d */
[----:B------:R-:W4:Y:S04]  /*56890*/  LDL.LU.64 R28, [R1+0x3c20] ;  /* 0x003c2000011c7983 */ /* 0x000f280000300a00 */
[----:B------:R-:W4:Y:S01]  /*568a0*/  LDL R31, [R1+0x30d0] ;  /* 0x0030d000011f7983 */ /* 0x000f220000100800 */
[----:B-1----:R-:W-:Y:S03]  /*568b0*/  HMMA.16816.F32 R36, R16, R36, R24 ;  /* 0x000000241024723c */ /* 0x002fe60000001818 */
[----:B------:R-:W2:Y:S04]  /*568c0*/  LDL.LU.64 R26, [R1+0x3c18] ;  /* 0x003c1800011a7983 */ /* 0x000ea80000300a00 */
[----:B------:R-:W2:-:S15]  /*568d0*/  LDL.LU.64 R24, [R1+0x3c10] ;  /* 0x003c100001187983 */ /* 0x000e9e0000300a00 */
[----:B------:R-:W-:-:S01]  /*568e0*/  NOP ;  /* 0x0000000000007918 */ /* 0x000fc20000000000 */
[----:B------:R0:W-:Y:S04]  /*568f0*/  STL.64 [R1+0x8e0], R36 ;  /* 0x0008e02401007387 */ /* 0x0001e80000100a00 */
[----:B------:R2:W-:Y:S04]  /*56900*/  STL.64 [R1+0x8e8], R38 ;  /* 0x0008e82601007387 */ /* 0x0005e80000100a00 */
[----:B0-----:R-:W2:Y:S02]  /*56910*/  LDL.LU.64 R36, [R1+0x3c08] ;  /* 0x003c080001247983 */ /* 0x001ea40000300a00 */
[----:B--2---:R-:W-:Y:S02]  /*56920*/  HMMA.16816.F32 R36, R16, R36, R24 ;  /* 0x000000241024723c */ /* 0x004fe40000001818 */
[----:B------:R-:W2:-:S15]  /*56930*/  LDL.LU.64 R24, [R1+0x3c00] ;  /* 0x003c000001187983 */ /* 0x000e9e0000300a00 */
[----:B------:R-:W-:-:S06]  /*56940*/  NOP ;  /* 0x0000000000007918 */ /* 0x000fcc0000000000 */
        /* <DEDUP_REMOVED lines=13> */
[----:B0-----:R-:W2:Y:S04]  /*56a20*/  LDL.LU R36, [R1+0x1450] ;  /* 0x0014500001247983 */ /* 0x001ea80000300800 */
[----:B------:R-:W2:Y:S04]  /*56a30*/  LDL.LU R37, [R1+0x1454] ;  /* 0x0014540001257983 */ /* 0x000ea80000300800 */
[----:B------:R-:W2:Y:S04]  /*56a40*/  LDL.LU R38, [R1+0x1458] ;  /* 0x0014580001267983 */ /* 0x000ea80000300800 */
[----:B------:R-:W2:Y:S04]  /*56a50*/  LDL.LU R39, [R1+0x145c] ;  /* 0x00145c0001277983 */ /* 0x000ea80000300800 */
[----:B------:R-:W3:Y:S04]  /*56a60*/  LDL.LU.64 R32, [R1+0x3bf0] ;  /* 0x003bf00001207983 */ /* 0x000ee80000300a00 */
[----:B------:R-:W-:Y:S04]  /*56a70*/  STL.64 [R1+0x8b0], R48 ;  /* 0x0008b03001007387 */ /* 0x000fe80000100a00 */
[----:B------:R0:W-:Y:S04]  /*56a80*/  STL.64 [R1+0x8b8], R50 ;  /* 0x0008b83201007387 */ /* 0x0001e80000100a00 */
[----:B0-----:R-:W4:Y:S04]  /*56a90*/  LDL.LU.64 R50, [R1+0x3be8] ;  /* 0x003be80001327983 */ /* 0x001f280000300a00 */
[----:B------:R-:W2:Y:S02]  /*56aa0*/  LDL.LU.64 R48, [R1+0x3be0] ;  /* 0x003be00001307983 */ /* 0x000ea40000300a00 */
        /* <DEDUP_REMOVED lines=17> */
[----:B------:R-:W4:Y:S04]  /*56bc0*/  LDL.LU.64 R12, [R1+0x3bc0] ;  /* 0x003bc000010c7983 */ /* 0x000f280000300a00 */
[----:B--2---:R-:W-:Y:S04]  /*56bd0*/  STL.64 [R1+0x3b50], R46 ;  /* 0x003b502e01007387 */ /* 0x004fe80000100a00 */
[----:B------:R0:W-:Y:S04]  /*56be0*/  STL.64 [R1+0x3b48], R44 ;  /* 0x003b482c01007387 */ /* 0x0001e80000100a00 */
        /* <DEDUP_REMOVED lines=8> */
[----:B------:R0:W-:Y:S04]  /*56c70*/  STL.64 [R1+0x860], R16 ;  /* 0x0008601001007387 */ /* 0x0001e80000100a00 */
[----:B------:R1:W-:Y:S04]  /*56c80*/  STL.64 [R1+0x868], R18 ;  /* 0x0008681201007387 */ /* 0x0003e80000100a00 */
[----:B0-----:R-:W2:Y:S04]  /*56c90*/  LDL.LU R16, [R1+0x2a0] ;  /* 0x0002a00001107983 */ /* 0x001ea80000300800 */
[----:B------:R-:W2:Y:S04]  /*56ca0*/  LDL.LU R17, [R1+0x2a4] ;  /* 0x0002a40001117983 */ /* 0x000ea80000300800 */
[----:B-1----:R-:W2:Y:S04]  /*56cb0*/  LDL.LU R18, [R1+0x2a8] ;  /* 0x0002a80001127983 */ /* 0x002ea80000300800 */
[----:B------:R-:W2:Y:S04]  /*56cc0*/  LDL.LU R19, [R1+0x2ac] ;  /* 0x0002ac0001137983 */ /* 0x000ea80000300800 */
        /* <DEDUP_REMOVED lines=8> */
[----:B------:R0:W-:Y:S04]  /*56d50*/  STL.64 [R1+0x9c0], R40 ;  /* 0x0009c02801007387 */ /* 0x0001e80000100a00 */
[----:B------:R-:W-:Y:S04]  /*56d60*/  STL.64 [R1+0x9c8], R42 ;  /* 0x0009c82a01007387 */ /* 0x000fe80000100a00 */
[----:B0-----:R-:W4:Y:S04]  /*56d70*/  LDL.LU.64 R40, [R1+0x3ba8] ;  /* 0x003ba80001287983 */ /* 0x001f280000300a00 */
[----:B------:R0:W-:Y:S04]  /*56d80*/  STL.64 [R1+0x3b70], R32 ;  /* 0x003b702001007387 */ /* 0x0001e80000100a00 */
[----:B0-----:R-:W4:Y:S04]  /*56d90*/  LDL.LU R32, [R1+0x1490] ;  /* 0x0014900001207983 */ /* 0x001f280000300800 */
[----:B------:R-:W4:Y:S04]  /*56da0*/  LDL.LU R33, [R1+0x1494] ;  /* 0x0014940001217983 */ /* 0x000f280000300800 */
[----:B------:R-:W4:Y:S04]  /*56db0*/  LDL.LU R34, [R1+0x1498] ;  /* 0x0014980001227983 */ /* 0x000f280000300800 */
[----:B------:R-:W4:Y:S01]  /*56dc0*/  LDL.LU R35, [R1+0x149c] ;  /* 0x00149c0001237983 */ /* 0x000f220000300800 */
[----:B--2---:R-:W-:Y:S03]  /*56dd0*/  HMMA.16816.F32 R16, R4, R28, R16 ;  /* 0x0000001c0410723c */ /* 0x004fe60000001810 */
[----:B------:R-:W-:Y:S04]  /*56de0*/  STL [R1+0x3b80], R31 ;  /* 0x003b801f01007387 */ /* 0x000fe80000100800 */
[----:B------:R-:W-:-:S15]  /*56df0*/  STL.64 [R1+0x3b78], R28 ;  /* 0x003b781c01007387 */ /* 0x000fde0000100a00 */
[----:B------:R-:W-:-:S01]  /*56e00*/  NOP ;  /* 0x0000000000007918 */ /* 0x000fc20000000000 */
[----:B------:R-:W-:Y:S04]  /*56e10*/  STL.64 [R1+0x9b0], R16 ;  /* 0x0009b01001007387 */ /* 0x000fe80000100a00 */
[----:B------:R-:W-:Y:S04]  /*56e20*/  STL.64 [R1+0x9b8], R18 ;  /* 0x0009b81201007387 */ /* 0x000fe80000100a00 */
[----:B------:R-:W0:Y:S01]  /*56e30*/  LDSM.16.MT88.4 R16, [R0+UR5+0x4180] ;  /* 0x004180050010783b */ /* 0x000e220008004200 */
[C---:B---3--:R-:W-:Y:S03]  /*56e40*/  HMMA.16816.F32 R12, R4.reuse, R24, R12 ;  /* 0x00000018040c723c */ /* 0x048fe6000000180c */
[----:B0-----:R-:W-:Y:S04]  /*56e50*/  STL.64 [R1+0x3a88], R18 ;  /* 0x003a881201007387 */ /* 0x001fe80000100a00 */
[----:B------:R4:W-:Y:S02]  /*56e60*/  STL.64 [R1+0x3a80], R16 ;  /* 0x003a801001007387 */ /* 0x0009e40000100a00 */
[----:B----4-:R-:W-:Y:S06]  /*56e70*/  HMMA.16816.F32 R16, R4, R40, R32 ;  /* 0x000000280410723c */ /* 0x010fec0000001820 */
[----:B------:R-:W-:-:S15]  /*56e80*/  STL.64 [R1+0x3b88], R40 ;  /* 0x003b882801007387 */ /* 0x000fde0000100a00 */
[----:B------:R-:W-:-:S02]  /*56e90*/  NOP ;  /* 0x0000000000007918 */ /* 0x000fc40000000000 */
[----:B------:R-:W-:Y:S04]  /*56ea0*/  STL.64 [R1+0x9a0], R16 ;  /* 0x0009a01001007387 */ /* 0x000fe80000100a00 */
[----:B------:R0:W-:Y:S04]  /*56eb0*/  STL.64 [R1+0x9a8], R18 ;  /* 0x0009a81201007387 */ /* 0x0001e80000100a00 */
[----:B------:R-:W-:Y:S04]  /*56ec0*/  STL.64 [R1+0x3b90], R24 ;  /* 0x003b901801007387 */ /* 0x000fe80000100a00 */
[----:B------:R-:W-:Y:S04]  /*56ed0*/  STL.64 [R1+0x990], R12 ;  /* 0x0009900c01007387 */ /* 0x000fe80000100a00 */
[----:B------:R1:W-:Y:S01]  /*56ee0*/  STL.64 [R1+0x998], R14 ;  /* 0x0009980e01007387 */ /* 0x0003e20000100a00 */
[C---:B0-----:R-:W-:Y:S06]  /*56ef0*/  HMMA.16816.F32 R16, R4.reuse, R20, R44 ;  /* 0x000000140410723c */ /* 0x041fec000000182c */
[----:B-1----:R-:W-:Y:S01]  /*56f00*/  HMMA.16816.F32 R12, R4, R56, R48 ;  /* 0x00000038040c723c */ /* 0x002fe20000001830 */
[----:B------:R-:W-:-:S15]  /*56f10*/  STL.64 [R1+0x3b20], R20 ;  /* 0x003b201401007387 */ /* 0x000fde0000100a00 */
[----:B------:R-:W-:-:S01]  /*56f20*/  NOP ;  /* 0x0000000000007918 */ /* 0x000fc20000000000 */
[----:B------:R-:W-:Y:S04]  /*56f30*/  STL.64 [R1+0x980], R16 ;  /* 0x0009801001007387 */ /* 0x000fe80000100a00 */
[----:B------:R-:W-:Y:S04]  /*56f40*/  STL.64 [R1+0x988], R18 ;  /* 0x0009881201007387 */ /* 0x000fe80000100a00 */
[----:B------:R-:W-:Y:S04]  /*56f50*/  STL.64 [R1+0x970], R12 ;  /* 0x0009700c01007387 */ /* 0x000fe80000100a00 */
[----:B------:R0:W-:Y:S01]  /*56f60*/  STL [R1+0x978], R14 ;  /* 0x0009780e01007387 */ /* 0x0001e20000100800 */
[----:B------:R-:W-:-:S02]  /*56f70*/  IMAD.MOV.U32 R0, RZ, RZ, R15 ;  /* 0x000000ffff007224 */ /* 0x000fc400078e000f */
[----:B0-----:R-:W-:Y:S01]  /*56f80*/  HMMA.16816.F32 R12, R4, R52, R36 ;  /* 0x00000034040c723c */ /* 0x001fe20000001824 */
[----:B------:R-:W-:Y:S04]  /*56f90*/  STL.64 [R1+0x3b18], R56 ;  /* 0x003b183801007387 */ /* 0x000fe80000100a00 */
[----:B------:R-:W-:Y:S04]  /*56fa0*/  STL [R1+0x31b8], R0 ;  /* 0x0031b80001007387 */ /* 0x000fe80000100800 */
[----:B------:R-:W2:-:S14]  /*56fb0*/  LDL.LU R32, [R1+0x1410] ;  /* 0x0014100001207983 */ /* 0x000e9c0000300800 */
[----:B------:R-:W-:Y:S04]  /*56fc0*/  STL.64 [R1+0xab0], R12 ;  /* 0x000ab00c01007387 */ /* 0x000fe80000100a00 */
[----:B------:R-:W-:Y:S04]  /*56fd0*/  STL.64 [R1+0xab8], R14 ;  /* 0x000ab80e01007387 */ /* 0x000fe80000100a00 */
        /* <DEDUP_REMOVED lines=15> */
[----:B------:R-:W4:Y:S04]  /*570d0*/  LDL.LU R24, [R1+0x1430] ;  /* 0x0014300001187983 */ /* 0x000f280000300800 */
[----:B------:R-:W4:Y:S04]  /*570e0*/  LDL.LU R25, [R1+0x1434] ;  /* 0x0014340001197983 */ /* 0x000f280000300800 */
[----:B------:R-:W4:Y:S04]  /*570f0*/  LDL.LU R26, [R1+0x1438] ;  /* 0x00143800011a7983 */ /* 0x000f280000300800 */
[----:B------:R-:W4:Y:S04]  /*57100*/  LDL.LU R27, [R1+0x143c] ;  /* 0x00143c00011b7983 */ /* 0x000f280000300800 */
[----:B------:R-:W2:Y:S04]  /*57110*/  LDL.64 R28, [R1+0x30] ;  /* 0x00003000011c7983 */ /* 0x000ea80000100a00 */
        /* <DEDUP_REMOVED lines=9> */
[----:B------:R-:W4:Y:S04]  /*571b0*/  LDL.64 R48, [R1] ;  /* 0x0000000001307983 */ /* 0x000f280000100a00 */
        /* <DEDUP_REMOVED lines=9> */
[----:B0-----:R-:W4:Y:S04]  /*57250*/  LDL.LU R52, [R1+0x1d0] ;  /* 0x0001d00001347983 */ /* 0x001f280000300800 */
[----:B------:R-:W4:Y:S04]  /*57260*/  LDL.LU R53, [R1+0x1d4] ;  /* 0x0001d40001357983 */ /* 0x000f280000300800 */
[----:B------:R-:W4:Y:S04]  /*57270*/  LDL.LU R54, [R1+0x1d8] ;  /* 0x0001d80001367983 */ /* 0x000f280000300800 */
[----:B------:R-:W4:Y:S01]  /*57280*/  LDL.LU R55, [R1+0x1dc] ;  /* 0x0001dc0001377983 */ /* 0x000f220000300800 */
[----:B---3--:R-:W-:Y:S03]  /*57290*/  HMMA.16816.F32 R20, R4, R20, R32 ;  /* 0x000000140414723c */ /* 0x008fe60000001820 */
[----:B------:R-:W3:Y:S04]  /*572a0*/  LDL.LU.64 R34, [R1+0x3ba0] ;  /* 0x003ba00001227983 */ /* 0x000ee80000300a00 */
[----:B------:R-:W3:Y:S01]  /*572b0*/  LDL.LU.64 R32, [R1+0x3b98] ;  /* 0x003b980001207983 */ /* 0x000ee20000300a00 */
[----:B------:R-:W-:-:S02]  /*572c0*/  IMAD.MOV.U32 R40, RZ, RZ, R3 ;  /* 0x000000ffff287224 */ /* 0x000fc400078e0003 */
[----:B------:R-:W-:Y:S01]  /*572d0*/  IMAD.MOV.U32 R41, RZ, RZ, R2 ;  /* 0x000000ffff297224 */ /* 0x000fe200078e0002 */
[C---:B--2---:R-:W-:Y:S06]  /*572e0*/  HMMA.16816.F32 R16, R4.reuse, R28, R16 ;  /* 0x0000001c0410723c */ /* 0x044fec0000001810 */
[----:B----4-:R-:W-:Y:S06]  /*572f0*/  HMMA.16816.F32 R40, R4, R40, R24 ;  /* 0x000000280428723c */ /* 0x010fec0000001818 */
[----:B------:R0:W-:Y:S04]  /*57300*/  STL.64 [R1+0xaa0], R20 ;  /* 0x000aa01401007387 */ /* 0x0001e80000100a00 */
[----:B------:R1:W-:Y:S01]  /*57310*/  STL [R1+0xaa8], R22 ;  /* 0x000aa81601007387 */ /* 0x0003e20000100800 */
[----:B------:R-:W-:-:S03]  /*57320*/  IMAD.MOV.U32 R0, RZ, RZ, R23 ;  /* 0x000000ffff007224 */ /* 0x000fc600078e0017 */
[----:B0-----:R-:W2:Y:S04]  /*57330*/  LDL.LU R20, [R1+0x1290] ;  /* 0x0012900001147983 */ /* 0x001ea80000300800 */
[----:B------:R-:W2:Y:S04]  /*57340*/  LDL.LU R21, [R1+0x1294] ;  /* 0x0012940001157983 */ /* 0x000ea80000300800 */
[----:B-1----:R-:W2:Y:S04]  /*57350*/  LDL.LU R22, [R1+0x1298] ;  /* 0x0012980001167983 */ /* 0x002ea80000300800 */
[----:B------:R-:W2:Y:S04]  /*57360*/  LDL.LU R23, [R1+0x129c] ;  /* 0x00129c0001177983 */ /* 0x000ea80000300800 */
[----:B------:R-:W-:Y:S04]  /*57370*/  STL [R1+0x31bc], R0 ;  /* 0x0031bc0001007387 */ /* 0x000fe80000100800 */
[----:B------:R-:W4:Y:S04]  /*57380*/  LDL.LU.64 R24, [R1+0x3b90] ;  /* 0x003b900001187983 */ /* 0x000f280000300a00 */
[----:B------:R0:W-:Y:S04]  /*57390*/  STL.64 [R1+0xd50], R40 ;  /* 0x000d502801007387 */ /* 0x0001e80000100a00 */
[----:B------:R-:W-:Y:S01]  /*573a0*/  STL.64 [R1+0xd58], R42 ;  /* 0x000d582a01007387 */ /* 0x000fe20000100a00 */
[----:B------:R-:W-:-:S03]  /*573b0*/  IMAD.MOV.U32 R2, RZ, RZ, R36 ;  /* 0x000000ffff027224 */ /* 0x000fc600078e0024 */
[----:B0-----:R-:W2:Y:S04]  /*573c0*/  LDL.LU.64 R40, [R1+0x3b88] ;  /* 0x003b880001287983 */ /* 0x001ea80000300a00 */
[----:B------:R0:W-:Y:S04]  /*573d0*/  STL.64 [R1+0xdd0], R16 ;  /* 0x000dd01001007387 */ /* 0x0001e80000100a00 */
[----:B------:R1:W-:Y:S04]  /*573e0*/  STL.64 [R1+0xdd8], R18 ;  /* 0x000dd81201007387 */ /* 0x0003e80000100a00 */
[----:B------:R-:W4:Y:S01]  /*573f0*/  LDL.LU R31, [R1+0x3b80] ;  /* 0x003b8000011f7983 */ /* 0x000f220000300800 */
[----:B------:R-:W-:-:S02]  /*57400*/  IMAD.MOV.U32 R0, RZ, RZ, R37 ;  /* 0x000000ffff007224 */ /* 0x000fc400078e0025 */
[----:B0-----:R-:W-:Y:S02]  /*57410*/  IMAD.MOV.U32 R17, RZ, RZ, R29 ;  /* 0x000000ffff117224 */ /* 0x001fe400078e001d */
[----:B-1----:R-:W-:Y:S02]  /*57420*/  IMAD.MOV.U32 R18, RZ, RZ, R28 ;  /* 0x000000ffff127224 */ /* 0x002fe400078e001c */
[----:B------:R-:W2:Y:S01]  /*57430*/  LDL.LU.64 R28, [R1+0x3b78] ;  /* 0x003b7800011c7983 */ /* 0x000ea20000300a00 */
[----:B---3--:R-:W-:-:S15]  /*57440*/  HMMA.16816.F32 R32, R4, R36, R32 ;  /* 0x000000240420723c */ /* 0x008fde0000001820 */
[----:B------:R-:W-:-:S08]  /*57450*/  NOP ;  /* 0x0000000000007918 */ /* 0x000fd00000000000 */
[----:B------:R0:W-:Y:S04]  /*57460*/  STL.64 [R1+0xdc0], R32 ;  /* 0x000dc02001007387 */ /* 0x0001e80000100a00 */
[----:B------:R-:W-:Y:S04]  /*57470*/  STL.64 [R1+0xdc8], R34 ;  /* 0x000dc82201007387 */ /* 0x000fe80000100a00 */
[----:B0-----:R-:W3:Y:S04]  /*57480*/  LDL.LU.64 R32, [R1+0x3b70] ;  /* 0x003b700001207983 */ /* 0x001ee80000300a00 */
[----:B------:R-:W4:Y:S01]  /*57490*/  LDL.LU.64 R36, [R1+0x3b68] ;  /* 0x003b680001247983 */ /* 0x000f220000300a00 */
[----:B------:R-:W-:Y:S06]  /*574a0*/  HMMA.16816.F32 R44, R4, R48, R44 ;  /* 0x00000030042c723c */ /* 0x000fec000000182c */
[----:B------:R-:W-:-:S02]  /*574b0*/  IMAD.MOV.U32 R16, RZ, RZ, R48 ;  /* 0x000000ffff107224 */ /* 0x000fc400078e0030 */
[----:B------:R-:W-:Y:S01]  /*574c0*/  IMAD.MOV.U32 R3, RZ, RZ, R49 ;  /* 0x000000ffff037224 */ /* 0x000fe200078e0031 */
[----:B----4-:R-:W-:-:S15]  /*574d0*/  HMMA.16816.F32 R12, R4, R36, R12 ;  /* 0x00000024040c723c */ /* 0x010fde000000180c */
[----:B------:R-:W-:-:S08]  /*574e0*/  NOP ;  /* 0x0000000000007918 */ /* 0x000fd00000000000 */
[----:B------:R-:W-:Y:S04]  /*574f0*/  STL.64 [R1+0xdb0], R12 ;  /* 0x000db00c01007387 */ /* 0x000fe80000100a00 */
[----:B------:R0:W-:Y:S04]  /*57500*/  STL.64 [R1+0xdb8], R14 ;  /* 0x000db80e01007387 */ /* 0x0001e80000100a00 */
[----:B0-----:R-:W4:Y:S04]  /*57510*/  LDL.LU.64 R14, [R1+0x3b60] ;  /* 0x003b6000010e7983 */ /* 0x001f280000300a00 */
[----:B------:R-:W2:Y:S04]  /*57520*/  LDL.LU.64 R12, [R1+0x3b58] ;  /* 0x003b5800010c7983 */ /* 0x000ea80000300a00 */
[----:B------:R0:W-:Y:S04]  /*57530*/  STL.64 [R1+0x3ac0], R36 ;  /* 0x003ac02401007387 */ /* 0x0001e80000100a00 */
[----:B0-----:R-:W2:Y:S04]  /*57540*/  LDL.LU R36, [R1+0x250] ;  /* 0x0002500001247983 */ /* 0x001ea80000300800 */
[----:B------:R-:W2:Y:S04]  /*57550*/  LDL.LU R37, [R1+0x254] ;  /* 0x0002540001257983 */ /* 0x000ea80000300800 */
[----:B------:R-:W2:Y:S04]  /*57560*/  LDL.LU R38, [R1+0x258] ;  /* 0x0002580001267983 */ /* 0x000ea80000300800 */
[----:B------:R-:W2:Y:S04]  /*57570*/  LDL.LU R39, [R1+0x25c] ;  /* 0x00025c0001277983 */ /* 0x000ea80000300800 */
        /* <DEDUP_REMOVED lines=11> */
[----:B------:R-:W3:Y:S04]  /*57630*/  LDL.LU.64 R8, [R1+0x3b28] ;  /* 0x003b280001087983 */ /* 0x000ee80000300a00 */
[----:B--2---:R-:W-:Y:S04]  /*57640*/  STL.64 [R1+0x3a98], R50 ;  /* 0x003a983201007387 */ /* 0x004fe80000100a00 */
[----:B------:R0:W-:Y:S04]  /*57650*/  STL.64 [R1+0x3a90], R48 ;  /* 0x003a903001007387 */ /* 0x0001e80000100a00 */
[----:B0-----:R-:W2:Y:S04]  /*57660*/  LDL.LU R48, [R1+0x13d0] ;  /* 0x0013d00001307983 */ /* 0x001ea80000300800 */
[----:B------:R-:W2:Y:S04]  /*57670*/  LDL.LU R49, [R1+0x13d4] ;  /* 0x0013d40001317983 */ /* 0x000ea80000300800 */
[----:B------:R-:W2:Y:S04]  /*57680*/  LDL.LU R50, [R1+0x13d8] ;  /* 0x0013d80001327983 */ /* 0x000ea80000300800 */
[----:B------:R-:W2:Y:S04]  /*57690*/  LDL.LU R51, [R1+0x13dc] ;  /* 0x0013dc0001337983 */ /* 0x000ea80000300800 */
[----:B------:R-:W-:Y:S04]  /*576a0*/  STL.64 [R1+0x3aa8], R46 ;  /* 0x003aa82e01007387 */ /* 0x000fe80000100a00 */
[----:B----4-:R-:W-:Y:S01]  /*576b0*/  STL.64 [R1+0x3aa0], R44 ;  /* 0x003aa02c01007387 */ /* 0x010fe20000100a00 */
[C---:B--2---:R-:W-:Y:S06]  /*576c0*/  HMMA.16816.F32 R48, R4.reuse, R44, R48 ;  /* 0x0000002c0430723c */ /* 0x044fec0000001830 */
        /* <DEDUP_REMOVED lines=8> */
[C---:B---3--:R-:W-:Y:S06]  /*57750*/  HMMA.16816.F32 R4, R8.reuse, R32, R52 ;  /* 0x000000200804723c */ /* 0x048fec0000001834 */
[----:B------:R-:W-:Y:S01]  /*57760*/  STL.64 [R1+0x3ac8], R32 ;  /* 0x003ac82001007387 */ /* 0x000fe20000100a00 */
[----:B------:R-:W-:-:S15]  /*57770*/  HMMA.16816.F32 R12, R8, R28, R56 ;  /* 0x0000001c080c723c */ /* 0x000fde0000001838 */
[----:B------:R-:W-:-:S01]  /*57780*/  NOP ;  /* 0x0000000000007918 */ /* 0x000fc20000000000 */
[----:B------:R-:W-:Y:S04]  /*57790*/  STL.64 [R1+0xd60], R4 ;  /* 0x000d600401007387 */ /* 0x000fe80000100a00 */
[----:B------:R-:W-:Y:S04]  /*577a0*/  STL.64 [R1+0xd68], R6 ;  /* 0x000d680601007387 */ /* 0x000fe80000100a00 */
[----:B------:R-:W0:Y:S04]  /*577b0*/  LDSM.16.MT88.4 R4, [R31+UR5+0x4000] ;  /* 0x004000051f04783b */ /* 0x000e280008004200 */
[----:B------:R-:W-:Y:S04]  /*577c0*/  STL [R1+0x3ad8], R31 ;  /* 0x003ad81f01007387 */ /* 0x000fe80000100800 */
[----:B------:R-:W-:Y:S04]  /*577d0*/  STL.64 [R1+0xd40], R12 ;  /* 0x000d400c01007387 */ /* 0x000fe80000100a00 */
[----:B------:R-:W-:Y:S04]  /*577e0*/  STL.64 [R1+0xd48], R14 ;  /* 0x000d480e01007387 */ /* 0x000fe80000100a00 */
[----:B------:R-:W-:Y:S01]  /*577f0*/  STL.64 [R1+0x3ad0], R28 ;  /* 0x003ad01c01007387 */ /* 0x000fe20000100a00 */
[----:B------:R-:W-:-:S02]  /*57800*/  IMAD.MOV.U32 R48, RZ, RZ, R16 ;  /* 0x000000ffff307224 */ /* 0x000fc400078e0010 */
[----:B------:R-:W-:Y:S01]  /*57810*/  IMAD.MOV.U32 R49, RZ, RZ, R3 ;  /* 0x000000ffff317224 */ /* 0x000fe200078e0003 */
[----:B0-----:R-:W-:Y:S04]  /*57820*/  STL.64 [R1+0x39e8], R6 ;  /* 0x0039e80601007387 */ /* 0x001fe80000100a00 */
[----:B------:R0:W-:Y:S02]  /*57830*/  STL.64 [R1+0x39e0], R4 ;  /* 0x0039e00401007387 */ /* 0x0001e40000100a00 */
[----:B0-----:R-:W-:Y:S02]  /*57840*/  IMAD.MOV.U32 R4, RZ, RZ, R18 ;  /* 0x000000ffff047224 */ /* 0x001fe400078e0012 */
[----:B------:R-:W-:-:S05]  /*57850*/  IMAD.MOV.U32 R5, RZ, RZ, R17 ;  /* 0x000000ffff057224 */ /* 0x000fca00078e0011 */
[----:B------:R0:W-:Y:S02]  /*57860*/  STL.64 [R1+0x3ae8], R4 ;  /* 0x003ae80401007387 */ /* 0x0001e40000100a00 */
[----:B0-----:R-:W-:Y:S06]  /*57870*/  HMMA.16816.F32 R4, R8, R40, R20 ;  /* 0x000000280804723c */ /* 0x001fec0000001814 */
[----:B------:R-:W-:-:S15]  /*57880*/  STL.64 [R1+0x3ae0], R40 ;  /* 0x003ae02801007387 */ /* 0x000fde0000100a00 */
[----:B------:R-:W-:-:S02]  /*57890*/  NOP ;  /* 0x0000000000007918 */ /* 0x000fc40000000000 */
[----:B------:R0:W-:Y:S04]  /*578a0*/  STL.64 [R1+0xd30], R4 ;  /* 0x000d300401007387 */ /* 0x0001e80000100a00 */
[----:B------:R1:W-:Y:S04]  /*578b0*/  STL.64 [R1+0xd38], R6 ;  /* 0x000d380601007387 */ /* 0x0003e80000100a00 */
        /* <DEDUP_REMOVED lines=15> */
[----:B------:R-:W4:Y:S04]  /*579b0*/  LDL.LU R20, [R1+0x1280] ;  /* 0x0012800001147983 */ /* 0x000f280000300800 */
[----:B------:R-:W4:Y:S04]  /*579c0*/  LDL.LU R21, [R1+0x1284] ;  /* 0x0012840001157983 */ /* 0x000f280000300800 */
[----:B------:R-:W4:Y:S04]  /*579d0*/  LDL.LU R22, [R1+0x1288] ;  /* 0x0012880001167983 */ /* 0x000f280000300800 */
[----:B------:R-:W4:Y:S01]  /*579e0*/  LDL.LU R23, [R1+0x128c] ;  /* 0x00128c0001177983 */ /* 0x000f220000300800 */
[----:B------:R-:W-:-:S02]  /*579f0*/  IMAD.MOV.U32 R36, RZ, RZ, R2 ;  /* 0x000000ffff247224 */ /* 0x000fc400078e0002 */
[----:B------:R-:W-:-:S05]  /*57a00*/  IMAD.MOV.U32 R37, RZ, RZ, R0 ;  /* 0x000000ffff257224 */ /* 0x000fca00078e0000 */
[----:B------:R1:W-:Y:S04]  /*57a10*/  STL.64 [R1+0x3b08], R36 ;  /* 0x003b082401007387 */ /* 0x0003e80000100a00 */
[----:B0-----:R-:W2:Y:S04]  /*57a20*/  LDL.LU R4, [R1+0x1230] ;  /* 0x0012300001047983 */ /* 0x001ea80000300800 */
[----:B------:R-:W2:Y:S04]  /*57a30*/  LDL.LU R5, [R1+0x1234] ;  /* 0x0012340001057983 */ /* 0x000ea80000300800 */
[----:B-1----:R-:W2:Y:S04]  /*57a40*/  LDL.LU R6, [R1+0x1238] ;  /* 0x0012380001067983 */ /* 0x002ea80000300800 */
        /* <DEDUP_REMOVED lines=27> */
[----:B----4-:R-:W-:-:S15]  /*57c00*/  HMMA.16816.F32 R20, R8, R24, R20 ;  /* 0x000000180814723c */ /* 0x010fde0000001814 */
[----:B------:R-:W-:-:S08]  /*57c10*/  NOP ;  /* 0x0000000000007918 */ /* 0x000fd00000000000 */
[----:B------:R0:W-:Y:S04]  /*57c20*/  STL.64 [R1+0xd20], R20 ;  /* 0x000d201401007387 */ /* 0x0001e80000100a00 */
[----:B------:R-:W-:Y:S04]  /*57c30*/  STL.64 [R1+0xd28], R22 ;  /* 0x000d281601007387 */ /* 0x000fe80000100a00 */
[----:B0-----:R-:W3:Y:S02]  /*57c40*/  LDL.LU.64 R20, [R1+0x3b20] ;  /* 0x003b200001147983 */ /* 0x001ee40000300a00 */
[----:B---3--:R-:W-:-:S15]  /*57c50*/  HMMA.16816.F32 R56, R8, R20, R56 ;  /* 0x000000140838723c */ /* 0x008fde0000001838 */
        /* <DEDUP_REMOVED lines=8> */
[----:B0-----:R-:W2:Y:S01]  /*57ce0*/  LDL.LU.64 R52, [R1+0x3b10] ;  /* 0x003b100001347983 */ /* 0x001ea20000300a00 */
[C---:B------:R-:W-:Y:S06]  /*57cf0*/  HMMA.16816.F32 R12, R8.reuse, R48, R12 ;  /* 0x00000030080c723c */ /* 0x040fec000000180c */
[----:B------:R-:W-:Y:S01]  /*57d00*/  HMMA.16816.F32 R4, R8, R40, R4 ;  /* 0x000000280804723c */ /* 0x000fe20000001804 */
[----:B------:R0:W-:Y:S04]  /*57d10*/  STL.64 [R1+0x3a78], R56 ;  /* 0x003a783801007387 */ /* 0x0001e80000100a00 */
[----:B0-----:R-:W3:Y:S04]  /*57d20*/  LDL.LU R56, [R1+0x160] ;  /* 0x0001600001387983 */ /* 0x001ee80000300800 */
[----:B------:R-:W3:Y:S04]  /*57d30*/  LDL.LU R57, [R1+0x164] ;  /* 0x0001640001397983 */ /* 0x000ee80000300800 */
[----:B------:R-:W3:Y:S04]  /*57d40*/  LDL.LU R58, [R1+0x168] ;  /* 0x00016800013a7983 */ /* 0x000ee80000300800 */
[----:B------:R-:W3:Y:S01]  /*57d50*/  LDL.LU R59, [R1+0x16c] ;  /* 0x00016c00013b7983 */ /* 0x000ee20000300800 */
[----:B------:R-:W-:-:S02]  /*57d60*/  IMAD.MOV.U32 R2, RZ, RZ, R48 ;  /* 0x000000ffff027224 */ /* 0x000fc400078e0030 */
[----:B------:R-:W-:Y:S01]  /*57d70*/  IMAD.MOV.U32 R0, RZ, RZ, R49 ;  /* 0x000000ffff007224 */ /* 0x000fe200078e0031 */
        /* <DEDUP_REMOVED lines=10> */
[----:B------:R-:W-:Y:S04]  /*57e20*/  STL.64 [R1+0xce0], R12 ;  /* 0x000ce00c01007387 */ /* 0x000fe80000100a00 */
[----:B------:R0:W-:Y:S04]  /*57e30*/  STL.64 [R1+0xce8], R14 ;  /* 0x000ce80e01007387 */ /* 0x0001e80000100a00 */
[----:B0-----:R-:W3:Y:S04]  /*57e40*/  LDL.LU.64 R14, [R1+0x3b00] ;  /* 0x003b0000010e7983 */ /* 0x001ee80000300a00 */
[----:B------:R-:W3:Y:S04]  /*57e50*/  LDL.LU.64 R12, [R1+0x3af8] ;  /* 0x003af800010c7983 */ /* 0x000ee80000300a00 */
[----:B------:R-:W4:Y:S04]  /*57e60*/  LDL.LU.64 R48, [R1+0x3af0] ;  /* 0x003af00001307983 */ /* 0x000f280000300a00 */
[----:B------:R0:W-:Y:S04]  /*57e70*/  STL.64 [R1+0xcd0], R4 ;  /* 0x000cd00401007387 */ /* 0x0001e80000100a00 */
[----:B------:R1:W-:Y:S04]  /*57e80*/  STL.64 [R1+0xcd8], R6 ;  /* 0x000cd80601007387 */ /* 0x0003e80000100a00 */
[----:B0-----:R-:W3:Y:S01]  /*57e90*/  LDL.LU.64 R4, [R1+0x3ae8] ;  /* 0x003ae80001047983 */ /* 0x001ee20000300a00 */
[----:B-1----:R-:W-:-:S02]  /*57ea0*/  IMAD.MOV.U32 R6, RZ, RZ, R40 ;  /* 0x000000ffff067224 */ /* 0x002fc400078e0028 */
[----:B------:R-:W-:Y:S02]  /*57eb0*/  IMAD.MOV.U32 R3, RZ, RZ, R41 ;  /* 0x000000ffff037224 */ /* 0x000fe400078e0029 */
[----:B------:R-:W4:Y:S01]  /*57ec0*/  LDL.LU.64 R40, [R1+0x3ae0] ;  /* 0x003ae00001287983 */ /* 0x000f220000300a00 */
[C---:B--2---:R-:W-:Y:S06]  /*57ed0*/  HMMA.16816.F32 R36, R8.reuse, R36, R32 ;  /* 0x000000240824723c */ /* 0x044fec0000001820 */
[----:B---3--:R-:W-:-:S15]  /*57ee0*/  HMMA.16816.F32 R28, R8, R4, R28 ;  /* 0x00000004081c723c */ /* 0x008fde000000181c */
[----:B------:R-:W-:-:S08]  /*57ef0*/  NOP ;  /* 0x0000000000007918 */ /* 0x000fd00000000000 */
[----:B------:R-:W-:Y:S04]  /*57f00*/  STL.64 [R1+0xcc0], R28 ;  /* 0x000cc01c01007387 */ /* 0x000fe80000100a00 */
[----:B------:R0:W-:Y:S04]  /*57f10*/  STL.64 [R1+0xcc8], R30 ;  /* 0x000cc81e01007387 */ /* 0x0001e80000100a00 */
[----:B0-----:R-:W2:Y:S04]  /*57f20*/  LDL.LU R31, [R1+0x3ad8] ;  /* 0x003ad800011f7983 */ /* 0x001ea80000300800 */
[----:B------:R-:W3:Y:S04]  /*57f30*/  LDL.LU.64 R28, [R1+0x3ad0] ;  /* 0x003ad000011c7983 */ /* 0x000ee80000300a00 */
[----:B------:R-:W-:Y:S04]  /*57f40*/  STL.64 [R1+0x3a40], R4 ;  /* 0x003a400401007387 */ /* 0x000fe80000100a00 */
[----:B------:R-:W2:Y:S04]  /*57f50*/  LDL.LU.64 R32, [R1+0x3ac8] ;  /* 0x003ac80001207983 */ /* 0x000ea80000300a00 */
[----:B------:R0:W-:Y:S04]  /*57f60*/  STL.64 [R1+0xcb0], R36 ;  /* 0x000cb02401007387 */ /* 0x0001e80000100a00 */
[----:B------:R-:W-:Y:S04]  /*57f70*/  STL.64 [R1+0xcb8], R38 ;  /* 0x000cb82601007387 */ /* 0x000fe80000100a00 */
[----:B0-----:R-:W3:Y:S01]  /*57f80*/  LDL.LU.64 R36, [R1+0x3ac0] ;  /* 0x003ac00001247983 */ /* 0x001ee20000300a00 */
[C---:B----4-:R-:W-:Y:S06]  /*57f90*/  HMMA.16816.F32 R48, R8.reuse, R48, R44 ;  /* 0x000000300830723c */ /* 0x050fec000000182c */
[----:B---3--:R-:W-:-:S15]  /*57fa0*/  HMMA.16816.F32 R12, R8, R36, R12 ;  /* 0x00000024080c723c */ /* 0x008fde000000180c */
[----:B------:R-:W-:-:S08]  /*57fb0*/  NOP ;  /* 0x0000000000007918 */ /* 0x000fd00000000000 */
[----:B------:R-:W-:Y:S04]  /*57fc0*/  STL.64 [R1+0xca0], R12 ;  /* 0x000ca00c01007387 */ /* 0x000fe80000100a00 */
[----:B------:R0:W-:Y:S04]  /*57fd0*/  STL.64 [R1+0xca8], R14 ;  /* 0x000ca80e01007387 */ /* 0x0001e80000100a00 */
[----:B0-----:R-:W3:Y:S04]  /*57fe0*/  LDL.LU.64 R14, [R1+0x3ab8] ;  /* 0x003ab800010e7983 */ /* 0x001ee80000300a00 */
[----:B------:R-:W4:Y:S04]  /*57ff0*/  LDL.LU.64 R12, [R1+0x3ab0] ;  /* 0x003ab000010c7983 */ /* 0x000f280000300a00 */
[----:B------:R0:W-:Y:S04]  /*58000*/  STL.64 [R1+0x3a20], R36 ;  /* 0x003a202401007387 */ /* 0x0001e80000100a00 */
[----:B0-----:R-:W4:Y:S04]  /*58010*/  LDL.LU R36, [R1+0x1b0] ;  /* 0x0001b00001247983 */ /* 0x001f280000300800 */
[----:B------:R-:W4:Y:S04]  /*58020*/  LDL.LU R37, [R1+0x1b4] ;  /* 0x0001b40001257983 */ /* 0x000f280000300800 */
[----:B------:R-:W4:Y:S04]  /*58030*/  LDL.LU R38, [R1+0x1b8] ;  /* 0x0001b80001267983 */ /* 0x000f280000300800 */
[----:B------:R-:W4:Y:S04]  /*58040*/  LDL.LU R39, [R1+0x1bc] ;  /* 0x0001bc0001277983 */ /* 0x000f280000300800 */
[----:B------:R-:W2:Y:S04]  /*58050*/  LDL.LU.64 R46, [R1+0x3aa8] ;  /* 0x003aa800012e7983 */ /* 0x000ea80000300a00 */
        /* <DEDUP_REMOVED lines=10> */
[----:B------:R-:W2:Y:S04]  /*58100*/  LDL.LU.64 R16, [R1+0x3a80] ;  /* 0x003a800001107983 */ /* 0x000ea80000300a00 */
[----:B----4-:R-:W-:Y:S04]  /*58110*/  STL.64 [R1+0x3a18], R50 ;  /* 0x003a183201007387 */ /* 0x010fe80000100a00 */
[----:B------:R0:W-:Y:S04]  /*58120*/  STL.64 [R1+0x3a10], R48 ;  /* 0x003a103001007387 */ /* 0x0001e80000100a00 */
[----:B0-----:R-:W4:Y:S04]  /*58130*/  LDL.LU R48, [R1+0x730] ;  /* 0x0007300001307983 */ /* 0x001f280000300800 */
[----:B------:R-:W4:Y:S04]  /*58140*/  LDL.LU R49, [R1+0x734] ;  /* 0x0007340001317983 */ /* 0x000f280000300800 */
[----:B------:R-:W4:Y:S04]  /*58150*/  LDL.LU R50, [R1+0x738] ;  /* 0x0007380001327983 */ /* 0x000f280000300800 */
[----:B------:R-:W4:Y:S04]  /*58160*/  LDL.LU R51, [R1+0x73c] ;  /* 0x00073c0001337983 */ /* 0x000f280000300800 */
[----:B------:R-:W-:Y:S04]  /*58170*/  STL.64 [R1+0x3a08], R46 ;  /* 0x003a082e01007387 */ /* 0x000fe80000100a00 */
[----:B---3--:R-:W-:Y:S01]  /*58180*/  STL.64 [R1+0x3a00], R44 ;  /* 0x003a002c01007387 */ /* 0x008fe20000100a00 */
[C---:B----4-:R-:W-:Y:S06]  /*58190*/  HMMA.16816.F32 R48, R8.reuse, R44, R48 ;  /* 0x0000002c0830723c */ /* 0x050fec0000001830 */
[----:B------:R-:W-:-:S15]  /*581a0*/  HMMA.16816.F32 R8, R8, R12, R36 ;  /* 0x0000000c0808723c */ /* 0x000fde0000001824 */
[----:B------:R-:W-:-:S02]  /*581b0*/  NOP ;  /* 0x0000000000007918 */ /* 0x000fc40000000000 */
[----:B------:R-:W-:Y:S04]  /*581c0*/  STL.64 [R1+0xc70], R48 ;  /* 0x000c703001007387 */ /* 0x000fe80000100a00 */
[----:B------:R-:W-:Y:S04]  /*581d0*/  STL.64 [R1+0xc78], R50 ;  /* 0x000c783201007387 */ /* 0x000fe80000100a00 */
[----:B------:R-:W-:Y:S04]  /*581e0*/  STL.64 [R1+0x39f8], R14 ;  /* 0x0039f80e01007387 */ /* 0x000fe80000100a00 */
[----:B------:R2:W-:Y:S04]  /*581f0*/  STL.64 [R1+0x39f0], R12 ;  /* 0x0039f00c01007387 */ /* 0x0005e80000100a00 */
[----:B------:R-:W-:Y:S04]  /*58200*/  STL.64 [R1+0xc60], R8 ;  /* 0x000c600801007387 */ /* 0x000fe80000100a00 */
[----:B------:R0:W-:Y:S01]  /*58210*/  STL.64 [R1+0xc68], R10 ;  /* 0x000c680a01007387 */ /* 0x0001e20000100a00 */
[C---:B--2---:R-:W-:Y:S06]  /*58220*/  HMMA.16816.F32 R12, R16.reuse, R32, R52 ;  /* 0x00000020100c723c */ /* 0x044fec0000001834 */
[----:B0-----:R-:W-:Y:S01]  /*58230*/  HMMA.16816.F32 R8, R16, R28, R56 ;  /* 0x0000001c1008723c */ /* 0x001fe20000001838 */
[----:B------:R0:W-:-:S15]  /*58240*/  STL.64 [R1+0x3a28], R32 ;  /* 0x003a282001007387 */ /* 0x0001de0000100a00 */
[----:B------:R-:W-:-:S01]  /*58250*/  NOP ;  /* 0x0000000000007918 */ /* 0x000fc20000000000 */
[----:B------:R-:W-:Y:S04]  /*58260*/  STL.64 [R1+0xed0], R12 ;  /* 0x000ed00c01007387 */ /* 0x000fe80000100a00 */
[----:B------:R-:W-:Y:S04]  /*58270*/  STL.64 [R1+0xed8], R14 ;  /* 0x000ed80e01007387 */ /* 0x000fe80000100a00 */
[----:B0-----:R-:W2:Y:S04]  /*58280*/  LDL.LU R32, [R1+0x520] ;  /* 0x0005200001207983 */ /* 0x001ea80000300800 */
[----:B------:R-:W-:Y:S04]  /*58290*/  STL.64 [R1+0xec0], R8 ;  /* 0x000ec00801007387 */ /* 0x000fe80000100a00 */
[----:B------:R-:W-:Y:S04]  /*582a0*/  STL.64 [R1+0xec8], R10 ;  /* 0x000ec80a01007387 */ /* 0x000fe80000100a00 */
[----:B------:R-:W2:Y:S04]  /*582b0*/  LDL.LU R33, [R1+0x524] ;  /* 0x0005240001217983 */ /* 0x000ea80000300800 */
[----:B------:R-:W3:Y:S04]  /*582c0*/  LDL.LU R34, [R1+0x528] ;  /* 0x0005280001227983 */ /* 0x000ee80000300800 */
[----:B------:R-:W3:Y:S01]  /*582d0*/  LDL.LU R35, [R1+0x52c] ;  /* 0x00052c0001237983 */ /* 0x000ee20000300800 */
[----:B------:R-:W-:-:S02]  /*582e0*/  IMAD.MOV.U32 R4, RZ, RZ, R6 ;  /* 0x000000ffff047224 */ /* 0x000fc400078e0006 */
[----:B------:R-:W-:Y:S01]  /*582f0*/  IMAD.MOV.U32 R5, RZ, RZ, R3 ;  /* 0x000000ffff057224 */ /* 0x000fe200078e0003 */
[----:B------:R-:W0:Y:S04]  /*58300*/  LDSM.16.MT88.4 R8, [R31+UR5+0x4080] ;  /* 0x004080051f08783b */ /* 0x000e280008004200 */
[----:B------:R-:W-:Y:S04]  /*58310*/  STL.64 [R1+0x3a58], R4 ;  /* 0x003a580401007387 */ /* 0x000fe80000100a00 */
[----:B---3--:R-:W-:Y:S04]  /*58320*/  STL.64 [R1+0x3a38], R34 ;  /* 0x003a382201007387 */ /* 0x008fe80000100a00 */
[----:B--2---:R1:W-:Y:S04]  /*58330*/  STL.64 [R1+0x3a30], R32 ;  /* 0x003a302001007387 */ /* 0x0043e80000100a00 */
[----:B-1----:R-:W2:Y:S04]  /*58340*/  LDL.LU R32, [R1+0x530] ;  /* 0x0005300001207983 */ /* 0x002ea80000300800 */
[----:B------:R-:W2:Y:S04]  /*58350*/  LDL.LU R33, [R1+0x534] ;  /* 0x0005340001217983 */ /* 0x000ea80000300800 */
[----:B------:R-:W3:Y:S04]  /*58360*/  LDL.LU R34, [R1+0x538] ;  /* 0x0005380001227983 */ /* 0x000ee80000300800 */
        /* <DEDUP_REMOVED lines=21> */
[----:B---3--:R-:W-:Y:S04]  /*584c0*/  STL.64 [R1+0x3a50], R34 ;  /* 0x003a502201007387 */ /* 0x008fe80000100a00 */
[----:B--2---:R1:W-:Y:S04]  /*584d0*/  STL.64 [R1+0x3a48], R32 ;  /* 0x003a482001007387 */ /* 0x0043e80000100a00 */
[----:B-1----:R-:W2:Y:S04]  /*584e0*/  LDL.LU R32, [R1+0x540] ;  /* 0x0005400001207983 */ /* 0x002ea80000300800 */
[----:B------:R-:W2:Y:S04]  /*584f0*/  LDL.LU R33, [R1+0x544] ;  /* 0x0005440001217983 */ /* 0x000ea80000300800 */
[----:B------:R-:W3:Y:S04]  /*58500*/  LDL.LU R34, [R1+0x548] ;  /* 0x0005480001227983 */ /* 0x000ee80000300800 */
[----:B------:R-:W3:Y:S01]  /*58510*/  LDL.LU R35, [R1+0x54c] ;  /* 0x00054c0001237983 */ /* 0x000ee20000300800 */
[C---:B----4-:R-:W-:Y:S03]  /*58520*/  HMMA.16816.F32 R56, R16.reuse, R20, R56 ;  /* 0x000000141038723c */ /* 0x050fe60000001838 */
[----:B---3--:R-:W-:Y:S04]  /*58530*/  STL.64 [R1+0x3a68], R34 ;  /* 0x003a682201007387 */ /* 0x008fe80000100a00 */
[----:B--2---:R1:W-:Y:S04]  /*58540*/  STL.64 [R1+0x3a60], R32 ;  /* 0x003a602001007387 */ /* 0x0043e80000100a00 */
[----:B-1----:R-:W2:Y:S04]  /*58550*/  LDL.LU R32, [R1+0x550] ;  /* 0x0005500001207983 */ /* 0x002ea80000300800 */
[----:B------:R-:W2:Y:S04]  /*58560*/  LDL.LU R33, [R1+0x554] ;  /* 0x0005540001217983 */ /* 0x000ea80000300800 */
[----:B------:R-:W2:Y:S04]  /*58570*/  LDL.LU R34, [R1+0x558] ;  /* 0x0005580001227983 */ /* 0x000ea80000300800 */
[----:B------:R-:W2:Y:S04]  /*58580*/  LDL.LU R35, [R1+0x55c] ;  /* 0x00055c0001237983 */ /* 0x000ea80000300800 */
[----:B------:R-:W3:Y:S04]  /*58590*/  LDL.64 R36, [R1+0x20] ;  /* 0x0000200001247983 */ /* 0x000ee80000100a00 */
[----:B------:R-:W-:Y:S04]  /*585a0*/  STL [R1+0x39d8], R31 ;  /* 0x0039d81f01007387 */ /* 0x000fe80000100800 */
[----:B------:R1:W-:Y:S04]  /*585b0*/  STL.64 [R1+0x39d0], R28 ;  /* 0x0039d01c01007387 */ /* 0x0003e80000100a00 */
[----:B-1----:R-:W4:Y:S04]  /*585c0*/  LDL.LU R28, [R1+0x510] ;  /* 0x00051000011c7983 */ /* 0x002f280000300800 */
[----:B------:R-:W4:Y:S04]  /*585d0*/  LDL.LU R29, [R1+0x514] ;  /* 0x00051400011d7983 */ /* 0x000f280000300800 */
[----:B------:R-:W4:Y:S04]  /*585e0*/  LDL.LU R30, [R1+0x518] ;  /* 0x00051800011e7983 */ /* 0x000f280000300800 */
[----:B------:R-:W4:Y:S04]  /*585f0*/  LDL.LU R31, [R1+0x51c] ;  /* 0x00051c00011f7983 */ /* 0x000f280000300800 */
[----:B0-----:R-:W-:Y:S04]  /*58600*/  STL.64 [R1+0x3940], R10 ;  /* 0x0039400a01007387 */ /* 0x001fe80000100a00 */
[----:B------:R0:W-:Y:S02]  /*58610*/  STL.64 [R1+0x3938], R8 ;  /* 0x0039380801007387 */ /* 0x0001e40000100a00 */
[C---:B0-----:R-:W-:Y:S06]  /*58620*/  HMMA.16816.F32 R8, R16.reuse, R40, R44 ;  /* 0x000000281008723c */ /* 0x041fec000000182c */
[----:B------:R-:W-:-:S15]  /*58630*/  HMMA.16816.F32 R44, R16, R24, R48 ;  /* 0x00000018102c723c */ /* 0x000fde0000001830 */
[----:B------:R-:W-:-:S02]  /*58640*/  NOP ;  /* 0x0000000000007918 */ /* 0x000fc40000000000 */
[----:B------:R0:W-:Y:S04]  /*58650*/  STL.64 [R1+0xeb0], R8 ;  /* 0x000eb00801007387 */ /* 0x0001e80000100a00 */
[----:B------:R1:W-:Y:S04]  /*58660*/  STL.64 [R1+0xeb8], R10 ;  /* 0x000eb80a01007387 */ /* 0x0003e80000100a00 */
[----:B0-----:R-:W4:Y:S04]  /*58670*/  LDL.LU R8, [R1+0x500] ;  /* 0x0005000001087983 */ /* 0x001f280000300800 */
[----:B------:R0:W-:Y:S04]  /*58680*/  STL.64 [R1+0xea0], R44 ;  /* 0x000ea02c01007387 */ /* 0x0001e80000100a00 */
[----:B------:R0:W-:Y:S04]  /*58690*/  STL.64 [R1+0xea8], R46 ;  /* 0x000ea82e01007387 */ /* 0x0001e80000100a00 */
[----:B------:R-:W4:Y:S04]  /*586a0*/  LDL.LU R9, [R1+0x504] ;  /* 0x0005040001097983 */ /* 0x000f280000300800 */
[----:B-1----:R-:W4:Y:S04]  /*586b0*/  LDL.LU R10, [R1+0x508] ;  /* 0x00050800010a7983 */ /* 0x002f280000300800 */
[----:B------:R-:W4:Y:S04]  /*586c0*/  LDL.LU R11, [R1+0x50c] ;  /* 0x00050c00010b7983 */ /* 0x000f280000300800 */
[----:B------:R-:W4:Y:S04]  /*586d0*/  LDL.64 R48, [R1] ;  /* 0x0000000001307983 */ /* 0x000f280000100a00 */
[----:B0-----:R-:W4:Y:S04]  /*586e0*/  LDL.LU R44, [R1+0x4f0] ;  /* 0x0004f000012c7983 */ /* 0x001f280000300800 */
[----:B------:R-:W4:Y:S04]  /*586f0*/  LDL.LU R45, [R1+0x4f4] ;  /* 0x0004f400012d7983 */ /* 0x000f280000300800 */
[----:B------:R-:W4:Y:S04]  /*58700*/  LDL.LU R46, [R1+0x4f8] ;  /* 0x0004f800012e7983 */ /* 0x000f280000300800 */
[----:B------:R-:W4:Y:S04]  /*58710*/  LDL.LU R47, [R1+0x4fc] ;  /* 0x0004fc00012f7983 */ /* 0x000f280000300800 */
        /* <DEDUP_REMOVED lines=8> */
[----:B------:R-:W-:Y:S02]  /*587a0*/  IMAD.MOV.U32 R4, RZ, RZ, R2 ;  /* 0x000000ffff047224 */ /* 0x000fe400078e0002 */
[----:B------:R-:W-:-:S07]  /*587b0*/  IMAD.MOV.U32 R5, RZ, RZ, R0 ;  /* 0x000000ffff057224 */ /* 0x000fce00078e0000 */
[C---:B------:R-:W-:Y:S06]  /*587c0*/  HMMA.16816.F32 R4, R16.reuse, R4, R32 ;  /* 0x000000041004723c */ /* 0x040fec0000001820 */
        /* <DEDUP_REMOVED lines=10> */
[----:B------:R0:W-:Y:S04]  /*58870*/  STL.64 [R1+0xe60], R4 ;  /* 0x000e600401007387 */ /* 0x0001e80000100a00 */
[----:B------:R3:W-:Y:S04]  /*58880*/  STL.64 [R1+0xe68], R6 ;  /* 0x000e680601007387 */ /* 0x0007e80000100a00 */
[----:B0-----:R-:W3:Y:S02]  /*58890*/  LDL.LU.64 R4, [R1+0x3a58] ;  /* 0x003a580001047983 */ /* 0x001ee40000300a00 */
[----:B---3--:R-:W-:Y:S02]  /*588a0*/  HMMA.16816.F32 R4, R16, R4, R32 ;  /* 0x000000041004723c */ /* 0x008fe40000001820 */
[----:B------:R-:W3:Y:S04]  /*588b0*/  LDL.LU.64 R34, [R1+0x3a50] ;  /* 0x003a500001227983 */ /* 0x000ee80000300a00 */
[----:B------:R-:W3:-:S15]  /*588c0*/  LDL.LU.64 R32, [R1+0x3a48] ;  /* 0x003a480001207983 */ /* 0x000ede0000300a00 */
[----:B------:R-:W-:-:S02]  /*588d0*/  NOP ;  /* 0x0000000000007918 */ /* 0x000fc40000000000 */
[----:B------:R0:W-:Y:S04]  /*588e0*/  STL.64 [R1+0xe50], R4 ;  /* 0x000e500401007387 */ /* 0x0001e80000100a00 */
[----:B------:R3:W-:Y:S04]  /*588f0*/  STL.64 [R1+0xe58], R6 ;  /* 0x000e580601007387 */ /* 0x0007e80000100a00 */
[----:B0-----:R-:W3:Y:S02]  /*58900*/  LDL.LU.64 R4, [R1+0x3a40] ;  /* 0x003a400001047983 */ /* 0x001ee40000300a00 */
[----:B---3--:R-:W-:Y:S02]  /*58910*/  HMMA.16816.F32 R4, R16, R4, R32 ;  /* 0x000000041004723c */ /* 0x008fe40000001820 */
[----:B------:R-:W3:Y:S04]  /*58920*/  LDL.LU.64 R34, [R1+0x3a38] ;  /* 0x003a380001227983 */ /* 0x000ee80000300a00 */
[----:B------:R-:W3:Y:S01]  /*58930*/  LDL.LU.64 R32, [R1+0x3a30] ;  /* 0x003a300001207983 */ /* 0x000ee20000300a00 */
[----:B------:R-:W-:-:S02]  /*58940*/  IMAD.MOV.U32 R2, RZ, RZ, R36 ;  /* 0x000000ffff027224 */ /* 0x000fc400078e0024 */
[----:B------:R-:W-:-:S14]  /*58950*/  IMAD.MOV.U32 R0, RZ, RZ, R37 ;  /* 0x000000ffff007224 */ /* 0x000fdc00078e0025 */
        /* <DEDUP_REMOVED lines=8> */
[----:B------:R0:W-:Y:S04]  /*589e0*/  STL.64 [R1+0xe30], R32 ;  /* 0x000e302001007387 */ /* 0x0001e80000100a00 */
[----:B------:R-:W-:Y:S04]  /*589f0*/  STL.64 [R1+0xe38], R34 ;  /* 0x000e382201007387 */ /* 0x000fe80000100a00 */
[----:B0-----:R-:W3:Y:S04]  /*58a00*/  LDL.LU.64 R32, [R1+0x3a28] ;  /* 0x003a280001207983 */ /* 0x001ee80000300a00 */
[----:B------:R-:W2:Y:S01]  /*58a10*/  LDL.LU.64 R36, [R1+0x3a20] ;  /* 0x003a200001247983 */ /* 0x000ea20000300a00 */
[C---:B----4-:R-:W-:Y:S06]  /*58a20*/  HMMA.16816.F32 R8, R16.reuse, R48, R8 ;  /* 0x000000301008723c */ /* 0x050fec0000001808 */
[----:B------:R-:W-:Y:S01]  /*58a30*/  IMAD.MOV.U32 R3, RZ, RZ, R49 ;  /* 0x000000ffff037224 */ /* 0x000fe200078e0031 */
[----:B--2---:R-:W-:-:S15]  /*58a40*/  HMMA.16816.F32 R28, R16, R36, R28 ;  /* 0x00000024101c723c */ /* 0x004fde000000181c */
        /* <DEDUP_REMOVED lines=12> */
[----:B------:R0:W-:Y:S04]  /*58b10*/  STL.64 [R1+0xe10], R8 ;  /* 0x000e100801007387 */ /* 0x0001e80000100a00 */
[----:B------:R-:W-:Y:S04]  /*58b20*/  STL.64 [R1+0xe18], R10 ;  /* 0x000e180a01007387 */ /* 0x000fe80000100a00 */
[----:B------:R-:W4:Y:S01]  /*58b30*/  LDL.LU.64 R50, [R1+0x3a18] ;  /* 0x003a180001327983 */ /* 0x000f220000300a00 */
[----:B0-----:R-:W-:-:S03]  /*58b40*/  IMAD.MOV.U32 R8, RZ, RZ, R48 ;  /* 0x000000ffff087224 */ /* 0x001fc600078e0030 */
[----:B------:R-:W3:Y:S02]  /*58b50*/  LDL.LU.64 R48, [R1+0x3a10] ;  /* 0x003a100001307983 */ /* 0x000ee40000300a00 */
        /* <DEDUP_REMOVED lines=24> */
[----:B----4-:R-:W-:Y:S03]  /*58ce0*/  HMMA.16816.F32 R16, R16, R12, R4 ;  /* 0x0000000c1010723c */ /* 0x010fe60000001804 */
[----:B------:R-:W4:Y:S04]  /*58cf0*/  LDL.LU.64 R6, [R1+0x39e8] ;  /* 0x0039e80001067983 */ /* 0x000f280000300a00 */
[----:B------:R-:W4:-:S15]  /*58d00*/  LDL.LU.64 R4, [R1+0x39e0] ;  /* 0x0039e00001047983 */ /* 0x000f1e0000300a00 */
[----:B------:R-:W-:-:S01]  /*58d10*/  NOP ;  /* 0x0000000000007918 */ /* 0x000fc20000000000 */
[----:B------:R0:W-:Y:S04]  /*58d20*/  STL.64 [R1+0xde0], R16 ;  /* 0x000de01001007387 */ /* 0x0001e80000100a00 */
[----:B------:R1:W-:Y:S04]  /*58d30*/  STL.64 [R1+0xde8], R18 ;  /* 0x000de81201007387 */ /* 0x0003e80000100a00 */
[----:B0-----:R-:W3:Y:S04]  /*58d40*/  LDL.LU R16, [R1+0x230] ;  /* 0x0002300001107983 */ /* 0x001ee80000300800 */
[----:B------:R-:W3:Y:S04]  /*58d50*/  LDL.LU R17, [R1+0x234] ;  /* 0x0002340001117983 */ /* 0x000ee80000300800 */
[----:B-1----:R-:W3:Y:S04]  /*58d60*/  LDL.LU R18, [R1+0x238] ;  /* 0x0002380001127983 */ /* 0x002ee80000300800 */
[----:B------:R-:W3:Y:S04]  /*58d70*/  LDL.LU R19, [R1+0x23c] ;  /* 0x00023c0001137983 */ /* 0x000ee80000300800 */
[----:B--2---:R-:W-:Y:S04]  /*58d80*/  STL.64 [R1+0x3970], R14 ;  /* 0x0039700e01007387 */ /* 0x004fe80000100a00 */
[----:B------:R0:W-:Y:S04]  /*58d90*/  STL.64 [R1+0x3968], R12 ;  /* 0x0039680c01007387 */ /* 0x0001e80000100a00 */
[----:B0-----:R-:W2:Y:S04]  /*58da0*/  LDL.LU R12, [R1+0x16d0] ;  /* 0x0016d000010c7983 */ /* 0x001ea80000300800 */
[----:B------:R-:W2:Y:S04]  /*58db0*/  LDL.LU R13, [R1+0x16d4] ;  /* 0x0016d400010d7983 */ /* 0x000ea80000300800 */
[----:B------:R-:W2:Y:S04]  /*58dc0*/  LDL.LU R14, [R1+0x16d8] ;  /* 0x0016d800010e7983 */ /* 0x000ea80000300800 */
[----:B------:R-:W2:Y:S01]  /*58dd0*/  LDL.LU R15, [R1+0x16dc] ;  /* 0x0016dc00010f7983 */ /* 0x000ea20000300800 */
[----:B----4-:R-:W-:-:S15]  /*58de0*/  HMMA.16816.F32 R28, R4, R32, R28 ;  /* 0x00000020041c723c */ /* 0x010fde000000181c */
[----:B------:R-:W-:-:S08]  /*58df0*/  NOP ;  /* 0x0000000000007918 */ /* 0x000fd00000000000 */
[----:B------:R-:W-:Y:S04]  /*58e00*/  STL.64 [R1+0x570], R28 ;  /* 0x0005701c01007387 */ /* 0x000fe80000100a00 */
[----:B------:R0:W-:Y:S04]  /*58e10*/  STL.64 [R1+0x578], R30 ;  /* 0x0005781e01007387 */ /* 0x0001e80000100a00 */
[----:B0-----:R-:W4:Y:S04]  /*58e20*/  LDL.LU R31, [R1+0x39d8] ;  /* 0x0039d800011f7983 */ /* 0x001f280000300800 */
[----:B------:R-:W3:Y:S04]  /*58e30*/  LDL.LU.64 R28, [R1+0x39d0] ;  /* 0x0039d000011c7983 */ /* 0x000ee80000300a00 */
        /* <DEDUP_REMOVED lines=8> */
[----:B------:R-:W-:Y:S04]  /*58ec0*/  STL.64 [R1+0x478], R18 ;  /* 0x0004781201007387 */ /* 0x000fe80000100a00 */
[----:B----4-:R-:W0:Y:S04]  /*58ed0*/  LDSM.16.MT88.4 R16, [R31+UR5+0x4100] ;  /* 0x004100051f10783b */ /* 0x010e280008004200 */
[----:B------:R-:W-:Y:S04]  /*58ee0*/  STL [R1+0x3990], R31 ;  /* 0x0039901f01007387 */ /* 0x000fe80000100800 */
[----:B------:R2:W-:Y:S02]  /*58ef0*/  STL.64 [R1+0x3988], R28 ;  /* 0x0039881c01007387 */ /* 0x0005e40000100a00 */
[C---:B--2---:R-:W-:Y:S02]  /*58f00*/  HMMA.16816.F32 R28, R4.reuse, R40, R32 ;  /* 0x00000028041c723c */ /* 0x044fe40000001820 */
[----:B0-----:R-:W-:Y:S04]  /*58f10*/  STL.64 [R1+0x3888], R18 ;  /* 0x0038881201007387 */ /* 0x001fe80000100a00 */
[----:B------:R0:W-:Y:S02]  /*58f20*/  STL.64 [R1+0x3880], R16 ;  /* 0x0038801001007387 */ /* 0x0001e40000100a00 */
[----:B0-----:R-:W-:Y:S02]  /*58f30*/  HMMA.16816.F32 R16, R4, R24, R12 ;  /* 0x000000180410723c */ /* 0x001fe4000000180c */
[----:B------:R-:W-:-:S13]  /*58f40*/  STL.64 [R1+0x3998], R40 ;  /* 0x0039982801007387 */ /* 0x000fda0000100a00 */
[----:B------:R-:W-:Y:S04]  /*58f50*/  STL.64 [R1+0x560], R28 ;  /* 0x0005601c01007387 */ /* 0x000fe80000100a00 */
[----:B------:R-:W-:Y:S04]  /*58f60*/  STL.64 [R1+0x568], R30 ;  /* 0x0005681e01007387 */ /* 0x000fe80000100a00 */
[----:B------:R-:W-:Y:S04]  /*58f70*/  STL.64 [R1+0x39a0], R24 ;  /* 0x0039a01801007387 */ /* 0x000fe80000100a00 */
[----:B------:R-:W-:Y:S04]  /*58f80*/  STL.64 [R1+0x550], R16 ;  /* 0x0005501001007387 */ /* 0x000fe80000100a00 */
[----:B------:R0:W-:Y:S04]  /*58f90*/  STL.64 [R1+0x558], R18 ;  /* 0x0005581201007387 */ /* 0x0001e80000100a00 */
[----:B------:R-:W2:Y:S01]  /*58fa0*/  LDL R23, [R1+0x30cc] ;  /* 0x0030cc0001177983 */ /* 0x000ea20000100800 */
[C---:B------:R-:W-:Y:S06]  /*58fb0*/  HMMA.16816.F32 R12, R4.reuse, R20, R44 ;  /* 0x00000014040c723c */ /* 0x040fec000000182c */
[----:B0-----:R-:W-:Y:S07]  /*58fc0*/  HMMA.16816.F32 R16, R4, R56, R48 ;  /* 0x000000380410723c */ /* 0x001fee0000001830 */
[----:B------:R-:W-:-:S02]  /*58fd0*/  IMAD.MOV.U32 R48, RZ, RZ, R8 ;  /* 0x000000ffff307224 */ /* 0x000fc400078e0008 */
[----:B------:R-:W-:Y:S01]  /*58fe0*/  IMAD.MOV.U32 R49, RZ, RZ, R3 ;  /* 0x000000ffff317224 */ /* 0x000fe200078e0003 */
[----:B--2---:R-:W-:Y:S07]  /*58ff0*/  STL [R1+0x39b0], R23 ;  /* 0x0039b01701007387 */ /* 0x004fee0000100800 */
[----:B------:R-:W-:Y:S04]  /*59000*/  STL.64 [R1+0x540], R12 ;  /* 0x0005400c01007387 */ /* 0x000fe80000100a00 */
[----:B------:R0:W-:Y:S02]  /*59010*/  STL.64 [R1+0x548], R14 ;  /* 0x0005480e01007387 */ /* 0x0001e40000100a00 */
[----:B0-----:R-:W-:Y:S02]  /*59020*/  HMMA.16816.F32 R12, R4, R52, R36 ;  /* 0x00000034040c723c */ /* 0x001fe40000001824 */
[----:B------:R-:W-:Y:S04]  /*59030*/  STL.64 [R1+0x39a8], R20 ;  /* 0x0039a81401007387 */ /* 0x000fe80000100a00 */
[----:B------:R-:W-:Y:S04]  /*59040*/  STL.64 [R1+0x3930], R56 ;  /* 0x0039303801007387 */ /* 0x000fe80000100a00 */
[----:B------:R0:W-:Y:S04]  /*59050*/  STL.64 [R1+0x530], R16 ;  /* 0x0005301001007387 */ /* 0x0001e80000100a00 */
[----:B------:R1:W-:Y:S09]  /*59060*/  STL.64 [R1+0x538], R18 ;  /* 0x0005381201007387 */ /* 0x0003f20000100a00 */
        /* <DEDUP_REMOVED lines=9> */
[----:B0-----:R-:W3:Y:S04]  /*59100*/  LDL.LU R16, [R1+0x1680] ;  /* 0x0016800001107983 */ /* 0x001ee80000300800 */
[----:B------:R-:W3:Y:S04]  /*59110*/  LDL.LU R17, [R1+0x1684] ;  /* 0x0016840001117983 */ /* 0x000ee80000300800 */
[----:B-1----:R-:W3:Y:S04]  /*59120*/  LDL.LU R18, [R1+0x1688] ;  /* 0x0016880001127983 */ /* 0x002ee80000300800 */
[----:B------:R-:W3:Y:S04]  /*59130*/  LDL.LU R19, [R1+0x168c] ;  /* 0x00168c0001137983 */ /* 0x000ee80000300800 */
[----:B--2---:R-:W2:Y:S04]  /*59140*/  LDL.LU R32, [R1+0x1690] ;  /* 0x0016900001207983 */ /* 0x004ea80000300800 */
[----:B------:R-:W2:Y:S04]  /*59150*/  LDL.LU R33, [R1+0x1694] ;  /* 0x0016940001217983 */ /* 0x000ea80000300800 */
[----:B------:R-:W2:Y:S04]  /*59160*/  LDL.LU R34, [R1+0x1698] ;  /* 0x0016980001227983 */ /* 0x000ea80000300800 */
[----:B------:R-:W2:Y:S04]  /*59170*/  LDL.LU R35, [R1+0x169c] ;  /* 0x00169c0001237983 */ /* 0x000ea80000300800 */
[----:B------:R-:W2:Y:S04]  /*59180*/  LDL.64 R48, [R1+0x50] ;  /* 0x0000500001307983 */ /* 0x000ea80000100a00 */
[----:B------:R-:W3:Y:S04]  /*59190*/  LDL.64 R20, [R1+0x40] ;  /* 0x0000400001147983 */ /* 0x000ee80000100a00 */
        /* <DEDUP_REMOVED lines=32> */
[C---:B--2---:R-:W-:Y:S06]  /*593a0*/  HMMA.16816.F32 R32, R4.reuse, R48, R32 ;  /* 0x000000300420723c */ /* 0x044fec0000001820 */
[C---:B---3--:R-:W-:Y:S06]  /*593b0*/  HMMA.16816.F32 R16, R4.reuse, R20, R16 ;  /* 0x000000140410723c */ /* 0x048fec0000001810 */
[C---:B----4-:R-:W-:Y:S06]  /*593c0*/  HMMA.16816.F32 R24, R4.reuse, R40, R24 ;  /* 0x000000280418723c */ /* 0x050fec0000001818 */
[----:B------:R-:W-:Y:S01]  /*593d0*/  HMMA.16816.F32 R36, R4, R36, R28 ;  /* 0x000000240424723c */ /* 0x000fe2000000181c */
[----:B------:R-:W-:-:S02]  /*593e0*/  IMAD.MOV.U32 R2, RZ, RZ, R48 ;  /* 0x000000ffff027224 */ /* 0x000fc400078e0030 */
[----:B------:R-:W-:Y:S02]  /*593f0*/  IMAD.MOV.U32 R0, RZ, RZ, R49 ;  /* 0x000000ffff007224 */ /* 0x000fe400078e0031 */
[----:B------:R-:W-:Y:S04]  /*59400*/  STL.64 [R1+0x510], R32 ;  /* 0x0005102001007387 */ /* 0x000fe80000100a00 */
[----:B------:R0:W-:Y:S04]  /*59410*/  STL.64 [R1+0x518], R34 ;  /* 0x0005182201007387 */ /* 0x0001e80000100a00 */
[----:B0-----:R-:W2:Y:S04]  /*59420*/  LDL.LU.64 R34, [R1+0x39c8] ;  /* 0x0039c80001227983 */ /* 0x001ea80000300a00 */
[----:B------:R-:W2:Y:S04]  /*59430*/  LDL.LU.64 R32, [R1+0x39c0] ;  /* 0x0039c00001207983 */ /* 0x000ea80000300a00 */
[----:B------:R-:W3:Y:S04]  /*59440*/  LDL.LU.64 R48, [R1+0x39b8] ;  /* 0x0039b80001307983 */ /* 0x000ee80000300a00 */
[----:B------:R0:W-:Y:S04]  /*59450*/  STL.64 [R1+0x500], R16 ;  /* 0x0005001001007387 */ /* 0x0001e80000100a00 */
[----:B------:R1:W-:Y:S04]  /*59460*/  STL.64 [R1+0x508], R18 ;  /* 0x0005081201007387 */ /* 0x0003e80000100a00 */
[----:B------:R-:W4:Y:S01]  /*59470*/  LDL.LU R23, [R1+0x39b0] ;  /* 0x0039b00001177983 */ /* 0x000f220000300800 */
[----:B0-----:R-:W-:-:S02]  /*59480*/  IMAD.MOV.U32 R17, RZ, RZ, R20 ;  /* 0x000000ffff117224 */ /* 0x001fc400078e0014 */
[----:B------:R-:W-:Y:S02]  /*59490*/  IMAD.MOV.U32 R16, RZ, RZ, R21 ;  /* 0x000000ffff107224 */ /* 0x000fe400078e0015 */
[----:B------:R-:W4:Y:S04]  /*594a0*/  LDL.LU.64 R20, [R1+0x39a8] ;  /* 0x0039a80001147983 */ /* 0x000f280000300a00 */
[----:B------:R0:W-:Y:S04]  /*594b0*/  STL.64 [R1+0x4f0], R24 ;  /* 0x0004f01801007387 */ /* 0x0001e80000100a00 */
[----:B------:R-:W-:Y:S01]  /*594c0*/  STL.64 [R1+0x4f8], R26 ;  /* 0x0004f81a01007387 */ /* 0x000fe20000100a00 */
[----:B-1----:R-:W-:-:S02]  /*594d0*/  IMAD.MOV.U32 R19, RZ, RZ, R40 ;  /* 0x000000ffff137224 */ /* 0x002fc400078e0028 */
[----:B------:R-:W-:Y:S01]  /*594e0*/  IMAD.MOV.U32 R18, RZ, RZ, R41 ;  /* 0x000000ffff127224 */ /* 0x000fe200078e0029 */
[----:B0-----:R-:W4:Y:S04]  /*594f0*/  LDL.LU.64 R24, [R1+0x39a0] ;  /* 0x0039a00001187983 */ /* 0x001f280000300a00 */
[----:B------:R-:W4:Y:S04]  /*59500*/  LDL.LU.64 R40, [R1+0x3998] ;  /* 0x0039980001287983 */ /* 0x000f280000300a00 */
[----:B------:R-:W4:Y:S04]  /*59510*/  LDL.LU R31, [R1+0x3990] ;  /* 0x00399000011f7983 */ /* 0x000f280000300800 */
[----:B------:R-:W4:Y:S04]  /*59520*/  LDL.LU.64 R28, [R1+0x3988] ;  /* 0x00398800011c7983 */ /* 0x000f280000300a00 */
[----:B------:R0:W-:Y:S04]  /*59530*/  STL.64 [R1+0x4e0], R36 ;  /* 0x0004e02401007387 */ /* 0x0001e80000100a00 */
[----:B------:R-:W-:Y:S04]  /*59540*/  STL.64 [R1+0x4e8], R38 ;  /* 0x0004e82601007387 */ /* 0x000fe80000100a00 */
[----:B0-----:R-:W2:Y:S01]  /*59550*/  LDL.LU.64 R36, [R1+0x3980] ;  /* 0x0039800001247983 */ /* 0x001ea20000300a00 */
[C---:B---3--:R-:W-:Y:S06]  /*59560*/  HMMA.16816.F32 R48, R4.reuse, R48, R12 ;  /* 0x000000300430723c */ /* 0x048fec000000180c */
        /* <DEDUP_REMOVED lines=9> */
[----:B------:R-:W3:Y:S04]  /*59600*/  LDL.LU R39, [R1+0x20c] ;  /* 0x00020c0001277983 */ /* 0x000ee80000300800 */
[----:B------:R-:W4:Y:S04]  /*59610*/  LDL.LU.64 R14, [R1+0x3970] ;  /* 0x00397000010e7983 */ /* 0x000f280000300a00 */
[----:B------:R-:W2:Y:S04]  /*59620*/  LDL.LU.64 R12, [R1+0x3968] ;  /* 0x00396800010c7983 */ /* 0x000ea80000300a00 */
        /* <DEDUP_REMOVED lines=21> */
[----:B------:R-:W2:Y:S01]  /*59780*/  LDL.LU.64 R8, [R1+0x3938] ;  /* 0x0039380001087983 */ /* 0x000ea20000300a00 */
[----:B---3--:R-:W-:Y:S03]  /*59790*/  HMMA.16816.F32 R4, R4, R12, R48 ;  /* 0x0000000c0404723c */ /* 0x008fe60000001830 */
[----:B----4-:R-:W-:Y:S04]  /*597a0*/  STL.64 [R1+0x38a8], R46 ;  /* 0x0038a82e01007387 */ /* 0x010fe80000100a00 */
[----:B------:R-:W-:Y:S04]  /*597b0*/  STL.64 [R1+0x38a0], R44 ;  /* 0x0038a02c01007387 */ /* 0x000fe80000100a00 */
[----:B------:R-:W-:Y:S04]  /*597c0*/  STL.64 [R1+0x3898], R14 ;  /* 0x0038980e01007387 */ /* 0x000fe80000100a00 */
        /* <DEDUP_REMOVED lines=15> */
[----:B0-----:R-:W2:Y:S01]  /*598c0*/  LDL.64 R4, [R1] ;  /* 0x0000000001047983 */ /* 0x001ea20000100a00 */
[----:B------:R-:W-:Y:S06]  /*598d0*/  HMMA.16816.F32 R12, R8, R40, R56 ;  /* 0x00000028080c723c */ /* 0x000fec0000001838 */
[----:B------:R-:W-:-:S15]  /*598e0*/  IMAD.MOV.U32 R6, RZ, RZ, R40 ;  /* 0x000000ffff067224 */ /* 0x000fde00078e0028 */
[----:B------:R-:W-:-:S02]  /*598f0*/  NOP ;  /* 0x0000000000007918 */ /* 0x000fc40000000000 */
[----:B------:R-:W-:Y:S04]  /*59900*/  STL.64 [R1+0x830], R12 ;  /* 0x0008300c01007387 */ /* 0x000fe80000100a00 */
[----:B------:R-:W-:Y:S04]  /*59910*/  STL.64 [R1+0x838], R14 ;  /* 0x0008380e01007387 */ /* 0x000fe80000100a00 */
[----:B------:R-:W-:Y:S04]  /*59920*/  STL [R1+0x38e0], R6 ;  /* 0x0038e00601007387 */ /* 0x000fe80000100800 */
[----:B--2---:R0:W-:Y:S04]  /*59930*/  STL.64 [R1+0x38d8], R4 ;  /* 0x0038d80401007387 */ /* 0x0041e80000100a00 */
[----:B------:R-:W2:Y:S04]  /*59940*/  LDL.LU R28, [R1+0x7b0] ;  /* 0x0007b000011c7983 */ /* 0x000ea80000300800 */
[----:B------:R-:W2:Y:S04]  /*59950*/  LDL.LU R29, [R1+0x7b4] ;  /* 0x0007b400011d7983 */ /* 0x000ea80000300800 */
[----:B------:R-:W3:Y:S04]  /*59960*/  LDL.LU R30, [R1+0x7b8] ;  /* 0x0007b800011e7983 */ /* 0x000ee80000300800 */
[----:B------:R-:W3:Y:S01]  /*59970*/  LDL.LU R31, [R1+0x7bc] ;  /* 0x0007bc00011f7983 */ /* 0x000ee20000300800 */
[----:B0-----:R-:W-:-:S02]  /*59980*/  IMAD.MOV.U32 R4, RZ, RZ, R19 ;  /* 0x000000ffff047224 */ /* 0x001fc400078e0013 */
[----:B------:R-:W-:Y:S01]  /*59990*/  IMAD.MOV.U32 R5, RZ, RZ, R18 ;  /* 0x000000ffff057224 */ /* 0x000fe200078e0012 */
[----:B---3--:R-:W-:Y:S04]  /*599a0*/  STL.64 [R1+0x38f0], R30 ;  /* 0x0038f01e01007387 */ /* 0x008fe80000100a00 */
[----:B--2---:R0:W-:Y:S04]  /*599b0*/  STL.64 [R1+0x38e8], R28 ;  /* 0x0038e81c01007387 */ /* 0x0041e80000100a00 */
[----:B------:R1:W-:Y:S04]  /*599c0*/  STL.64 [R1+0x38f8], R4 ;  /* 0x0038f80401007387 */ /* 0x0003e80000100a00 */
[----:B0-----:R-:W2:Y:S04]  /*599d0*/  LDL.LU R28, [R1+0x7c0] ;  /* 0x0007c000011c7983 */ /* 0x001ea80000300800 */
[----:B------:R-:W2:Y:S04]  /*599e0*/  LDL.LU R29, [R1+0x7c4] ;  /* 0x0007c400011d7983 */ /* 0x000ea80000300800 */
[----:B------:R-:W3:Y:S04]  /*599f0*/  LDL.LU R30, [R1+0x7c8] ;  /* 0x0007c800011e7983 */ /* 0x000ee80000300800 */
[----:B------:R-:W3:Y:S01]  /*59a00*/  LDL.LU R31, [R1+0x7cc] ;  /* 0x0007cc00011f7983 */ /* 0x000ee20000300800 */
[----:B-1----:R-:W-:-:S02]  /*59a10*/  IMAD.MOV.U32 R4, RZ, RZ, R17 ;  /* 0x000000ffff047224 */ /* 0x002fc400078e0011 */
[----:B------:R-:W-:Y:S02]  /*59a20*/  IMAD.MOV.U32 R5, RZ, RZ, R16 ;  /* 0x000000ffff057224 */ /* 0x000fe400078e0010 */
[----:B------:R-:W-:Y:S01]  /*59a30*/  IMAD.MOV.U32 R3, RZ, RZ, R41 ;  /* 0x000000ffff037224 */ /* 0x000fe200078e0029 */
[----:B---3--:R-:W-:Y:S04]  /*59a40*/  STL.64 [R1+0x3908], R30 ;  /* 0x0039081e01007387 */ /* 0x008fe80000100a00 */
[----:B--2---:R0:W-:Y:S04]  /*59a50*/  STL.64 [R1+0x3900], R28 ;  /* 0x0039001c01007387 */ /* 0x0041e80000100a00 */
[----:B------:R-:W-:Y:S04]  /*59a60*/  STL.64 [R1+0x3910], R4 ;  /* 0x0039100401007387 */ /* 0x000fe80000100a00 */
[----:B------:R-:W2:Y:S04]  /*59a70*/  LDL.LU R40, [R1+0x820] ;  /* 0x0008200001287983 */ /* 0x000ea80000300800 */
[----:B------:R-:W2:Y:S04]  /*59a80*/  LDL.LU R41, [R1+0x824] ;  /* 0x0008240001297983 */ /* 0x000ea80000300800 */
[----:B------:R-:W2:Y:S04]  /*59a90*/  LDL.LU R42, [R1+0x828] ;  /* 0x00082800012a7983 */ /* 0x000ea80000300800 */
[----:B------:R-:W2:Y:S04]  /*59aa0*/  LDL.LU R43, [R1+0x82c] ;  /* 0x00082c00012b7983 */ /* 0x000ea80000300800 */
[----:B0-----:R-:W3:Y:S04]  /*59ab0*/  LDL.LU R28, [R1+0x7d0] ;  /* 0x0007d000011c7983 */ /* 0x001ee80000300800 */
[----:B------:R-:W3:Y:S04]  /*59ac0*/  LDL.LU R29, [R1+0x7d4] ;  /* 0x0007d400011d7983 */ /* 0x000ee80000300800 */
[----:B------:R-:W4:Y:S04]  /*59ad0*/  LDL.LU R30, [R1+0x7d8] ;  /* 0x0007d800011e7983 */ /* 0x000f280000300800 */
[----:B------:R-:W4:Y:S04]  /*59ae0*/  LDL.LU R31, [R1+0x7dc] ;  /* 0x0007dc00011f7983 */ /* 0x000f280000300800 */
        /* <DEDUP_REMOVED lines=12> */
[C---:B--2---:R-:W-:Y:S03]  /*59bb0*/  HMMA.16816.F32 R12, R8.reuse, R24, R40 ;  /* 0x00000018080c723c */ /* 0x044fe60000001828 */
[----:B----4-:R-:W-:Y:S04]  /*59bc0*/  STL.64 [R1+0x3920], R30 ;  /* 0x0039201e01007387 */ /* 0x010fe80000100a00 */
[----:B---3--:R0:W-:Y:S01]  /*59bd0*/  STL.64 [R1+0x3918], R28 ;  /* 0x0039181c01007387 */ /* 0x0081e20000100a00 */
[C---:B------:R-:W-:Y:S03]  /*59be0*/  HMMA.16816.F32 R56, R8.reuse, R20, R56 ;  /* 0x000000140838723c */ /* 0x040fe60000001838 */
[----:B0-----:R-:W2:Y:S04]  /*59bf0*/  LDL.LU R28, [R1+0x7e0] ;  /* 0x0007e000011c7983 */ /* 0x001ea80000300800 */
[----:B------:R-:W2:Y:S04]  /*59c00*/  LDL.LU R29, [R1+0x7e4] ;  /* 0x0007e400011d7983 */ /* 0x000ea80000300800 */
[----:B------:R-:W2:Y:S04]  /*59c10*/  LDL.LU R30, [R1+0x7e8] ;  /* 0x0007e800011e7983 */ /* 0x000ea80000300800 */
[----:B------:R-:W2:Y:S04]  /*59c20*/  LDL.LU R31, [R1+0x7ec] ;  /* 0x0007ec00011f7983 */ /* 0x000ea80000300800 */
[----:B------:R-:W3:Y:S04]  /*59c30*/  LDL.64 R36, [R1+0x20] ;  /* 0x0000200001247983 */ /* 0x000ee80000100a00 */
        /* <DEDUP_REMOVED lines=58> */
[----:B------:R-:W-:Y:S04]  /*59fe0*/  STL.64 [R1+0x7c0], R4 ;  /* 0x0007c00401007387 */ /* 0x000fe80000100a00 */
[----:B------:R0:W-:Y:S04]  /*59ff0*/  STL.64 [R1+0x7c8], R6 ;  /* 0x0007c80601007387 */ /* 0x0001e80000100a00 */
[----:B0-----:R-:W2:Y:S04]  /*5a000*/  LDL.LU R6, [R1+0x38e0] ;  /* 0x0038e00001067983 */ /* 0x001ea80000300800 */
[----:B------:R-:W4:Y:S01]  /*5a010*/  LDL.LU.64 R4, [R1+0x38d8] ;  /* 0x0038d80001047983 */ /* 0x000f220000300a00 */
[----:B---3--:R-:W-:-:S15]  /*5a020*/  HMMA.16816.F32 R28, R8, R36, R28 ;  /* 0x00000024081c723c */ /* 0x008fde000000181c */
[----:B------:R-:W-:-:S08]  /*5a030*/  NOP ;  /* 0x0000000000007918 */ /* 0x000fd00000000000 */
[----:B------:R0:W-:Y:S04]  /*5a040*/  STL.64 [R1+0x7b0], R28 ;  /* 0x0007b01c01007387 */ /* 0x0001e80000100a00 */
[----:B------:R-:W-:Y:S04]  /*5a050*/  STL.64 [R1+0x7b8], R30 ;  /* 0x0007b81e01007387 */ /* 0x000fe80000100a00 */
[----:B0-----:R-:W3:Y:S04]  /*5a060*/  LDL.LU.64 R28, [R1+0x38d0] ;  /* 0x0038d000011c7983 */ /* 0x001ee80000300a00 */
[----:B------:R-:W2:Y:S01]  /*5a070*/  LDL.LU.64 R36, [R1+0x38c8] ;  /* 0x0038c80001247983 */ /* 0x000ea20000300a00 */
[C---:B----4-:R-:W-:Y:S06]  /*5a080*/  HMMA.16816.F32 R48, R8.reuse, R4, R48 ;  /* 0x000000040830723c */ /* 0x050fec0000001830 */
[----:B--2---:R-:W-:-:S15]  /*5a090*/  HMMA.16816.F32 R32, R8, R36, R32 ;  /* 0x000000240820723c */ /* 0x004fde0000001820 */
[----:B------:R-:W-:-:S08]  /*5a0a0*/  NOP ;  /* 0x0000000000007918 */ /* 0x000fd00000000000 */
[----:B------:R0:W-:Y:S04]  /*5a0b0*/  STL.64 [R1+0x7a0], R32 ;  /* 0x0007a02001007387 */ /* 0x0001e80000100a00 */
[----:B------:R-:W-:Y:S04]  /*5a0c0*/  STL.64 [R1+0x7a8], R34 ;  /* 0x0007a82201007387 */ /* 0x000fe80000100a00 */
[----:B0-----:R-:W2:Y:S04]  /*5a0d0*/  LDL.LU.64 R32, [R1+0x38c0] ;  /* 0x0038c00001207983 */ /* 0x001ea80000300a00 */
[----:B------:R-:W-:Y:S04]  /*5a0e0*/  STL.64 [R1+0x3838], R36 ;  /* 0x0038382401007387 */ /* 0x000fe80000100a00 */
[----:B------:R-:W-:Y:S04]  /*5a0f0*/  STL.64 [R1+0x790], R48 ;  /* 0x0007903001007387 */ /* 0x000fe80000100a00 */
[----:B------:R0:W-:Y:S04]  /*5a100*/  STL.64 [R1+0x798], R50 ;  /* 0x0007983201007387 */ /* 0x0001e80000100a00 */
[----:B0-----:R-:W4:Y:S04]  /*5a110*/  LDL.LU.64 R50, [R1+0x38b8] ;  /* 0x0038b80001327983 */ /* 0x001f280000300a00 */
[----:B------:R-:W3:Y:S04]  /*5a120*/  LDL.LU.64 R48, [R1+0x38b0] ;  /* 0x0038b00001307983 */ /* 0x000ee80000300a00 */
[----:B------:R0:W-:Y:S01]  /*5a130*/  STL.64 [R1+0x3830], R4 ;  /* 0x0038300401007387 */ /* 0x0001e20000100a00 */
[----:B------:R-:W-:-:S03]  /*5a140*/  IMAD.MOV.U32 R36, RZ, RZ, R6 ;  /* 0x000000ffff247224 */ /* 0x000fc600078e0006 */
        /* <DEDUP_REMOVED lines=29> */
[----:B------:R-:W3:Y:S04]  /*5a320*/  LDL.LU.64 R18, [R1+0x3888] ;  /* 0x0038880001127983 */ /* 0x000ee80000300a00 */
[----:B------:R-:W3:Y:S04]  /*5a330*/  LDL.LU.64 R16, [R1+0x3880] ;  /* 0x0038800001107983 */ /* 0x000ee80000300a00 */
[----:B--2---:R-:W-:Y:S04]  /*5a340*/  STL.64 [R1+0x3858], R14 ;  /* 0x0038580e01007387 */ /* 0x004fe80000100a00 */
[----:B------:R-:W-:Y:S08]  /*5a350*/  STL.64 [R1+0x3850], R12 ;  /* 0x0038500c01007387 */ /* 0x000ff00000100a00 */
[----:B------:R-:W-:Y:S04]  /*5a360*/  STL.64 [R1+0x760], R8 ;  /* 0x0007600801007387 */ /* 0x000fe80000100a00 */
[----:B------:R3:W-:Y:S04]  /*5a370*/  STL.64 [R1+0x768], R10 ;  /* 0x0007680a01007387 */ /* 0x0007e80000100a00 */
[----:B------:R-:W-:Y:S01]  /*5a380*/  STL.64 [R1+0x3860], R32 ;  /* 0x0038602001007387 */ /* 0x000fe20000100a00 */
[----:B------:R-:W-:Y:S01]  /*5a390*/  IMAD.MOV.U32 R37, RZ, RZ, R3 ;  /* 0x000000ffff257224 */ /* 0x000fe200078e0003 */
[C---:B---3--:R-:W-:Y:S06]  /*5a3a0*/  HMMA.16816.F32 R8, R16.reuse, R32, R44 ;  /* 0x000000201008723c */ /* 0x048fec000000182c */
        /* <DEDUP_REMOVED lines=10> */
[----:B------:R-:W2:Y:S01]  /*5a450*/  LDL.LU R48, [R1+0x700] ;  /* 0x0007000001307983 */ /* 0x000ea20000300800 */
[C---:B0-----:R-:W-:Y:S06]  /*5a460*/  HMMA.16816.F32 R8, R16.reuse, R36, R4 ;  /* 0x000000241008723c */ /* 0x041fec0000001804 */
[----:B------:R-:W-:-:S15]  /*5a470*/  HMMA.16816.F32 R4, R16, R24, R40 ;  /* 0x000000181004723c */ /* 0x000fde0000001828 */
[----:B------:R-:W-:-:S02]  /*5a480*/  NOP ;  /* 0x0000000000007918 */ /* 0x000fc40000000000 */
[----:B------:R-:W-:Y:S04]  /*5a490*/  STL.64 [R1+0x720], R8 ;  /* 0x0007200801007387 */ /* 0x000fe80000100a00 */
[----:B------:R-:W-:Y:S04]  /*5a4a0*/  STL.64 [R1+0x728], R10 ;  /* 0x0007280a01007387 */ /* 0x000fe80000100a00 */
[----:B------:R-:W-:Y:S04]  /*5a4b0*/  STL.64 [R1+0x710], R4 ;  /* 0x0007100401007387 */ /* 0x000fe80000100a00 */
[----:B------:R-:W-:Y:S04]  /*5a4c0*/  STL.64 [R1+0x718], R6 ;  /* 0x0007180601007387 */ /* 0x000fe80000100a00 */
        /* <DEDUP_REMOVED lines=9> */
[----:B------:R-:W2:Y:S04]  /*5a560*/  LDL.LU R14, [R1+0x11e8] ;  /* 0x0011e800010e7983 */ /* 0x000ea80000300800 */
[----:B------:R-:W2:Y:S04]  /*5a570*/  LDL.LU R15, [R1+0x11ec] ;  /* 0x0011ec00010f7983 */ /* 0x000ea80000300800 */
[----:B------:R-:W3:Y:S04]  /*5a580*/  LDL.LU R24, [R1+0x6e0] ;  /* 0x0006e00001187983 */ /* 0x000ee80000300800 */
[----:B------:R-:W3:Y:S04]  /*5a590*/  LDL.LU R25, [R1+0x6e4] ;  /* 0x0006e40001197983 */ /* 0x000ee80000300800 */
[----:B------:R-:W3:Y:S04]  /*5a5a0*/  LDL.LU R26, [R1+0x6e8] ;  /* 0x0006e800011a7983 */ /* 0x000ee80000300800 */
[----:B------:R-:W3:Y:S04]  /*5a5b0*/  LDL.LU R27, [R1+0x6ec] ;  /* 0x0006ec00011b7983 */ /* 0x000ee80000300800 */
[----:B--2---:R-:W-:Y:S04]  /*5a5c0*/  STL.64 [R1+0x3878], R14 ;  /* 0x0038780e01007387 */ /* 0x004fe80000100a00 */
[----:B----4-:R0:W-:Y:S04]  /*5a5d0*/  STL.64 [R1+0x3870], R12 ;  /* 0x0038700c01007387 */ /* 0x0101e80000100a00 */
[----:B0-----:R-:W2:Y:S04]  /*5a5e0*/  LDL.LU R12, [R1+0x6d0] ;  /* 0x0006d000010c7983 */ /* 0x001ea80000300800 */
[----:B------:R-:W2:Y:S04]  /*5a5f0*/  LDL.LU R13, [R1+0x6d4] ;  /* 0x0006d400010d7983 */ /* 0x000ea80000300800 */
[----:B------:R-:W2:Y:S04]  /*5a600*/  LDL.LU R14, [R1+0x6d8] ;  /* 0x0006d800010e7983 */ /* 0x000ea80000300800 */
[----:B------:R-:W2:Y:S04]  /*5a610*/  LDL.LU R15, [R1+0x6dc] ;  /* 0x0006dc00010f7983 */ /* 0x000ea80000300800 */
[----:B------:R-:W2:Y:S01]  /*5a620*/  LDL.64 R28, [R1+0x50] ;  /* 0x00005000011c7983 */ /* 0x000ea20000100a00 */
[C---:B------:R-:W-:Y:S06]  /*5a630*/  HMMA.16816.F32 R48, R16.reuse, R20, R48 ;  /* 0x000000141030723c */ /* 0x040fec0000001830 */
[C---:B---3--:R-:W-:Y:S01]  /*5a640*/  HMMA.16816.F32 R40, R16.reuse, R56, R40 ;  /* 0x000000381028723c */ /* 0x048fe20000001828 */
[----:B------:R-:W3:Y:S05]  /*5a650*/  LDL.LU R8, [R1+0x11f0] ;  /* 0x0011f00001087983 */ /* 0x000eea0000300800 */
[C---:B------:R-:W-:Y:S01]  /*5a660*/  HMMA.16816.F32 R24, R16.reuse, R52, R24 ;  /* 0x000000341018723c */ /* 0x040fe20000001818 */
[----:B------:R-:W3:Y:S04]  /*5a670*/  LDL.LU R9, [R1+0x11f4] ;  /* 0x0011f40001097983 */ /* 0x000ee80000300800 */
[----:B------:R-:W3:Y:S04]  /*5a680*/  LDL.LU R10, [R1+0x11f8] ;  /* 0x0011f800010a7983 */ /* 0x000ee80000300800 */
[----:B------:R-:W3:Y:S04]  /*5a690*/  LDL.LU R11, [R1+0x11fc] ;  /* 0x0011fc00010b7983 */ /* 0x000ee80000300800 */
[----:B------:R-:W3:Y:S04]  /*5a6a0*/  LDL.64 R32, [R1+0x40] ;  /* 0x0000400001207983 */ /* 0x000ee80000100a00 */
        /* <DEDUP_REMOVED lines=17> */
[----:B------:R-:W-:Y:S04]  /*5a7c0*/  STL.64 [R1+0x37e0], R56 ;  /* 0x0037e03801007387 */ /* 0x000fe80000100a00 */
[----:B0-----:R-:W4:Y:S04]  /*5a7d0*/  LDL.LU R40, [R1+0x180] ;  /* 0x0001800001287983 */ /* 0x001f280000300800 */
[----:B------:R0:W-:Y:S04]  /*5a7e0*/  STL.64 [R1+0x6e0], R24 ;  /* 0x0006e01801007387 */ /* 0x0001e80000100a00 */
[----:B------:R1:W-:Y:S04]  /*5a7f0*/  STL.64 [R1+0x6e8], R26 ;  /* 0x0006e81a01007387 */ /* 0x0003e80000100a00 */
[----:B------:R-:W4:Y:S04]  /*5a800*/  LDL.LU R41, [R1+0x184] ;  /* 0x0001840001297983 */ /* 0x000f280000300800 */
[----:B------:R-:W4:Y:S04]  /*5a810*/  LDL.LU R42, [R1+0x188] ;  /* 0x00018800012a7983 */ /* 0x000f280000300800 */
[----:B------:R-:W4:Y:S04]  /*5a820*/  LDL.LU R43, [R1+0x18c] ;  /* 0x00018c00012b7983 */ /* 0x000f280000300800 */
[----:B0-----:R-:W4:Y:S04]  /*5a830*/  LDL.LU R24, [R1+0x140] ;  /* 0x0001400001187983 */ /* 0x001f280000300800 */
[----:B------:R-:W4:Y:S04]  /*5a840*/  LDL.LU R25, [R1+0x144] ;  /* 0x0001440001197983 */ /* 0x000f280000300800 */
[----:B-1----:R-:W4:Y:S04]  /*5a850*/  LDL.LU R26, [R1+0x148] ;  /* 0x00014800011a7983 */ /* 0x002f280000300800 */
[----:B------:R-:W4:Y:S01]  /*5a860*/  LDL.LU R27, [R1+0x14c] ;  /* 0x00014c00011b7983 */ /* 0x000f220000300800 */
[----:B--2---:R-:W-:-:S15]  /*5a870*/  HMMA.16816.F32 R12, R16, R28, R12 ;  /* 0x0000001c100c723c */ /* 0x004fde000000180c */
[----:B------:R-:W-:-:S08]  /*5a880*/  NOP ;  /* 0x0000000000007918 */ /* 0x000fd00000000000 */
[----:B------:R-:W-:Y:S04]  /*5a890*/  STL.64 [R1+0x6d0], R12 ;  /* 0x0006d00c01007387 */ /* 0x000fe80000100a00 */
[----:B------:R0:W-:Y:S04]  /*5a8a0*/  STL.64 [R1+0x6d8], R14 ;  /* 0x0006d80e01007387 */ /* 0x0001e80000100a00 */
[----:B0-----:R-:W2:Y:S04]  /*5a8b0*/  LDL.LU.64 R14, [R1+0x3878] ;  /* 0x00387800010e7983 */ /* 0x001ea80000300a00 */
[----:B------:R-:W2:Y:S01]  /*5a8c0*/  LDL.LU.64 R12, [R1+0x3870] ;  /* 0x00387000010c7983 */ /* 0x000ea20000300a00 */
[----:B---3--:R-:W-:Y:S01]  /*5a8d0*/  HMMA.16816.F32 R8, R16, R32, R8 ;  /* 0x000000201008723c */ /* 0x008fe20000001808 */
[----:B------:R-:W-:-:S02]  /*5a8e0*/  IMAD.MOV.U32 R56, RZ, RZ, R2 ;  /* 0x000000ffff387224 */ /* 0x000fc400078e0002 */
[----:B------:R-:W-:Y:S02]  /*5a8f0*/  IMAD.MOV.U32 R57, RZ, RZ, R0 ;  /* 0x000000ffff397224 */ /* 0x000fe400078e0000 */
[----:B------:R-:W-:Y:S02]  /*5a900*/  IMAD.MOV.U32 R2, RZ, RZ, R28 ;  /* 0x000000ffff027224 */ /* 0x000fe400078e001c */
[----:B------:R-:W-:Y:S02]  /*5a910*/  IMAD.MOV.U32 R0, RZ, RZ, R29 ;  /* 0x000000ffff007224 */ /* 0x000fe400078e001d */
[----:B------:R-:W3:Y:S01]  /*5a920*/  LDL.LU.64 R28, [R1+0x3868] ;  /* 0x00386800011c7983 */ /* 0x000ee20000300a00 */
[----:B------:R-:W-:Y:S01]  /*5a930*/  IMAD.MOV.U32 R3, RZ, RZ, R33 ;  /* 0x000000ffff037224 */ /* 0x000fe200078e0021 */
[----:B----4-:R-:W-:-:S12]  /*5a940*/  HMMA.16816.F32 R56, R16, R56, R36 ;  /* 0x000000381038723c */ /* 0x010fd80000001824 */
[----:B------:R0:W-:Y:S04]  /*5a950*/  STL.64 [R1+0x6c0], R8 ;  /* 0x0006c00801007387 */ /* 0x0001e80000100a00 */
[----:B------:R1:W-:Y:S01]  /*5a960*/  STL.64 [R1+0x6c8], R10 ;  /* 0x0006c80a01007387 */ /* 0x0003e20000100a00 */
[----:B0-----:R-:W-:-:S03]  /*5a970*/  IMAD.MOV.U32 R8, RZ, RZ, R32 ;  /* 0x000000ffff087224 */ /* 0x001fc600078e0020 */
[----:B------:R-:W4:Y:S01]  /*5a980*/  LDL.LU.64 R32, [R1+0x3860] ;  /* 0x0038600001207983 */ /* 0x000f220000300a00 */
[----:B-1----:R-:W-:Y:S02]  /*5a990*/  IMAD.MOV.U32 R10, RZ, RZ, R44 ;  /* 0x000000ffff0a7224 */ /* 0x002fe400078e002c */
[----:B------:R-:W-:Y:S01]  /*5a9a0*/  IMAD.MOV.U32 R9, RZ, RZ, R45 ;  /* 0x000000ffff097224 */ /* 0x000fe200078e002d */
[----:B--2---:R-:W-:-:S15]  /*5a9b0*/  HMMA.16816.F32 R12, R16, R44, R12 ;  /* 0x0000002c100c723c */ /* 0x004fde000000180c */
[----:B------:R-:W-:-:S08]  /*5a9c0*/  NOP ;  /* 0x0000000000007918 */ /* 0x000fd00000000000 */
[----:B------:R-:W-:Y:S04]  /*5a9d0*/  STL.64 [R1+0x6b0], R12 ;  /* 0x0006b00c01007387 */ /* 0x000fe80000100a00 */
[----:B------:R0:W-:Y:S04]  /*5a9e0*/  STL.64 [R1+0x6b8], R14 ;  /* 0x0006b80e01007387 */ /* 0x0001e80000100a00 */
[----:B0-----:R-:W2:Y:S04]  /*5a9f0*/  LDL.LU.64 R14, [R1+0x3858] ;  /* 0x00385800010e7983 */ /* 0x001ea80000300a00 */
[----:B------:R-:W3:Y:S04]  /*5aa00*/  LDL.LU.64 R12, [R1+0x3850] ;  /* 0x00385000010c7983 */ /* 0x000ee80000300a00 */
[----:B------:R-:W4:Y:S04]  /*5aa10*/  LDL.LU.64 R46, [R1+0x3848] ;  /* 0x00384800012e7983 */ /* 0x000f280000300a00 */
[----:B------:R-:W2:Y:S04]  /*5aa20*/  LDL.LU.64 R44, [R1+0x3840] ;  /* 0x00384000012c7983 */ /* 0x000ea80000300a00 */
[----:B------:R-:W3:Y:S04]  /*5aa30*/  LDL.LU.64 R36, [R1+0x3838] ;  /* 0x0038380001247983 */ /* 0x000ee80000300a00 */
[----:B------:R0:W-:Y:S04]  /*5aa40*/  STL.64 [R1+0x6a0], R56 ;  /* 0x0006a03801007387 */ /* 0x0001e80000100a00 */
[----:B------:R1:W-:Y:S04]  /*5aa50*/  STL.64 [R1+0x6a8], R58 ;  /* 0x0006a83a01007387 */ /* 0x0003e80000100a00 */
[----:B0-----:R-:W4:Y:S04]  /*5aa60*/  LDL.LU R56, [R1+0x130] ;  /* 0x0001300001387983 */ /* 0x001f280000300800 */
[----:B------:R-:W4:Y:S04]  /*5aa70*/  LDL.LU R57, [R1+0x134] ;  /* 0x0001340001397983 */ /* 0x000f280000300800 */
[----:B-1----:R-:W4:Y:S04]  /*5aa80*/  LDL.LU R58, [R1+0x138] ;  /* 0x00013800013a7983 */ /* 0x002f280000300800 */
[----:B------:R-:W4:Y:S01]  /*5aa90*/  LDL.LU R59, [R1+0x13c] ;  /* 0x00013c00013b7983 */ /* 0x000f220000300800 */
        /* <DEDUP_REMOVED lines=9> */
[----:B------:R-:W2:Y:S01]  /*5ab30*/  LDL.LU R39, [R1+0x74c] ;  /* 0x00074c0001277983 */ /* 0x000ea20000300800 */
[----:B---3--:R-:W-:Y:S06]  /*5ab40*/  HMMA.16816.F32 R48, R16, R4, R48 ;  /* 0x000000041030723c */ /* 0x008fec0000001830 */
[----:B------:R-:W-:-:S02]  /*5ab50*/  IMAD.MOV.U32 R54, RZ, RZ, R4 ;  /* 0x000000ffff367224 */ /* 0x000fc400078e0004 */
[----:B------:R-:W-:-:S15]  /*5ab60*/  IMAD.MOV.U32 R22, RZ, RZ, R5 ;  /* 0x000000ffff167224 */ /* 0x000fde00078e0005 */
[----:B------:R-:W-:Y:S04]  /*5ab70*/  STL.64 [R1+0x680], R48 ;  /* 0x0006803001007387 */ /* 0x000fe80000100a00 */
[----:B------:R0:W-:Y:S04]  /*5ab80*/  STL.64 [R1+0x688], R50 ;  /* 0x0006883201007387 */ /* 0x0001e80000100a00 */
[----:B0-----:R-:W3:Y:S04]  /*5ab90*/  LDL.LU.64 R50, [R1+0x3828] ;  /* 0x0038280001327983 */ /* 0x001ee80000300a00 */
[----:B------:R-:W4:Y:S04]  /*5aba0*/  LDL.LU.64 R48, [R1+0x3820] ;  /* 0x0038200001307983 */ /* 0x000f280000300a00 */
[----:B------:R-:W3:Y:S04]  /*5abb0*/  LDL.LU.64 R6, [R1+0x3818] ;  /* 0x0038180001067983 */ /* 0x000ee80000300a00 */
[----:B------:R-:W3:Y:S04]  /*5abc0*/  LDL.LU.64 R4, [R1+0x3810] ;  /* 0x0038100001047983 */ /* 0x000ee80000300a00 */
[----:B------:R-:W-:Y:S04]  /*5abd0*/  STL [R1+0x37d8], R54 ;  /* 0x0037d83601007387 */ /* 0x000fe80000100800 */
[----:B------:R0:W-:Y:S04]  /*5abe0*/  STL.64 [R1+0x37d0], R52 ;  /* 0x0037d03401007387 */ /* 0x0001e80000100a00 */
[----:B0-----:R-:W4:Y:S04]  /*5abf0*/  LDL.LU R52, [R1+0x11a0] ;  /* 0x0011a00001347983 */ /* 0x001f280000300800 */
[----:B------:R-:W4:Y:S04]  /*5ac00*/  LDL.LU R53, [R1+0x11a4] ;  /* 0x0011a40001357983 */ /* 0x000f280000300800 */
[----:B------:R-:W4:Y:S04]  /*5ac10*/  LDL.LU R54, [R1+0x11a8] ;  /* 0x0011a80001367983 */ /* 0x000f280000300800 */
[----:B------:R-:W4:Y:S01]  /*5ac20*/  LDL.LU R55, [R1+0x11ac] ;  /* 0x0011ac0001377983 */ /* 0x000f220000300800 */
[C---:B--2---:R-:W-:Y:S06]  /*5ac30*/  HMMA.16816.F32 R36, R16.reuse, R44, R36 ;  /* 0x0000002c1024723c */ /* 0x044fec0000001824 */
[C---:B----4-:R-:W-:Y:S01]  /*5ac40*/  HMMA.16816.F32 R52, R16.reuse, R48, R52 ;  /* 0x000000301034723c */ /* 0x050fe20000001834 */
[----:B---3--:R-:W-:Y:S05]  /*5ac50*/  STL.64 [R1+0x3770], R50 ;  /* 0x0037703201007387 */ /* 0x008fea0000100a00 */
[----:B------:R-:W-:Y:S01]  /*5ac60*/  STL.64 [R1+0x3768], R48 ;  /* 0x0037683001007387 */ /* 0x000fe20000100a00 */
[----:B------:R-:W-:-:S15]  /*5ac70*/  HMMA.16816.F32 R16, R16, R12, R40 ;  /* 0x0000000c1010723c */ /* 0x000fde0000001828 */
[----:B------:R-:W-:-:S01]  /*5ac80*/  NOP ;  /* 0x0000000000007918 */ /* 0x000fc20000000000 */
[----:B------:R-:W-:Y:S04]  /*5ac90*/  STL.64 [R1+0x670], R52 ;  /* 0x0006703401007387 */ /* 0x000fe80000100a00 */
[----:B------:R-:W-:Y:S04]  /*5aca0*/  STL.64 [R1+0x678], R54 ;  /* 0x0006783601007387 */ /* 0x000fe80000100a00 */
[----:B------:R-:W-:Y:S04]  /*5acb0*/  STL.64 [R1+0x3780], R46 ;  /* 0x0037802e01007387 */ /* 0x000fe80000100a00 */
[----:B------:R-:W-:Y:S04]  /*5acc0*/  STL.64 [R1+0x3778], R44 ;  /* 0x0037782c01007387 */ /* 0x000fe80000100a00 */
[----:B------:R-:W-:Y:S04]  /*5acd0*/  STL.64 [R1+0x660], R36 ;  /* 0x0006602401007387 */ /* 0x000fe80000100a00 */
[----:B------:R-:W-:Y:S04]  /*5ace0*/  STL.64 [R1+0x668], R38 ;  /* 0x0006682601007387 */ /* 0x000fe80000100a00 */
        /* <DEDUP_REMOVED lines=8> */
[----:B------:R-:W-:Y:S01]  /*5ad70*/  IMAD.MOV.U32 R49, RZ, RZ, R9 ;  /* 0x000000ffff317224 */ /* 0x000fe200078e0009 */
[----:B------:R-:W0:Y:S05]  /*5ad80*/  LDSM.16.MT88.4 R16, [R23+UR5+0x4080] ;  /* 0x004080051710783b */ /* 0x000e2a0008004200 */
[----:B------:R-:W-:Y:S04]  /*5ad90*/  STL.64 [R1+0x740], R12 ;  /* 0x0007400c01007387 */ /* 0x000fe80000100a00 */
[----:B------:R1:W-:Y:S04]  /*5ada0*/  STL.64 [R1+0x748], R14 ;  /* 0x0007480e01007387 */ /* 0x0003e80000100a00 */
[----:B------:R-:W2:Y:S04]  /*5adb0*/  LDL.LU R41, [R1+0x2e4] ;  /* 0x0002e40001297983 */ /* 0x000ea80000300800 */
[----:B------:R-:W3:Y:S04]  /*5adc0*/  LDL.LU R42, [R1+0x2e8] ;  /* 0x0002e800012a7983 */ /* 0x000ee80000300800 */
[----:B------:R-:W3:Y:S01]  /*5add0*/  LDL.LU R43, [R1+0x2ec] ;  /* 0x0002ec00012b7983 */ /* 0x000ee20000300800 */
[----:B-1----:R-:W-:Y:S03]  /*5ade0*/  HMMA.16816.F32 R12, R4, R28, R56 ;  /* 0x0000001c040c723c */ /* 0x002fe60000001838 */
[----:B---3--:R-:W-:Y:S04]  /*5adf0*/  STL.64 [R1+0x37a8], R42 ;  /* 0x0037a82a01007387 */ /* 0x008fe80000100a00 */
[----:B--2---:R-:W-:Y:S04]  /*5ae00*/  STL.64 [R1+0x37a0], R40 ;  /* 0x0037a02801007387 */ /* 0x004fe80000100a00 */
[----:B------:R-:W2:Y:S04]  /*5ae10*/  LDL.LU R24, [R1+0x2d0] ;  /* 0x0002d00001187983 */ /* 0x000ea80000300800 */
[----:B------:R-:W2:Y:S04]  /*5ae20*/  LDL.LU R25, [R1+0x2d4] ;  /* 0x0002d40001197983 */ /* 0x000ea80000300800 */
[----:B------:R-:W3:Y:S04]  /*5ae30*/  LDL.LU R26, [R1+0x2d8] ;  /* 0x0002d800011a7983 */ /* 0x000ee80000300800 */
[----:B------:R-:W3:Y:S04]  /*5ae40*/  LDL.LU R27, [R1+0x2dc] ;  /* 0x0002dc00011b7983 */ /* 0x000ee80000300800 */
[----:B---3--:R-:W-:Y:S04]  /*5ae50*/  STL.64 [R1+0x37b8], R26 ;  /* 0x0037b81a01007387 */ /* 0x008fe80000100a00 */
[----:B--2---:R-:W-:Y:S04]  /*5ae60*/  STL.64 [R1+0x37b0], R24 ;  /* 0x0037b01801007387 */ /* 0x004fe80000100a00 */
[----:B------:R-:W2:Y:S04]  /*5ae70*/  LDL.LU R36, [R1+0x330] ;  /* 0x0003300001247983 */ /* 0x000ea80000300800 */
[----:B------:R1:W-:Y:S04]  /*5ae80*/  STL.64 [R1+0x650], R12 ;  /* 0x0006500c01007387 */ /* 0x0003e80000100a00 */
[----:B------:R-:W-:Y:S04]  /*5ae90*/  STL.64 [R1+0x658], R14 ;  /* 0x0006580e01007387 */ /* 0x000fe80000100a00 */
[----:B------:R-:W2:Y:S04]  /*5aea0*/  LDL.LU R37, [R1+0x334] ;  /* 0x0003340001257983 */ /* 0x000ea80000300800 */
[----:B------:R-:W3:Y:S04]  /*5aeb0*/  LDL.LU R38, [R1+0x338] ;  /* 0x0003380001267983 */ /* 0x000ee80000300800 */
[----:B------:R-:W3:Y:S04]  /*5aec0*/  LDL.LU R39, [R1+0x33c] ;  /* 0x00033c0001277983 */ /* 0x000ee80000300800 */
[----:B---3--:R-:W-:Y:S04]  /*5aed0*/  STL.64 [R1+0x37c8], R38 ;  /* 0x0037c82601007387 */ /* 0x008fe80000100a00 */
[----:B--2---:R-:W-:Y:S04]  /*5aee0*/  STL.64 [R1+0x37c0], R36 ;  /* 0x0037c02401007387 */ /* 0x004fe80000100a00 */
[----:B------:R-:W-:Y:S04]  /*5aef0*/  STL.64 [R1+0x37e8], R48 ;  /* 0x0037e83001007387 */ /* 0x000fe80000100a00 */
[----:B------:R-:W2:Y:S04]  /*5af00*/  LDL.LU R44, [R1+0x340] ;  /* 0x00034000012c7983 */ /* 0x000ea80000300800 */
[----:B------:R-:W2:Y:S04]  /*5af10*/  LDL.LU R45, [R1+0x344] ;  /* 0x00034400012d7983 */ /* 0x000ea80000300800 */
[----:B------:R-:W3:Y:S04]  /*5af20*/  LDL.LU R46, [R1+0x348] ;  /* 0x00034800012e7983 */ /* 0x000ee80000300800 */
[----:B------:R-:W3:Y:S01]  /*5af30*/  LDL.LU R47, [R1+0x34c] ;  /* 0x00034c00012f7983 */ /* 0x000ee20000300800 */
[----:B-1----:R-:W-:-:S02]  /*5af40*/  IMAD.MOV.U32 R12, RZ, RZ, R8 ;  /* 0x000000ffff0c7224 */ /* 0x002fc400078e0008 */
[----:B------:R-:W-:Y:S02]  /*5af50*/  IMAD.MOV.U32 R13, RZ, RZ, R3 ;  /* 0x000000ffff0d7224 */ /* 0x000fe400078e0003 */
[----:B------:R-:W-:Y:S02]  /*5af60*/  IMAD.MOV.U32 R40, RZ, RZ, R2 ;  /* 0x000000ffff287224 */ /* 0x000fe400078e0002 */
[----:B------:R-:W-:Y:S01]  /*5af70*/  IMAD.MOV.U32 R41, RZ, RZ, R0 ;  /* 0x000000ffff297224 */ /* 0x000fe200078e0000 */
[----:B---3--:R-:W-:Y:S04]  /*5af80*/  STL.64 [R1+0x37f8], R46 ;  /* 0x0037f82e01007387 */ /* 0x008fe80000100a00 */
[----:B--2---:R-:W-:Y:S04]  /*5af90*/  STL.64 [R1+0x37f0], R44 ;  /* 0x0037f02c01007387 */ /* 0x004fe80000100a00 */
[----:B------:R-:W-:Y:S04]  /*5afa0*/  STL.64 [R1+0x3800], R12 ;  /* 0x0038000c01007387 */ /* 0x000fe80000100a00 */
[----:B------:R1:W-:Y:S04]  /*5afb0*/  STL.64 [R1+0x3808], R40 ;  /* 0x0038082801007387 */ /* 0x0003e80000100a00 */
        /* <DEDUP_REMOVED lines=40> */
[----:B0-----:R-:W2:Y:S01]  /*5b240*/  LDL.64 R16, [R1+0x20] ;  /* 0x0000200001107983 */ /* 0x001ea20000100a00 */
[C---:B---3--:R-:W-:Y:S06]  /*5b250*/  HMMA.16816.F32 R40, R4.reuse, R12, R40 ;  /* 0x0000000c0428723c */ /* 0x048fec0000001828 */
[C---:B----4-:R-:W-:Y:S06]  /*5b260*/  HMMA.16816.F32 R44, R4.reuse, R48, R44 ;  /* 0x00000030042c723c */ /* 0x050fec000000182c */
[----:B--2---:R-:W-:Y:S01]  /*5b270*/  HMMA.16816.F32 R56, R4, R20, R56 ;  /* 0x000000140438723c */ /* 0x004fe20000001838 */
[----:B------:R-:W-:-:S02]  /*5b280*/  IMAD.MOV.U32 R2, RZ, RZ, R12 ;  /* 0x000000ffff027224 */ /* 0x000fc400078e000c */
[----:B------:R-:W-:Y:S02]  /*5b290*/  IMAD.MOV.U32 R0, RZ, RZ, R13 ;  /* 0x000000ffff007224 */ /* 0x000fe400078e000d */
[----:B------:R-:W-:Y:S02]  /*5b2a0*/  IMAD.MOV.U32 R18, RZ, RZ, R48 ;  /* 0x000000ffff127224 */ /* 0x000fe400078e0030 */
[----:B------:R-:W-:-:S04]  /*5b2b0*/  IMAD.MOV.U32 R3, RZ, RZ, R49 ;  /* 0x000000ffff037224 */ /* 0x000fc800078e0031 */
[----:B------:R0:W-:Y:S04]  /*5b2c0*/  STL.64 [R1+0x640], R40 ;  /* 0x0006402801007387 */ /* 0x0001e80000100a00 */
[----:B------:R-:W-:Y:S04]  /*5b2d0*/  STL.64 [R1+0x648], R42 ;  /* 0x0006482a01007387 */ /* 0x000fe80000100a00 */
[----:B0-----:R-:W2:Y:S04]  /*5b2e0*/  LDL.LU.64 R40, [R1+0x3808] ;  /* 0x0038080001287983 */ /* 0x001ea80000300a00 */
[----:B------:R-:W3:Y:S04]  /*5b2f0*/  LDL.LU.64 R12, [R1+0x3800] ;  /* 0x00380000010c7983 */ /* 0x000ee80000300a00 */
[----:B------:R-:W-:Y:S04]  /*5b300*/  STL.64 [R1+0x630], R44 ;  /* 0x0006302c01007387 */ /* 0x000fe80000100a00 */
[----:B------:R0:W-:Y:S04]  /*5b310*/  STL.64 [R1+0x638], R46 ;  /* 0x0006382e01007387 */ /* 0x0001e80000100a00 */
[----:B0-----:R-:W4:Y:S04]  /*5b320*/  LDL.LU.64 R46, [R1+0x37f8] ;  /* 0x0037f800012e7983 */ /* 0x001f280000300a00 */
[----:B------:R-:W4:Y:S04]  /*5b330*/  LDL.LU.64 R44, [R1+0x37f0] ;  /* 0x0037f000012c7983 */ /* 0x000f280000300a00 */
[----:B------:R-:W4:Y:S04]  /*5b340*/  LDL.LU.64 R48, [R1+0x37e8] ;  /* 0x0037e80001307983 */ /* 0x000f280000300a00 */
[----:B------:R0:W-:Y:S04]  /*5b350*/  STL.64 [R1+0x620], R56 ;  /* 0x0006203801007387 */ /* 0x0001e80000100a00 */
[----:B------:R-:W-:Y:S04]  /*5b360*/  STL.64 [R1+0x628], R58 ;  /* 0x0006283a01007387 */ /* 0x000fe80000100a00 */
[----:B0-----:R-:W2:Y:S02]  /*5b370*/  LDL.LU.64 R56, [R1+0x37e0] ;  /* 0x0037e00001387983 */ /* 0x001ea40000300a00 */
[----:B--2---:R-:W-:-:S15]  /*5b380*/  HMMA.16816.F32 R52, R4, R56, R52 ;  /* 0x000000380434723c */ /* 0x004fde0000001834 */
[----:B------:R-:W-:-:S08]  /*5b390*/  NOP ;  /* 0x0000000000007918 */ /* 0x000fd00000000000 */
[----:B------:R-:W-:Y:S04]  /*5b3a0*/  STL.64 [R1+0x610], R52 ;  /* 0x0006103401007387 */ /* 0x000fe80000100a00 */
[----:B------:R0:W-:Y:S04]  /*5b3b0*/  STL.64 [R1+0x618], R54 ;  /* 0x0006183601007387 */ /* 0x0001e80000100a00 */
[----:B0-----:R-:W2:Y:S04]  /*5b3c0*/  LDL.LU R54, [R1+0x37d8] ;  /* 0x0037d80001367983 */ /* 0x001ea80000300800 */
[----:B------:R-:W3:Y:S04]  /*5b3d0*/  LDL.LU.64 R52, [R1+0x37d0] ;  /* 0x0037d00001347983 */ /* 0x000ee80000300a00 */
[----:B------:R-:W-:Y:S01]  /*5b3e0*/  STL.64 [R1+0x36f8], R56 ;  /* 0x0036f83801007387 */ /* 0x000fe20000100a00 */
[----:B---3--:R-:W-:-:S15]  /*5b3f0*/  HMMA.16816.F32 R36, R4, R52, R36 ;  /* 0x000000340424723c */ /* 0x008fde0000001824 */
[----:B------:R-:W-:-:S08]  /*5b400*/  NOP ;  /* 0x0000000000007918 */ /* 0x000fd00000000000 */
[----:B------:R-:W-:Y:S04]  /*5b410*/  STL.64 [R1+0x600], R36 ;  /* 0x0006002401007387 */ /* 0x000fe80000100a00 */
[----:B------:R0:W-:Y:S04]  /*5b420*/  STL.64 [R1+0x608], R38 ;  /* 0x0006082601007387 */ /* 0x0001e80000100a00 */
[----:B0-----:R-:W3:Y:S04]  /*5b430*/  LDL.LU.64 R38, [R1+0x37c8] ;  /* 0x0037c80001267983 */ /* 0x001ee80000300a00 */
[----:B------:R-:W3:Y:S01]  /*5b440*/  LDL.LU.64 R36, [R1+0x37c0] ;  /* 0x0037c00001247983 */ /* 0x000ee20000300a00 */
[C---:B------:R-:W-:Y:S06]  /*5b450*/  HMMA.16816.F32 R40, R4.reuse, R40, R24 ;  /* 0x000000280428723c */ /* 0x040fec0000001818 */
[C---:B------:R-:W-:Y:S06]  /*5b460*/  HMMA.16816.F32 R12, R4.reuse, R12, R32 ;  /* 0x0000000c040c723c */ /* 0x040fec0000001820 */
[----:B----4-:R-:W-:Y:S01]  /*5b470*/  HMMA.16816.F32 R48, R4, R48, R44 ;  /* 0x000000300430723c */ /* 0x010fe2000000182c */
[----:B------:R0:W-:Y:S01]  /*5b480*/  STL.64 [R1+0x3700], R52 ;  /* 0x0037003401007387 */ /* 0x0001e20000100a00 */
[----:B--2---:R-:W-:-:S03]  /*5b490*/  IMAD.MOV.U32 R56, RZ, RZ, R54 ;  /* 0x000000ffff387224 */ /* 0x004fc600078e0036 */
[----:B0-----:R-:W2:Y:S04]  /*5b4a0*/  LDL.LU R52, [R1+0x2f0] ;  /* 0x0002f00001347983 */ /* 0x001ea80000300800 */
[----:B------:R-:W2:Y:S04]  /*5b4b0*/  LDL.LU R53, [R1+0x2f4] ;  /* 0x0002f40001357983 */ /* 0x000ea80000300800 */
[----:B------:R-:W2:Y:S04]  /*5b4c0*/  LDL.LU R54, [R1+0x2f8] ;  /* 0x0002f80001367983 */ /* 0x000ea80000300800 */
[----:B------:R-:W2:Y:S04]  /*5b4d0*/  LDL.LU R55, [R1+0x2fc] ;  /* 0x0002fc0001377983 */ /* 0x000ea80000300800 */
        /* <DEDUP_REMOVED lines=20> */
[----:B------:R1:W-:Y:S04]  /*5b620*/  STL.64 [R1+0x5c8], R38 ;  /* 0x0005c82601007387 */ /* 0x0003e80000100a00 */
[----:B0-----:R-:W1:Y:S01]  /*5b630*/  LDL.LU.64 R36, [R1+0x3760] ;  /* 0x0037600001247983 */ /* 0x001e620000300a00 */
[----:B------:R-:W-:-:S07]  /*5b640*/  IMAD.MOV.U32 R57, RZ, RZ, R22 ;  /* 0x000000ffff397224 */ /* 0x000fce00078e0016 */
[C---:B--2---:R-:W-:Y:S01]  /*5b650*/  HMMA.16816.F32 R52, R4.reuse, R56, R52 ;  /* 0x000000380434723c */ /* 0x044fe20000001834 */
[----:B------:R-:W-:Y:S05]  /*5b660*/  STL.64 [R1+0x36e8], R16 ;  /* 0x0036e81001007387 */ /* 0x000fea0000100a00 */
[C---:B----4-:R-:W-:Y:S06]  /*5b670*/  HMMA.16816.F32 R24, R4.reuse, R44, R24 ;  /* 0x0000002c0418723c */ /* 0x050fec0000001818 */
[C---:B------:R-:W-:Y:S06]  /*5b680*/  HMMA.16816.F32 R40, R4.reuse, R48, R40 ;  /* 0x000000300428723c */ /* 0x040fec0000001828 */
[C---:B-1----:R-:W-:Y:S06]  /*5b690*/  HMMA.16816.F32 R36, R4.reuse, R36, R8 ;  /* 0x000000240424723c */ /* 0x042fec0000001808 */
[----:B------:R-:W-:Y:S01]  /*5b6a0*/  HMMA.16816.F32 R4, R4, R12, R28 ;  /* 0x0000000c0404723c */ /* 0x000fe2000000181c */
[----:B------:R-:W2:Y:S04]  /*5b6b0*/  LDL.LU.64 R10, [R1+0x3758] ;  /* 0x00375800010a7983 */ /* 0x000ea80000300a00 */
[----:B------:R-:W2:-:S12]  /*5b6c0*/  LDL.LU.64 R8, [R1+0x3750] ;  /* 0x0037500001087983 */ /* 0x000e980000300a00 */
[----:B------:R0:W-:Y:S04]  /*5b6d0*/  STL.64 [R1+0x5b0], R36 ;  /* 0x0005b02401007387 */ /* 0x0001e80000100a00 */
[----:B------:R-:W-:Y:S04]  /*5b6e0*/  STL.64 [R1+0x5b8], R38 ;  /* 0x0005b82601007387 */ /* 0x000fe80000100a00 */
[----:B0-----:R-:W3:Y:S04]  /*5b6f0*/  LDL.LU.64 R36, [R1+0x3748] ;  /* 0x0037480001247983 */ /* 0x001ee80000300a00 */
[----:B------:R-:W-:Y:S04]  /*5b700*/  STL.64 [R1+0x3710], R50 ;  /* 0x0037103201007387 */ /* 0x000fe80000100a00 */
[----:B------:R-:W-:Y:S04]  /*5b710*/  STL.64 [R1+0x5a0], R52 ;  /* 0x0005a03401007387 */ /* 0x000fe80000100a00 */
[----:B------:R-:W-:Y:S04]  /*5b720*/  STL.64 [R1+0x5a8], R54 ;  /* 0x0005a83601007387 */ /* 0x000fe80000100a00 */
[----:B------:R-:W-:Y:S04]  /*5b730*/  STL.64 [R1+0x3708], R48 ;  /* 0x0037083001007387 */ /* 0x000fe80000100a00 */
[----:B------:R0:W-:Y:S04]  /*5b740*/  STL.64 [R1+0x590], R40 ;  /* 0x0005902801007387 */ /* 0x0001e80000100a00 */
[----:B------:R1:W-:Y:S04]  /*5b750*/  STL.64 [R1+0x598], R42 ;  /* 0x0005982a01007387 */ /* 0x0003e80000100a00 */
[----:B0-----:R-:W2:Y:S04]  /*5b760*/  LDL.LU R40, [R1+0x210] ;  /* 0x0002100001287983 */ /* 0x001ea80000300800 */
[----:B------:R0:W-:Y:S04]  /*5b770*/  STL.64 [R1+0x580], R24 ;  /* 0x0005801801007387 */ /* 0x0001e80000100a00 */
[----:B------:R4:W-:Y:S04]  /*5b780*/  STL.64 [R1+0x588], R26 ;  /* 0x0005881a01007387 */ /* 0x0009e80000100a00 */
[----:B------:R-:W2:Y:S04]  /*5b790*/  LDL.LU R41, [R1+0x214] ;  /* 0x0002140001297983 */ /* 0x000ea80000300800 */
[----:B-1----:R-:W2:Y:S04]  /*5b7a0*/  LDL.LU R42, [R1+0x218] ;  /* 0x00021800012a7983 */ /* 0x002ea80000300800 */
[----:B------:R-:W2:Y:S04]  /*5b7b0*/  LDL.LU R43, [R1+0x21c] ;  /* 0x00021c00012b7983 */ /* 0x000ea80000300800 */
[----:B------:R-:W-:Y:S04]  /*5b7c0*/  STL.64 [R1+0x3720], R46 ;  /* 0x0037202e01007387 */ /* 0x000fe80000100a00 */
[----:B------:R-:W-:Y:S04]  /*5b7d0*/  STL.64 [R1+0x3718], R44 ;  /* 0x0037182c01007387 */ /* 0x000fe80000100a00 */
[----:B0-----:R-:W3:Y:S04]  /*5b7e0*/  LDL.LU R24, [R1+0x260] ;  /* 0x0002600001187983 */ /* 0x001ee80000300800 */
[----:B------:R0:W-:Y:S04]  /*5b7f0*/  STL.64 [R1+0x480], R4 ;  /* 0x0004800401007387 */ /* 0x0001e80000100a00 */
[----:B------:R-:W-:Y:S04]  /*5b800*/  STL.64 [R1+0x488], R6 ;  /* 0x0004880601007387 */ /* 0x000fe80000100a00 */
[----:B------:R-:W3:Y:S04]  /*5b810*/  LDL.LU R25, [R1+0x264] ;  /* 0x0002640001197983 */ /* 0x000ee80000300800 */
[----:B----4-:R-:W3:Y:S04]  /*5b820*/  LDL.LU R26, [R1+0x268] ;  /* 0x00026800011a7983 */ /* 0x010ee80000300800 */
[----:B------:R-:W3:Y:S04]  /*5b830*/  LDL.LU R27, [R1+0x26c] ;  /* 0x00026c00011b7983 */ /* 0x000ee80000300800 */
[----:B0-----:R-:W3:Y:S04]  /*5b840*/  LDL.64 R4, [R1+0xb0] ;  /* 0x0000b00001047983 */ /* 0x001ee80000100a00 */
[----:B------:R-:W-:Y:S04]  /*5b850*/  STL.64 [R1+0x3730], R14 ;  /* 0x0037300e01007387 */ /* 0x000fe80000100a00 */
        /* <DEDUP_REMOVED lines=11> */
[----:B------:R-:W4:Y:S04]  /*5b910*/  LDL.LU R14, [R1+0x1638] ;  /* 0x00163800010e7983 */ /* 0x000f280000300800 */
[----:B------:R-:W4:Y:S01]  /*5b920*/  LDL.LU R15, [R1+0x163c] ;  /* 0x00163c00010f7983 */ /* 0x000f220000300800 */
[----:B------:R-:W-:-:S03]  /*5b930*/  IMAD.MOV.U32 R52, RZ, RZ, R18 ;  /* 0x000000ffff347224 */ /* 0x000fc600078e0012 */
[----:B------:R-:W4:Y:S04]  /*5b940*/  LDL.LU R28, [R1+0x1600] ;  /* 0x00160000011c7983 */ /* 0x000f280000300800 */
[----:B------:R-:W4:Y:S04]  /*5b950*/  LDL.LU R29, [R1+0x1604] ;  /* 0x00160400011d7983 */ /* 0x000f280000300800 */
[----:B------:R-:W4:Y:S04]  /*5b960*/  LDL.LU R30, [R1+0x1608] ;  /* 0x00160800011e7983 */ /* 0x000f280000300800 */
[----:B------:R-:W4:Y:S01]  /*5b970*/  LDL.LU R31, [R1+0x160c] ;  /* 0x00160c00011f7983 */ /* 0x000f220000300800 */
[----:B------:R-:W-:-:S02]  /*5b980*/  IMAD.MOV.U32 R45, RZ, RZ, R0 ;  /* 0x000000ffff2d7224 */ /* 0x000fc400078e0000 */
[----:B------:R-:W-:Y:S02]  /*5b990*/  IMAD.MOV.U32 R22, RZ, RZ, R32 ;  /* 0x000000ffff167224 */ /* 0x000fe400078e0020 */
[----:B------:R-:W-:Y:S02]  /*5b9a0*/  IMAD.MOV.U32 R0, RZ, RZ, R33 ;  /* 0x000000ffff007224 */ /* 0x000fe400078e0021 */
[----:B------:R-:W-:Y:S02]  /*5b9b0*/  IMAD.MOV.U32 R44, RZ, RZ, R2 ;  /* 0x000000ffff2c7224 */ /* 0x000fe400078e0002 */
[----:B------:R-:W-:Y:S01]  /*5b9c0*/  IMAD.MOV.U32 R53, RZ, RZ, R3 ;  /* 0x000000ffff357224 */ /* 0x000fe200078e0003 */
[C---:B--2---:R-:W-:Y:S06]  /*5b9d0*/  HMMA.16816.F32 R16, R8.reuse, R32, R40 ;  /* 0x000000200810723c */ /* 0x044fec0000001828 */
[----:B---3--:R-:W-:-:S15]  /*5b9e0*/  HMMA.16816.F32 R24, R8, R4, R24 ;  /* 0x000000040818723c */ /* 0x008fde0000001818 */
[----:B------:R-:W-:-:S02]  /*5b9f0*/  NOP ;  /* 0x0000000000007918 */ /* 0x000fc40000000000 */
[----:B------:R0:W-:Y:S04]  /*5ba00*/  STL.64 [R1+0x110], R16 ;  /* 0x0001101001007387 */ /* 0x0001e80000100a00 */
[----:B------:R-:W-:Y:S04]  /*5ba10*/  STL.64 [R1+0x118], R18 ;  /* 0x0001181201007387 */ /* 0x000fe80000100a00 */
[----:B------:R-:W2:Y:S04]  /*5ba20*/  LDL.LU.64 R32, [R1+0x3740] ;  /* 0x0037400001207983 */ /* 0x000ea80000300a00 */
[----:B------:R-:W3:Y:S04]  /*5ba30*/  LDL.LU R40, [R1+0x15e0] ;  /* 0x0015e00001287983 */ /* 0x000ee80000300800 */
[----:B------:R-:W3:Y:S04]  /*5ba40*/  LDL.LU R41, [R1+0x15e4] ;  /* 0x0015e40001297983 */ /* 0x000ee80000300800 */
[----:B------:R-:W3:Y:S04]  /*5ba50*/  LDL.LU R42, [R1+0x15e8] ;  /* 0x0015e800012a7983 */ /* 0x000ee80000300800 */
[----:B------:R-:W3:Y:S04]  /*5ba60*/  LDL.LU R43, [R1+0x15ec] ;  /* 0x0015ec00012b7983 */ /* 0x000ee80000300800 */
[----:B0-----:R-:W3:Y:S04]  /*5ba70*/  LDL.LU.64 R16, [R1+0x50] ;  /* 0x0000500001107983 */ /* 0x001ee80000300a00 */
[----:B------:R-:W2:Y:S04]  /*5ba80*/  LDL.LU R38, [R1+0x15d8] ;  /* 0x0015d80001267983 */ /* 0x000ea80000300800 */
[----:B------:R-:W2:Y:S04]  /*5ba90*/  LDL.LU R39, [R1+0x15dc] ;  /* 0x0015dc0001277983 */ /* 0x000ea80000300800 */
[----:B------:R0:W-:Y:S04]  /*5baa0*/  STL.64 [R1+0x100], R24 ;  /* 0x0001001801007387 */ /* 0x0001e80000100a00 */
[----:B------:R1:W-:Y:S01]  /*5bab0*/  STL.64 [R1+0x108], R26 ;  /* 0x0001081a01007387 */ /* 0x0003e20000100a00 */
[C---:B----4-:R-:W-:Y:S06]  /*5bac0*/  HMMA.16816.F32 R44, R8.reuse, R44, R12 ;  /* 0x0000002c082c723c */ /* 0x050fec000000180c */
[C---:B------:R-:W-:Y:S06]  /*5bad0*/  HMMA.16816.F32 R52, R8.reuse, R52, R48 ;  /* 0x000000340834723c */ /* 0x040fec0000001830 */
[----:B------:R-:W-:Y:S01]  /*5bae0*/  HMMA.16816.F32 R56, R8, R20, R56 ;  /* 0x000000140838723c */ /* 0x000fe20000001838 */
[----:B0-----:R-:W4:Y:S01]  /*5baf0*/  LDL.LU.64 R24, [R1+0x3738] ;  /* 0x0037380001187983 */ /* 0x001f220000300a00 */
[----:B-1----:R-:W-:-:S02]  /*5bb00*/  IMAD.MOV.U32 R27, RZ, RZ, R4 ;  /* 0x000000ffff1b7224 */ /* 0x002fc400078e0004 */
[----:B------:R-:W-:Y:S01]  /*5bb10*/  IMAD.MOV.U32 R26, RZ, RZ, R5 ;  /* 0x000000ffff1a7224 */ /* 0x000fe200078e0005 */
[----:B------:R-:W4:Y:S04]  /*5bb20*/  LDL.LU R34, [R1+0x15c8] ;  /* 0x0015c80001227983 */ /* 0x000f280000300800 */
[----:B------:R-:W0:Y:S04]  /*5bb30*/  LDSM.16.MT88.4 R4, [R23+UR5+0x4100] ;  /* 0x004100051704783b */ /* 0x000e280008004200 */
[----:B------:R-:W4:Y:S04]  /*5bb40*/  LDL.LU R35, [R1+0x15cc] ;  /* 0x0015cc0001237983 */ /* 0x000f280000300800 */
[----:B0-----:R-:W-:Y:S04]  /*5bb50*/  STL.64 [R1+0x3630], R6 ;  /* 0x0036300601007387 */ /* 0x001fe80000100a00 */
[----:B------:R0:W-:Y:S04]  /*5bb60*/  STL.64 [R1+0x3628], R4 ;  /* 0x0036280401007387 */ /* 0x0001e80000100a00 */
[----:B0-----:R-:W3:Y:S04]  /*5bb70*/  LDL.LU R4, [R1+0x15f0] ;  /* 0x0015f00001047983 */ /* 0x001ee80000300800 */
[----:B------:R-:W3:Y:S04]  /*5bb80*/  LDL.LU R5, [R1+0x15f4] ;  /* 0x0015f40001057983 */ /* 0x000ee80000300800 */
[----:B------:R-:W3:Y:S04]  /*5bb90*/  LDL.LU R6, [R1+0x15f8] ;  /* 0x0015f80001067983 */ /* 0x000ee80000300800 */
[----:B------:R-:W3:Y:S04]  /*5bba0*/  LDL.LU R7, [R1+0x15fc] ;  /* 0x0015fc0001077983 */ /* 0x000ee80000300800 */
        /* <DEDUP_REMOVED lines=8> */
[----:B------:R0:W-:Y:S04]  /*5bc30*/  STL.64 [R1+0xe0], R52 ;  /* 0x0000e03401007387 */ /* 0x0001e80000100a00 */
[----:B------:R-:W-:Y:S04]  /*5bc40*/  STL.64 [R1+0xe8], R54 ;  /* 0x0000e83601007387 */ /* 0x000fe80000100a00 */
[----:B0-----:R-:W3:Y:S04]  /*5bc50*/  LDL.LU.64 R52, [R1+0x3700] ;  /* 0x0037000001347983 */ /* 0x001ee80000300a00 */
[----:B------:R0:W-:Y:S04]  /*5bc60*/  STL.64 [R1+0xd0], R56 ;  /* 0x0000d03801007387 */ /* 0x0001e80000100a00 */
[----:B------:R1:W-:Y:S04]  /*5bc70*/  STL.64 [R1+0xd8], R58 ;  /* 0x0000d83a01007387 */ /* 0x0003e80000100a00 */
[----:B0-----:R-:W1:Y:S04]  /*5bc80*/  LDL.LU.64 R56, [R1+0x36f8] ;  /* 0x0036f80001387983 */ /* 0x001e680000300a00 */
[----:B------:R-:W-:Y:S01]  /*5bc90*/  STL.64 [R1+0x36b0], R20 ;  /* 0x0036b01401007387 */ /* 0x000fe20000100a00 */
[C---:B---3--:R-:W-:Y:S06]  /*5bca0*/  HMMA.16816.F32 R52, R8.reuse, R52, R4 ;  /* 0x000000340834723c */ /* 0x048fec0000001804 */
[----:B-1----:R-:W-:Y:S01]  /*5bcb0*/  HMMA.16816.F32 R56, R8, R56, R28 ;  /* 0x000000380838723c */ /* 0x002fe2000000181c */
[----:B------:R-:W3:Y:S04]  /*5bcc0*/  LDL.LU.64 R28, [R1+0x36f0] ;  /* 0x0036f000011c7983 */ /* 0x000ee80000300a00 */
[----:B------:R-:W3:Y:S04]  /*5bcd0*/  LDL.LU R30, [R1+0x15b8] ;  /* 0x0015b800011e7983 */ /* 0x000ee80000300800 */
[----:B------:R-:W3:-:S14]  /*5bce0*/  LDL.LU R31, [R1+0x15bc] ;  /* 0x0015bc00011f7983 */ /* 0x000edc0000300800 */
[----:B------:R-:W-:Y:S04]  /*5bcf0*/  STL.64 [R1+0x3208], R58 ;  /* 0x0032083a01007387 */ /* 0x000fe80000100a00 */
[----:B------:R0:W-:Y:S04]  /*5bd00*/  STL.64 [R1+0x3200], R56 ;  /* 0x0032003801007387 */ /* 0x0001e80000100a00 */
[----:B0-----:R-:W2:Y:S04]  /*5bd10*/  LDL.LU.64 R56, [R1+0x40] ;  /* 0x0000400001387983 */ /* 0x001ea80000300a00 */
[----:B------:R-:W4:Y:S04]  /*5bd20*/  LDL.64 R58, [R1+0x48] ;  /* 0x00004800013a7983 */ /* 0x000f280000100a00 */
[----:B------:R-:W-:Y:S04]  /*5bd30*/  STL.64 [R1+0x3218], R54 ;  /* 0x0032183601007387 */ /* 0x000fe80000100a00 */
[----:B------:R0:W-:Y:S04]  /*5bd40*/  STL.64 [R1+0x3210], R52 ;  /* 0x0032103401007387 */ /* 0x0001e80000100a00 */
[----:B0-----:R-:W3:Y:S01]  /*5bd50*/  LDL.LU.64 R52, [R1+0x30] ;  /* 0x0000300001347983 */ /* 0x001ee20000300a00 */
[----:B------:R-:W-:Y:S06]  /*5bd60*/  HMMA.16816.F32 R40, R8, R16, R40 ;  /* 0x000000100828723c */ /* 0x000fec0000001828 */
[----:B------:R-:W-:-:S02]  /*5bd70*/  IMAD.MOV.U32 R7, RZ, RZ, R16 ;  /* 0x000000ffff077224 */ /* 0x000fc400078e0010 */
[----:B------:R-:W-:Y:S02]  /*5bd80*/  IMAD.MOV.U32 R6, RZ, RZ, R17 ;  /* 0x000000ffff067224 */ /* 0x000fe400078e0011 */
[----:B------:R-:W3:-:S13]  /*5bd90*/  LDL.LU.64 R16, [R1+0x36e8] ;  /* 0x0036e80001107983 */ /* 0x000eda0000300a00 */
[----:B------:R-:W-:Y:S04]  /*5bda0*/  STL.64 [R1+0x31f8], R42 ;  /* 0x0031f82a01007387 */ /* 0x000fe80000100a00 */
[----:B------:R-:W-:Y:S01]  /*5bdb0*/  STL.64 [R1+0x31f0], R40 ;  /* 0x0031f02801007387 */ /* 0x000fe20000100a00 */
[C---:B--2---:R-:W-:Y:S03]  /*5bdc0*/  HMMA.16816.F32 R36, R8.reuse, R56, R36 ;  /* 0x000000380824723c */ /* 0x044fe60000001824 */
[----:B----4-:R-:W-:Y:S04]  /*5bdd0*/  STL.64 [R1+0x3680], R58 ;  /* 0x0036803a01007387 */ /* 0x010fe80000100a00 */
[----:B------:R-:W-:Y:S01]  /*5bde0*/  STL.64 [R1+0x3678], R56 ;  /* 0x0036783801007387 */ /* 0x000fe20000100a00 */
[----:B---3--:R-:W-:-:S15]  /*5bdf0*/  HMMA.16816.F32 R32, R8, R52, R32 ;  /* 0x000000340820723c */ /* 0x008fde0000001820 */
[----:B------:R0:W-:Y:S04]  /*5be00*/  STL [R1+0x31cc], R36 ;  /* 0x0031cc2401007387 */ /* 0x0001e80000100800 */
[----:B------:R1:W-:Y:S04]  /*5be10*/  STL [R1+0x31c8], R37 ;  /* 0x0031c82501007387 */ /* 0x0003e80000100800 */
[----:B------:R2:W-:Y:S04]  /*5be20*/  STL [R1+0x31c4], R38 ;  /* 0x0031c42601007387 */ /* 0x0005e80000100800 */
[----:B------:R3:W-:Y:S04]  /*5be30*/  STL [R1+0x31c0], R39 ;  /* 0x0031c02701007387 */ /* 0x0007e80000100800 */
[----:B0-----:R-:W4:Y:S04]  /*5be40*/  LDL.LU R36, [R1+0x1590] ;  /* 0x0015900001247983 */ /* 0x001f280000300800 */
[----:B-1----:R-:W4:Y:S04]  /*5be50*/  LDL.LU R37, [R1+0x1594] ;  /* 0x0015940001257983 */ /* 0x002f280000300800 */
[----:B--2---:R-:W4:Y:S04]  /*5be60*/  LDL.LU R38, [R1+0x1598] ;  /* 0x0015980001267983 */ /* 0x004f280000300800 */
[----:B---3--:R-:W4:Y:S04]  /*5be70*/  LDL.LU R39, [R1+0x159c] ;  /* 0x00159c0001277983 */ /* 0x008f280000300800 */
[----:B------:R-:W4:Y:S04]  /*5be80*/  LDL.64 R56, [R1] ;  /* 0x0000000001387983 */ /* 0x000f280000100a00 */
[----:B------:R-:W-:Y:S04]  /*5be90*/  STL [R1+0x31dc], R32 ;  /* 0x0031dc2001007387 */ /* 0x000fe80000100800 */
[----:B------:R0:W-:Y:S04]  /*5bea0*/  STL [R1+0x31d8], R33 ;  /* 0x0031d82101007387 */ /* 0x0001e80000100800 */
[----:B------:R-:W-:Y:S04]  /*5beb0*/  STL [R1+0x31d4], R34 ;  /* 0x0031d42201007387 */ /* 0x000fe80000100800 */
[----:B------:R-:W-:Y:S01]  /*5bec0*/  STL [R1+0x31d0], R35 ;  /* 0x0031d02301007387 */ /* 0x000fe20000100800 */
[----:B------:R-:W-:-:S02]  /*5bed0*/  IMAD.MOV.U32 R3, RZ, RZ, R52 ;  /* 0x000000ffff037224 */ /* 0x000fc400078e0034 */
[----:B------:R-:W-:Y:S01]  /*5bee0*/  IMAD.MOV.U32 R2, RZ, RZ, R53 ;  /* 0x000000ffff027224 */ /* 0x000fe200078e0035 */
[----:B0-----:R-:W2:Y:S04]  /*5bef0*/  LDL.64 R32, [R1+0x10] ;  /* 0x0000100001207983 */ /* 0x001ea80000100a00 */
[----:B------:R-:W3:Y:S04]  /*5bf00*/  LDL.LU.64 R52, [R1+0x90] ;  /* 0x0000900001347983 */ /* 0x000ee80000300a00 */
[----:B------:R-:W4:Y:S01]  /*5bf10*/  LDL.64 R54, [R1+0x98] ;  /* 0x0000980001367983 */ /* 0x000f220000100a00 */
[----:B------:R-:W-:Y:S03]  /*5bf20*/  HMMA.16816.F32 R28, R8, R16, R28 ;  /* 0x00000010081c723c */ /* 0x000fe6000000181c */
[----:B----4-:R-:W-:Y:S04]  /*5bf30*/  STL.64 [R1+0x36c8], R54 ;  /* 0x0036c83601007387 */ /* 0x010fe80000100a00 */
[----:B---3--:R0:W-:Y:S04]  /*5bf40*/  STL.64 [R1+0x36c0], R52 ;  /* 0x0036c03401007387 */ /* 0x0081e80000100a00 */
[----:B0-----:R-:W2:Y:S04]  /*5bf50*/  LDL.LU R52, [R1+0x15a0] ;  /* 0x0015a00001347983 */ /* 0x001ea80000300800 */
[----:B------:R-:W2:Y:S04]  /*5bf60*/  LDL.LU R53, [R1+0x15a4] ;  /* 0x0015a40001357983 */ /* 0x000ea80000300800 */
[----:B------:R-:W2:Y:S04]  /*5bf70*/  LDL.LU R54, [R1+0x15a8] ;  /* 0x0015a80001367983 */ /* 0x000ea80000300800 */
[----:B------:R-:W2:Y:S04]  /*5bf80*/  LDL.LU R55, [R1+0x15ac] ;  /* 0x0015ac0001377983 */ /* 0x000ea80000300800 */
[----:B------:R-:W3:Y:S04]  /*5bf90*/  LDL.LU.64 R40, [R1+0x70] ;  /* 0x0000700001287983 */ /* 0x000ee80000300a00 */
[----:B------:R-:W4:Y:S01]  /*5bfa0*/  LDL.64 R42, [R1+0x78] ;  /* 0x00007800012a7983 */ /* 0x000f220000100a00 */
[----:B------:R-:W-:-:S02]  /*5bfb0*/  IMAD.MOV.U32 R21, RZ, RZ, R16 ;  /* 0x000000ffff157224 */ /* 0x000fc400078e0010 */
[----:B------:R-:W-:Y:S01]  /*5bfc0*/  IMAD.MOV.U32 R20, RZ, RZ, R17 ;  /* 0x000000ffff147224 */ /* 0x000fe200078e0011 */
[----:B----4-:R-:W-:Y:S04]  /*5bfd0*/  STL.64 [R1+0x36a8], R42 ;  /* 0x0036a82a01007387 */ /* 0x010fe80000100a00 */
[----:B---3--:R-:W-:Y:S04]  /*5bfe0*/  STL.64 [R1+0x36a0], R40 ;  /* 0x0036a02801007387 */ /* 0x008fe80000100a00 */
[----:B------:R0:W-:Y:S04]  /*5bff0*/  STL.64 [R1+0x31b0], R30 ;  /* 0x0031b01e01007387 */ /* 0x0001e80000100a00 */
[----:B------:R1:W-:Y:S01]  /*5c000*/  STL.64 [R1+0x31a8], R28 ;  /* 0x0031a81c01007387 */ /* 0x0003e20000100a00 */
[----:B0-----:R-:W-:-:S02]  /*5c010*/  IMAD.MOV.U32 R30, RZ, RZ, R25 ;  /* 0x000000ffff1e7224 */ /* 0x001fc400078e0019 */
[----:B------:R-:W-:Y:S01]  /*5c020*/  IMAD.MOV.U32 R31, RZ, RZ, R24 ;  /* 0x000000ffff1f7224 */ /* 0x000fe200078e0018 */
[----:B------:R-:W3:Y:S04]  /*5c030*/  LDL.LU R25, [R1+0x36e4] ;  /* 0x0036e40001197983 */ /* 0x000ee80000300800 */
[----:B------:R-:W3:Y:S04]  /*5c040*/  LDL.LU R24, [R1+0x36e0] ;  /* 0x0036e00001187983 */ /* 0x000ee80000300800 */
[----:B------:R-:W4:Y:S04]  /*5c050*/  LDL.LU R16, [R1+0x1580] ;  /* 0x0015800001107983 */ /* 0x000f280000300800 */
[----:B------:R-:W4:Y:S04]  /*5c060*/  LDL.LU R17, [R1+0x1584] ;  /* 0x0015840001117983 */ /* 0x000f280000300800 */
[----:B------:R-:W4:Y:S04]  /*5c070*/  LDL.LU R18, [R1+0x1588] ;  /* 0x0015880001127983 */ /* 0x000f280000300800 */
[----:B------:R-:W4:Y:S01]  /*5c080*/  LDL.LU R19, [R1+0x158c] ;  /* 0x00158c0001137983 */ /* 0x000f220000300800 */
[----:B-1----:R-:W-:-:S02]  /*5c090*/  IMAD.MOV.U32 R28, RZ, RZ, R3 ;  /* 0x000000ffff1c7224 */ /* 0x002fc400078e0003 */
[----:B------:R-:W-:Y:S01]  /*5c0a0*/  IMAD.MOV.U32 R29, RZ, RZ, R2 ;  /* 0x000000ffff1d7224 */ /* 0x000fe200078e0002 */
[----:B------:R-:W-:Y:S04]  /*5c0b0*/  STL.64 [R1+0x3670], R30 ;  /* 0x0036701e01007387 */ /* 0x000fe80000100a00 */
[----:B------:R2:W-:Y:S02]  /*5c0c0*/  STL.64 [R1+0x3668], R28 ;  /* 0x0036681c01007387 */ /* 0x0005e40000100a00 */
[C---:B--2---:R-:W-:Y:S06]  /*5c0d0*/  HMMA.16816.F32 R28, R8.reuse, R32, R52 ;  /* 0x00000020081c723c */ /* 0x044fec0000001834 */
[----:B------:R-:W-:Y:S01]  /*5c0e0*/  HMMA.16816.F32 R36, R8, R56, R36 ;  /* 0x000000380824723c */ /* 0x000fe20000001824 */
[----:B------:R-:W-:-:S02]  /*5c0f0*/  IMAD.MOV.U32 R5, RZ, RZ, R26 ;  /* 0x000000ffff057224 */ /* 0x000fc400078e001a */
[----:B------:R-:W-:-:S03]  /*5c100*/  IMAD.MOV.U32 R4, RZ, RZ, R27 ;  /* 0x000000ffff047224 */ /* 0x000fc600078e001b */
[----:B------:R-:W-:Y:S02]  /*5c110*/  IMAD.MOV.U32 R60, RZ, RZ, R56 ;  /* 0x000000ffff3c7224 */ /* 0x000fe400078e0038 */
[----:B------:R-:W-:-:S09]  /*5c120*/  IMAD.MOV.U32 R61, RZ, RZ, R57 ;  /* 0x000000ffff3d7224 */ /* 0x000fd200078e0039 */
[----:B------:R0:W-:Y:S04]  /*5c130*/  STL.64 [R1+0x150], R28 ;  /* 0x0001501c01007387 */ /* 0x0001e80000100a00 */
[----:B------:R1:W-:Y:S04]  /*5c140*/  STL.64 [R1+0x158], R30 ;  /* 0x0001581e01007387 */ /* 0x0003e80000100a00 */
        /* <DEDUP_REMOVED lines=15> */
[----:B------:R-:W-:Y:S02]  /*5c240*/  IMAD.MOV.U32 R2, RZ, RZ, R33 ;  /* 0x000000ffff027224 */ /* 0x000fe400078e0021 */
[----:B------:R-:W-:Y:S02]  /*5c250*/  IMAD.MOV.U32 R34, RZ, RZ, R37 ;  /* 0x000000ffff227224 */ /* 0x000fe400078e0025 */
[----:B------:R-:W-:Y:S02]  /*5c260*/  IMAD.MOV.U32 R35, RZ, RZ, R38 ;  /* 0x000000ffff237224 */ /* 0x000fe400078e0026 */
[----:B------:R-:W-:Y:S01]  /*5c270*/  IMAD.MOV.U32 R33, RZ, RZ, R36 ;  /* 0x000000ffff217224 */ /* 0x000fe200078e0024 */
[----:B----4-:R-:W-:-:S15]  /*5c280*/  HMMA.16816.F32 R16, R8, R48, R16 ;  /* 0x000000300810723c */ /* 0x010fde0000001810 */
[----:B------:R-:W-:-:S08]  /*5c290*/  NOP ;  /* 0x0000000000007918 */ /* 0x000fd00000000000 */
[----:B------:R-:W-:Y:S04]  /*5c2a0*/  STL.64 [R1+0x130], R16 ;  /* 0x0001301001007387 */ /* 0x000fe80000100a00 */
[----:B------:R0:W-:Y:S01]  /*5c2b0*/  STL [R1+0x138], R18 ;  /* 0x0001381201007387 */ /* 0x0001e20000100800 */
[----:B------:R-:W-:-:S03]  /*5c2c0*/  IMAD.MOV.U32 R32, RZ, RZ, R19 ;  /* 0x000000ffff207224 */ /* 0x000fc600078e0013 */
[----:B0-----:R-:W4:Y:S04]  /*5c2d0*/  LDL.LU.64 R18, [R1+0x36d8] ;  /* 0x0036d80001127983 */ /* 0x001f280000300a00 */
[----:B------:R-:W4:Y:S04]  /*5c2e0*/  LDL.LU.64 R16, [R1+0x36d0] ;  /* 0x0036d00001107983 */ /* 0x000f280000300a00 */
[----:B------:R-:W-:Y:S04]  /*5c2f0*/  STL.64 [R1+0x3640], R50 ;  /* 0x0036403201007387 */ /* 0x000fe80000100a00 */
[----:B------:R-:W-:Y:S04]  /*5c300*/  STL.64 [R1+0x3638], R48 ;  /* 0x0036383001007387 */ /* 0x000fe80000100a00 */
[----:B------:R-:W-:Y:S04]  /*5c310*/  STL.64 [R1+0x31e8], R34 ;  /* 0x0031e82201007387 */ /* 0x000fe80000100a00 */
[----:B------:R0:W-:Y:S04]  /*5c320*/  STL.64 [R1+0x31e0], R32 ;  /* 0x0031e02001007387 */ /* 0x0001e80000100a00 */
[----:B0-----:R-:W4:Y:S04]  /*5c330*/  LDL.LU.64 R32, [R1+0x60] ;  /* 0x0000600001207983 */ /* 0x001f280000300a00 */
[----:B------:R-:W4:Y:S01]  /*5c340*/  LDL.64 R34, [R1+0x68] ;  /* 0x0000680001227983 */ /* 0x000f220000100a00 */
[C---:B--2---:R-:W-:Y:S06]  /*5c350*/  HMMA.16816.F32 R28, R8.reuse, R44, R28 ;  /* 0x0000002c081c723c */ /* 0x044fec000000181c */
[----:B---3--:R-:W-:Y:S01]  /*5c360*/  HMMA.16816.F32 R24, R8, R12, R24 ;  /* 0x0000000c0818723c */ /* 0x008fe20000001818 */
[----:B------:R-:W-:-:S02]  /*5c370*/  IMAD.MOV.U32 R36, RZ, RZ, R39 ;  /* 0x000000ffff247224 */ /* 0x000fc400078e0027 */
[----:B------:R-:W-:Y:S02]  /*5c380*/  IMAD.MOV.U32 R52, RZ, RZ, R22 ;  /* 0x000000ffff347224 */ /* 0x000fe400078e0016 */
[----:B------:R-:W-:Y:S01]  /*5c390*/  IMAD.MOV.U32 R53, RZ, RZ, R0 ;  /* 0x000000ffff357224 */ /* 0x000fe200078e0000 */
[----:B------:R-:W0:-:S12]  /*5c3a0*/  LDSM.16.MT88.4 R8, [R23+UR5+0x4180] ;  /* 0x004180051708783b */ /* 0x000e180008004200 */
[----:B------:R-:W-:Y:S02]  /*5c3b0*/  IMAD.MOV.U32 R38, RZ, RZ, R29 ;  /* 0x000000ffff267224 */ /* 0x000fe400078e001d */
[----:B------:R-:W-:Y:S02]  /*5c3c0*/  IMAD.MOV.U32 R39, RZ, RZ, R30 ;  /* 0x000000ffff277224 */ /* 0x000fe400078e001e */
[----:B------:R-:W-:Y:S01]  /*5c3d0*/  IMAD.MOV.U32 R37, RZ, RZ, R28 ;  /* 0x000000ffff257224 */ /* 0x000fe200078e001c */
[----:B----4-:R-:W-:Y:S04]  /*5c3e0*/  STL.64 [R1+0x3698], R34 ;  /* 0x0036982201007387 */ /* 0x010fe80000100a00 */
[----:B------:R-:W-:Y:S04]  /*5c3f0*/  STL.64 [R1+0x3690], R32 ;  /* 0x0036902001007387 */ /* 0x000fe80000100a00 */
[----:B------:R-:W-:Y:S04]  /*5c400*/  STL.64 [R1+0x3650], R46 ;  /* 0x0036502e01007387 */ /* 0x000fe80000100a00 */
[----:B------:R-:W-:Y:S04]  /*5c410*/  STL.64 [R1+0x3648], R44 ;  /* 0x0036482c01007387 */ /* 0x000fe80000100a00 */
[----:B------:R-:W-:Y:S04]  /*5c420*/  STL.64 [R1+0x3228], R38 ;  /* 0x0032282601007387 */ /* 0x000fe80000100a00 */
[----:B------:R1:W-:Y:S04]  /*5c430*/  STL.64 [R1+0x3220], R36 ;  /* 0x0032202401007387 */ /* 0x0003e80000100a00 */
[----:B-1----:R-:W2:Y:S04]  /*5c440*/  LDL.LU.64 R36, [R1+0xa0] ;  /* 0x0000a00001247983 */ /* 0x002ea80000300a00 */
[----:B------:R-:W3:Y:S04]  /*5c450*/  LDL.64 R38, [R1+0xa8] ;  /* 0x0000a80001267983 */ /* 0x000ee80000100a00 */
[----:B------:R-:W-:Y:S04]  /*5c460*/  STL.64 [R1+0x3660], R14 ;  /* 0x0036600e01007387 */ /* 0x000fe80000100a00 */
[----:B------:R-:W-:Y:S04]  /*5c470*/  STL.64 [R1+0x3658], R12 ;  /* 0x0036580c01007387 */ /* 0x000fe80000100a00 */
[----:B------:R-:W-:Y:S04]  /*5c480*/  STL.64 [R1+0x3158], R26 ;  /* 0x0031581a01007387 */ /* 0x000fe80000100a00 */
[----:B------:R1:W-:Y:S02]  /*5c490*/  STL.64 [R1+0x3150], R24 ;  /* 0x0031501801007387 */ /* 0x0003e40000100a00 */
[----:B-1----:R-:W-:-:S02]  /*5c4a0*/  IMAD.MOV.U32 R24, RZ, RZ, R7 ;  /* 0x000000ffff187224 */ /* 0x002fc400078e0007 */
[----:B------:R-:W-:Y:S01]  /*5c4b0*/  IMAD.MOV.U32 R25, RZ, RZ, R6 ;  /* 0x000000ffff197224 */ /* 0x000fe200078e0006 */
[C---:B------:R-:W-:Y:S04]  /*5c4c0*/  HMMA.16816.F32 R12, R16.reuse, R4, R56 ;  /* 0x00000004100c723c */ /* 0x040fe80000001838 */
[----:B------:R1:W-:Y:S02]  /*5c4d0*/  STL.64 [R1+0x3688], R24 ;  /* 0x0036881801007387 */ /* 0x0003e40000100a00 */
[----:B-1----:R-:W-:-:S15]  /*5c4e0*/  HMMA.16816.F32 R24, R16, R52, R40 ;  /* 0x000000341018723c */ /* 0x002fde0000001828 */
[----:B------:R-:W-:-:S08]  /*5c4f0*/  NOP ;  /* 0x0000000000007918 */ /* 0x000fd00000000000 */
[----:B------:R-:W-:Y:S04]  /*5c500*/  STL.64 [R1+0x350], R24 ;  /* 0x0003501801007387 */ /* 0x000fe80000100a00 */
[----:B------:R-:W-:Y:S04]  /*5c510*/  STL.64 [R1+0x358], R26 ;  /* 0x0003581a01007387 */ /* 0x000fe80000100a00 */
        /* <DEDUP_REMOVED lines=14> */
[----:B------:R-:W2:Y:S04]  /*5c600*/  LDL.LU R52, [R1+0x13c0] ;  /* 0x0013c00001347983 */ /* 0x000ea80000300800 */
[----:B------:R-:W2:Y:S04]  /*5c610*/  LDL.LU R53, [R1+0x13c4] ;  /* 0x0013c40001357983 */ /* 0x000ea80000300800 */
[----:B------:R-:W2:Y:S04]  /*5c620*/  LDL.LU R54, [R1+0x13c8] ;  /* 0x0013c80001367983 */ /* 0x000ea80000300800 */
[----:B------:R-:W2:Y:S01]  /*5c630*/  LDL.LU R55, [R1+0x13cc] ;  /* 0x0013cc0001377983 */ /* 0x000ea20000300800 */
[----:B------:R-:W-:-:S02]  /*5c640*/  IMAD.MOV.U32 R49, RZ, RZ, R20 ;  /* 0x000000ffff317224 */ /* 0x000fc400078e0014 */
[----:B------:R-:W-:Y:S01]  /*5c650*/  IMAD.MOV.U32 R48, RZ, RZ, R21 ;  /* 0x000000ffff307224 */ /* 0x000fe200078e0015 */
[----:B------:R-:W4:Y:S04]  /*5c660*/  LDL.LU R20, [R1+0x13b0] ;  /* 0x0013b00001147983 */ /* 0x000f280000300800 */
[----:B------:R-:W4:Y:S04]  /*5c670*/  LDL.LU R21, [R1+0x13b4] ;  /* 0x0013b40001157983 */ /* 0x000f280000300800 */
[----:B------:R-:W4:Y:S04]  /*5c680*/  LDL.LU R22, [R1+0x13b8] ;  /* 0x0013b80001167983 */ /* 0x000f280000300800 */
[----:B------:R-:W4:Y:S04]  /*5c690*/  LDL.LU R23, [R1+0x13bc] ;  /* 0x0013bc0001177983 */ /* 0x000f280000300800 */
[----:B------:R-:W4:Y:S04]  /*5c6a0*/  LDL.LU R28, [R1+0x1360] ;  /* 0x00136000011c7983 */ /* 0x000f280000300800 */
[----:B------:R-:W4:Y:S01]  /*5c6b0*/  LDL.LU R29, [R1+0x1364] ;  /* 0x00136400011d7983 */ /* 0x000f220000300800 */
[----:B------:R-:W-:-:S03]  /*5c6c0*/  IMAD.MOV.U32 R0, RZ, RZ, R31 ;  /* 0x000000ffff007224 */ /* 0x000fc600078e001f */
        /* <DEDUP_REMOVED lines=31> */
[----:B------:R0:W-:Y:S02]  /*5c8c0*/  STL.64 [R1+0x35f8], R36 ;  /* 0x0035f82401007387 */ /* 0x0001e40000100a00 */
[----:B0-----:R-:W-:-:S02]  /*5c8d0*/  IMAD.MOV.U32 R36, RZ, RZ, R60 ;  /* 0x000000ffff247224 */ /* 0x001fc400078e003c */
[----:B------:R-:W-:Y:S01]  /*5c8e0*/  IMAD.MOV.U32 R37, RZ, RZ, R61 ;  /* 0x000000ffff257224 */ /* 0x000fe200078e003d */
[----:B------:R-:W3:Y:S04]  /*5c8f0*/  LDL.LU R60, [R1+0x36bc] ;  /* 0x0036bc00013c7983 */ /* 0x000ee80000300800 */
[----:B------:R-:W3:Y:S01]  /*5c900*/  LDL.LU R61, [R1+0x36b8] ;  /* 0x0036b800013d7983 */ /* 0x000ee20000300800 */
[----:B----4-:R-:W-:-:S15]  /*5c910*/  HMMA.16816.F32 R20, R16, R52, R20 ;  /* 0x000000341014723c */ /* 0x010fde0000001814 */
[----:B------:R-:W-:-:S08]  /*5c920*/  NOP ;  /* 0x0000000000007918 */ /* 0x000fd00000000000 */
[----:B------:R0:W-:Y:S04]  /*5c930*/  STL.64 [R1+0x320], R20 ;  /* 0x0003201401007387 */ /* 0x0001e80000100a00 */
[----:B------:R-:W-:Y:S04]  /*5c940*/  STL.64 [R1+0x328], R22 ;  /* 0x0003281601007387 */ /* 0x000fe80000100a00 */
[----:B0-----:R-:W4:Y:S04]  /*5c950*/  LDL.LU.64 R20, [R1+0x36b0] ;  /* 0x0036b00001147983 */ /* 0x001f280000300a00 */
        /* <DEDUP_REMOVED lines=13> */
[----:B0-----:R-:W2:Y:S04]  /*5ca30*/  LDL.LU R20, [R1+0x360] ;  /* 0x0003600001147983 */ /* 0x001ea80000300800 */
[----:B------:R-:W2:Y:S04]  /*5ca40*/  LDL.LU R21, [R1+0x364] ;  /* 0x0003640001157983 */ /* 0x000ea80000300800 */
[----:B------:R-:W2:Y:S04]  /*5ca50*/  LDL R22, [R1+0x368] ;  /* 0x0003680001167983 */ /* 0x000ea80000100800 */
[----:B------:R-:W2:Y:S01]  /*5ca60*/  LDL R23, [R1+0x36c] ;  /* 0x00036c0001177983 */ /* 0x000ea20000100800 */
[----:B---3--:R-:W-:-:S15]  /*5ca70*/  HMMA.16816.F32 R32, R16, R40, R32 ;  /* 0x000000281020723c */ /* 0x008fde0000001820 */
[----:B------:R-:W-:-:S08]  /*5ca80*/  NOP ;  /* 0x0000000000007918 */ /* 0x000fd00000000000 */
[----:B------:R-:W-:Y:S04]  /*5ca90*/  STL.64 [R1+0x300], R32 ;  /* 0x0003002001007387 */ /* 0x000fe80000100a00 */
[----:B------:R0:W-:Y:S04]  /*5caa0*/  STL.64 [R1+0x308], R34 ;  /* 0x0003082201007387 */ /* 0x0001e80000100a00 */
[----:B0-----:R-:W3:Y:S04]  /*5cab0*/  LDL.LU.64 R34, [R1+0x3698] ;  /* 0x0036980001227983 */ /* 0x001ee80000300a00 */
[----:B------:R-:W2:Y:S04]  /*5cac0*/  LDL.LU.64 R32, [R1+0x3690] ;  /* 0x0036900001207983 */ /* 0x000ea80000300a00 */
[----:B----4-:R-:W-:Y:S04]  /*5cad0*/  STL.64 [R1+0x3620], R42 ;  /* 0x0036202a01007387 */ /* 0x010fe80000100a00 */
[----:B------:R-:W-:Y:S01]  /*5cae0*/  STL.64 [R1+0x3618], R40 ;  /* 0x0036182801007387 */ /* 0x000fe20000100a00 */
[----:B--2---:R-:W-:-:S15]  /*5caf0*/  HMMA.16816.F32 R24, R16, R32, R24 ;  /* 0x000000201018723c */ /* 0x004fde0000001818 */
[----:B------:R-:W-:-:S08]  /*5cb00*/  NOP ;  /* 0x0000000000007918 */ /* 0x000fd00000000000 */
[----:B------:R0:W-:Y:S04]  /*5cb10*/  STL.64 [R1+0x2f0], R24 ;  /* 0x0002f01801007387 */ /* 0x0001e80000100a00 */
[----:B------:R-:W-:Y:S04]  /*5cb20*/  STL.64 [R1+0x2f8], R26 ;  /* 0x0002f81a01007387 */ /* 0x000fe80000100a00 */
[----:B0-----:R-:W2:Y:S02]  /*5cb30*/  LDL.LU.64 R24, [R1+0x3688] ;  /* 0x0036880001187983 */ /* 0x001ea40000300a00 */
[----:B--2---:R-:W-:-:S15]  /*5cb40*/  HMMA.16816.F32 R56, R16, R24, R56 ;  /* 0x000000181038723c */ /* 0x004fde0000001838 */
[----:B------:R-:W-:-:S08]  /*5cb50*/  NOP ;  /* 0x0000000000007918 */ /* 0x000fd00000000000 */
        /* <DEDUP_REMOVED lines=9> */
[----:B------:R-:W3:Y:S01]  /*5cbf0*/  LDL.LU.64 R28, [R1+0x3668] ;  /* 0x00366800011c7983 */ /* 0x000ee20000300a00 */
[----:B------:R-:W-:Y:S01]  /*5cc00*/  HMMA.16816.F32 R48, R16, R48, R44 ;  /* 0x000000301030723c */ /* 0x000fe2000000182c */
[----:B------:R-:W-:-:S05]  /*5cc10*/  IMAD.MOV.U32 R40, RZ, RZ, R3 ;  /* 0x000000ffff287224 */ /* 0x000fca00078e0003 */
[----:B---3--:R-:W-:-:S15]  /*5cc20*/  HMMA.16816.F32 R12, R16, R28, R12 ;  /* 0x0000001c100c723c */ /* 0x008fde000000180c */
[----:B------:R-:W-:-:S08]  /*5cc30*/  NOP ;  /* 0x0000000000007918 */ /* 0x000fd00000000000 */
[----:B------:R-:W-:Y:S04]  /*5cc40*/  STL.64 [R1+0x2c0], R12 ;  /* 0x0002c00c01007387 */ /* 0x000fe80000100a00 */
[----:B------:R0:W-:Y:S04]  /*5cc50*/  STL.64 [R1+0x2c8], R14 ;  /* 0x0002c80e01007387 */ /* 0x0001e80000100a00 */
[----:B0-----:R-:W3:Y:S04]  /*5cc60*/  LDL.LU.64 R14, [R1+0x3660] ;  /* 0x00366000010e7983 */ /* 0x001ee80000300a00 */
[----:B------:R-:W2:Y:S04]  /*5cc70*/  LDL.LU.64 R12, [R1+0x3658] ;  /* 0x00365800010c7983 */ /* 0x000ea80000300a00 */
[----:B------:R-:W4:Y:S04]  /*5cc80*/  LDL.LU.64 R46, [R1+0x3650] ;  /* 0x00365000012e7983 */ /* 0x000f280000300a00 */
[----:B------:R-:W3:Y:S04]  /*5cc90*/  LDL.LU.64 R44, [R1+0x3648] ;  /* 0x00364800012c7983 */ /* 0x000ee80000300a00 */
[----:B------:R-:W-:Y:S04]  /*5cca0*/  STL.64 [R1+0x2b0], R48 ;  /* 0x0002b03001007387 */ /* 0x000fe80000100a00 */
[----:B------:R0:W-:Y:S04]  /*5ccb0*/  STL.64 [R1+0x2b8], R50 ;  /* 0x0002b83201007387 */ /* 0x0001e80000100a00 */
[----:B0-----:R-:W2:Y:S04]  /*5ccc0*/  LDL.LU.64 R50, [R1+0x3640] ;  /* 0x0036400001327983 */ /* 0x001ea80000300a00 */
[----:B------:R-:W4:Y:S01]  /*5ccd0*/  LDL.LU.64 R48, [R1+0x3638] ;  /* 0x0036380001307983 */ /* 0x000f220000300a00 */
[----:B------:R-:W-:-:S07]  /*5cce0*/  IMAD.MOV.U32 R41, RZ, RZ, R2 ;  /* 0x000000ffff297224 */ /* 0x000fce00078e0002 */
[----:B------:R-:W-:Y:S01]  /*5ccf0*/  HMMA.16816.F32 R40, R16, R40, R4 ;  /* 0x000000281028723c */ /* 0x000fe20000001804 */
[----:B------:R-:W3:Y:S04]  /*5cd00*/  LDL.LU.64 R6, [R1+0x3630] ;  /* 0x0036300001067983 */ /* 0x000ee80000300a00 */
[----:B------:R-:W3:-:S15]  /*5cd10*/  LDL.LU.64 R4, [R1+0x3628] ;  /* 0x0036280001047983 */ /* 0x000ede0000300a00 */
[----:B------:R-:W-:-:S03]  /*5cd20*/  NOP ;  /* 0x0000000000007918 */ /* 0x000fc60000000000 */
[----:B------:R-:W-:Y:S04]  /*5cd30*/  STL.64 [R1+0x2a0], R40 ;  /* 0x0002a02801007387 */ /* 0x000fe80000100a00 */
[----:B------:R0:W-:Y:S02]  /*5cd40*/  STL.64 [R1+0x2a8], R42 ;  /* 0x0002a82a01007387 */ /* 0x0001e40000100a00 */
[C---:B0-----:R-:W-:Y:S06]  /*5cd50*/  HMMA.16816.F32 R40, R16.reuse, R36, R52 ;  /* 0x000000241028723c */ /* 0x041fec0000001834 */
[----:B----4-:R-:W-:Y:S01]  /*5cd60*/  HMMA.16816.F32 R36, R16, R48, R8 ;  /* 0x000000301024723c */ /* 0x010fe20000001808 */
[----:B------:R-:W4:-:S15]  /*5cd70*/  LDL.LU R8, [R1+0x370] ;  /* 0x0003700001087983 */ /* 0x000f1e0000300800 */
[----:B------:R-:W-:-:S01]  /*5cd80*/  NOP ;  /* 0x0000000000007918 */ /* 0x000fc20000000000 */
[----:B------:R0:W-:Y:S04]  /*5cd90*/  STL.64 [R1+0x290], R40 ;  /* 0x0002902801007387 */ /* 0x0001e80000100a00 */
[----:B------:R-:W-:Y:S04]  /*5cda0*/  STL.64 [R1+0x298], R42 ;  /* 0x0002982a01007387 */ /* 0x000fe80000100a00 */
[----:B------:R1:W-:Y:S04]  /*5cdb0*/  STL.64 [R1+0x280], R36 ;  /* 0x0002802401007387 */ /* 0x0003e80000100a00 */
[----:B------:R-:W-:Y:S04]  /*5cdc0*/  STL.64 [R1+0x288], R38 ;  /* 0x0002882601007387 */ /* 0x000fe80000100a00 */
[----:B------:R-:W4:Y:S04]  /*5cdd0*/  LDL.LU R9, [R1+0x374] ;  /* 0x0003740001097983 */ /* 0x000f280000300800 */
[----:B------:R-:W4:Y:S04]  /*5cde0*/  LDL R10, [R1+0x378] ;  /* 0x00037800010a7983 */ /* 0x000f280000100800 */
[----:B------:R-:W4:Y:S04]  /*5cdf0*/  LDL R11, [R1+0x37c] ;  /* 0x00037c00010b7983 */ /* 0x000f280000100800 */
[----:B0-----:R-:W4:Y:S04]  /*5ce00*/  LDL.LU.64 R40, [R1+0xc0] ;  /* 0x0000c00001287983 */ /* 0x001f280000300a00 */
[----:B------:R-:W4:Y:S04]  /*5ce10*/  LDL.LU R52, [R1+0x380] ;  /* 0x0003800001347983 */ /* 0x000f280000300800 */
[----:B------:R-:W4:Y:S04]  /*5ce20*/  LDL.LU R53, [R1+0x384] ;  /* 0x0003840001357983 */ /* 0x000f280000300800 */
[----:B------:R-:W4:Y:S04]  /*5ce30*/  LDL.LU R54, [R1+0x388] ;  /* 0x0003880001367983 */ /* 0x000f280000300800 */
[----:B------:R-:W4:Y:S04]  /*5ce40*/  LDL.LU R55, [R1+0x38c] ;  /* 0x00038c0001377983 */ /* 0x000f280000300800 */
[----:B-1----:R-:W4:Y:S04]  /*5ce50*/  LDL.LU.64 R36, [R1+0xb0] ;  /* 0x0000b00001247983 */ /* 0x002f280000300a00 */
[----:B--2---:R-:W-:Y:S04]  /*5ce60*/  STL.64 [R1+0x35a8], R50 ;  /* 0x0035a83201007387 */ /* 0x004fe80000100a00 */
[----:B------:R0:W-:Y:S04]  /*5ce70*/  STL.64 [R1+0x35a0], R48 ;  /* 0x0035a03001007387 */ /* 0x0001e80000100a00 */
[----:B0-----:R-:W2:Y:S04]  /*5ce80*/  LDL.LU R48, [R1+0x1300] ;  /* 0x0013000001307983 */ /* 0x001ea80000300800 */
[----:B------:R-:W2:Y:S04]  /*5ce90*/  LDL.LU R49, [R1+0x1304] ;  /* 0x0013040001317983 */ /* 0x000ea80000300800 */
[----:B------:R-:W2:Y:S04]  /*5cea0*/  LDL.LU R50, [R1+0x1308] ;  /* 0x0013080001327983 */ /* 0x000ea80000300800 */
[----:B------:R-:W2:Y:S01]  /*5ceb0*/  LDL.LU R51, [R1+0x130c] ;  /* 0x00130c0001337983 */ /* 0x000ea20000300800 */
[C---:B------:R-:W-:Y:S03]  /*5cec0*/  HMMA.16816.F32 R20, R16.reuse, R12, R20 ;  /* 0x0000000c1014723c */ /* 0x040fe60000001814 */
[----:B------:R-:W-:Y:S04]  /*5ced0*/  STL.64 [R1+0x3598], R46 ;  /* 0x0035982e01007387 */ /* 0x000fe80000100a00 */
[----:B---3--:R0:W-:Y:S01]  /*5cee0*/  STL.64 [R1+0x3590], R44 ;  /* 0x0035902c01007387 */ /* 0x0081e20000100a00 */
[----:B--2---:R-:W-:Y:S06]  /*5cef0*/  HMMA.16816.F32 R48, R16, R44, R48 ;  /* 0x0000002c1030723c */ /* 0x004fec0000001830 */
[C---:B----4-:R-:W-:Y:S06]  /*5cf00*/  HMMA.16816.F32 R8, R4.reuse, R40, R8 ;  /* 0x000000280408723c */ /* 0x050fec0000001808 */
[----:B------:R-:W-:Y:S11]  /*5cf10*/  HMMA.16816.F32 R52, R4, R36, R52 ;  /* 0x000000240434723c */ /* 0x000ff60000001834 */
[----:B------:R-:W-:Y:S04]  /*5cf20*/  STL.64 [R1+0x270], R48 ;  /* 0x0002703001007387 */ /* 0x000fe80000100a00 */
[----:B------:R-:W-:Y:S04]  /*5cf30*/  STL.64 [R1+0x278], R50 ;  /* 0x0002783201007387 */ /* 0x000fe80000100a00 */
[----:B------:R-:W2:Y:S04]  /*5cf40*/  LDL.LU R16, [R1+0x390] ;  /* 0x0003900001107983 */ /* 0x000ea80000300800 */
[----:B------:R1:W-:Y:S04]  /*5cf50*/  STL.64 [R1+0x260], R20 ;  /* 0x0002601401007387 */ /* 0x0003e80000100a00 */
[----:B------:R3:W-:Y:S04]  /*5cf60*/  STL.64 [R1+0x268], R22 ;  /* 0x0002681601007387 */ /* 0x0007e80000100a00 */
[----:B------:R-:W2:Y:S04]  /*5cf70*/  LDL.LU R17, [R1+0x394] ;  /* 0x0003940001117983 */ /* 0x000ea80000300800 */
[----:B------:R-:W2:Y:S04]  /*5cf80*/  LDL.LU R18, [R1+0x398] ;  /* 0x0003980001127983 */ /* 0x000ea80000300800 */
[----:B------:R-:W2:Y:S04]  /*5cf90*/  LDL.LU R19, [R1+0x39c] ;  /* 0x00039c0001137983 */ /* 0x000ea80000300800 */
[----:B0-----:R-:W4:Y:S04]  /*5cfa0*/  LDL.LU R44, [R1+0x1140] ;  /* 0x00114000012c7983 */ /* 0x001f280000300800 */
[----:B------:R-:W4:Y:S04]  /*5cfb0*/  LDL.LU R45, [R1+0x1144] ;  /* 0x00114400012d7983 */ /* 0x000f280000300800 */
[----:B------:R-:W4:Y:S04]  /*5cfc0*/  LDL.LU R46, [R1+0x1148] ;  /* 0x00114800012e7983 */ /* 0x000f280000300800 */
[----:B------:R-:W4:Y:S04]  /*5cfd0*/  LDL.LU R47, [R1+0x114c] ;  /* 0x00114c00012f7983 */ /* 0x000f280000300800 */
[----:B-1----:R-:W4:Y:S04]  /*5cfe0*/  LDL.LU R20, [R1+0x1190] ;  /* 0x0011900001147983 */ /* 0x002f280000300800 */
[----:B------:R-:W4:Y:S04]  /*5cff0*/  LDL.LU R21, [R1+0x1194] ;  /* 0x0011940001157983 */ /* 0x000f280000300800 */
[----:B---3--:R-:W4:Y:S04]  /*5d000*/  LDL.LU R22, [R1+0x1198] ;  /* 0x0011980001167983 */ /* 0x008f280000300800 */
[----:B------:R-:W4:Y:S04]  /*5d010*/  LDL.LU R23, [R1+0x119c] ;  /* 0x00119c0001177983 */ /* 0x000f280000300800 */
[----:B------:R-:W3:Y:S04]  /*5d020*/  LDL.LU R48, [R1+0x1130] ;  /* 0x0011300001307983 */ /* 0x000ee80000300800 */
[----:B------:R-:W3:Y:S04]  /*5d030*/  LDL.LU R49, [R1+0x1134] ;  /* 0x0011340001317983 */ /* 0x000ee80000300800 */
[----:B------:R-:W3:Y:S04]  /*5d040*/  LDL.LU R50, [R1+0x1138] ;  /* 0x0011380001327983 */ /* 0x000ee80000300800 */
[----:B------:R-:W3:Y:S04]  /*5d050*/  LDL.LU R51, [R1+0x113c] ;  /* 0x00113c0001337983 */ /* 0x000ee80000300800 */
[----:B------:R-:W-:Y:S04]  /*5d060*/  STL.64 [R1+0x35b8], R14 ;  /* 0x0035b80e01007387 */ /* 0x000fe80000100a00 */
[----:B------:R0:W-:Y:S04]  /*5d070*/  STL.64 [R1+0x35b0], R12 ;  /* 0x0035b00c01007387 */ /* 0x0001e80000100a00 */
[----:B0-----:R-:W3:Y:S04]  /*5d080*/  LDL.LU R12, [R1+0x1150] ;  /* 0x00115000010c7983 */ /* 0x001ee80000300800 */
[----:B------:R-:W3:Y:S04]  /*5d090*/  LDL.LU R13, [R1+0x1154] ;  /* 0x00115400010d7983 */ /* 0x000ee80000300800 */
[----:B------:R-:W3:Y:S04]  /*5d0a0*/  LDL.LU R14, [R1+0x1158] ;  /* 0x00115800010e7983 */ /* 0x000ee80000300800 */
[----:B------:R-:W3:Y:S04]  /*5d0b0*/  LDL.LU R15, [R1+0x115c] ;  /* 0x00115c00010f7983 */ /* 0x000ee80000300800 */
[----:B------:R0:W-:Y:S04]  /*5d0c0*/  STL.64 [R1+0x250], R8 ;  /* 0x0002500801007387 */ /* 0x0001e80000100a00 */
[----:B------:R-:W-:Y:S04]  /*5d0d0*/  STL.64 [R1+0x258], R10 ;  /* 0x0002580a01007387 */ /* 0x000fe80000100a00 */
[----:B------:R-:W3:Y:S01]  /*5d0e0*/  LDL.LU.64 R42, [R1+0x3620] ;  /* 0x00362000012a7983 */ /* 0x000ee20000300a00 */
[----:B------:R-:W-:-:S02]  /*5d0f0*/  IMAD.MOV.U32 R3, RZ, RZ, R36 ;  /* 0x000000ffff037224 */ /* 0x000fc400078e0024 */
[----:B------:R-:W-:Y:S02]  /*5d100*/  IMAD.MOV.U32 R2, RZ, RZ, R37 ;  /* 0x000000ffff027224 */ /* 0x000fe400078e0025 */
[----:B0-----:R-:W-:Y:S02]  /*5d110*/  IMAD.MOV.U32 R9, RZ, RZ, R40 ;  /* 0x000000ffff097224 */ /* 0x001fe400078e0028 */
[----:B------:R-:W-:Y:S02]  /*5d120*/  IMAD.MOV.U32 R8, RZ, RZ, R41 ;  /* 0x000000ffff087224 */ /* 0x000fe400078e0029 */
[----:B------:R-:W3:Y:S04]  /*5d130*/  LDL.LU.64 R40, [R1+0x3618] ;  /* 0x0036180001287983 */ /* 0x000ee80000300a00 */
[----:B------:R-:W-:Y:S04]  /*5d140*/  STL.64 [R1+0x240], R52 ;  /* 0x0002403401007387 */ /* 0x000fe80000100a00 */
[----:B------:R0:W-:Y:S04]  /*5d150*/  STL.64 [R1+0x248], R54 ;  /* 0x0002483601007387 */ /* 0x0001e80000100a00 */
[----:B0-----:R-:W3:Y:S04]  /*5d160*/  LDL.LU.64 R54, [R1+0x3610] ;  /* 0x0036100001367983 */ /* 0x001ee80000300a00 */
[----:B------:R-:W4:Y:S04]  /*5d170*/  LDL.LU.64 R52, [R1+0x3608] ;  /* 0x0036080001347983 */ /* 0x000f280000300a00 */
[----:B------:R-:W3:Y:S04]  /*5d180*/  LDL.LU.64 R38, [R1+0x3600] ;  /* 0x0036000001267983 */ /* 0x000ee80000300a00 */
[----:B------:R-:W2:Y:S02]  /*5d190*/  LDL.LU.64 R36, [R1+0x35f8] ;  /* 0x0035f80001247983 */ /* 0x000ea40000300a00 */
[----:B--2---:R-:W-:Y:S02]  /*5d1a0*/  HMMA.16816.F32 R16, R4, R36, R16 ;  /* 0x000000240410723c */ /* 0x004fe40000001810 */
[----:B---3--:R-:W-:Y:S04]  /*5d1b0*/  STL.64 [R1+0x35c8], R38 ;  /* 0x0035c82601007387 */ /* 0x008fe80000100a00 */
[----:B------:R0:W-:-:S15]  /*5d1c0*/  STL.64 [R1+0x35c0], R36 ;  /* 0x0035c02401007387 */ /* 0x0001de0000100a00 */
[----:B------:R-:W-:-:S02]  /*5d1d0*/  NOP ;  /* 0x0000000000007918 */ /* 0x000fc40000000000 */
[----:B------:R-:W-:Y:S04]  /*5d1e0*/  STL.64 [R1+0x230], R16 ;  /* 0x0002301001007387 */ /* 0x000fe80000100a00 */
[----:B------:R-:W-:Y:S04]  /*5d1f0*/  STL.64 [R1+0x238], R18 ;  /* 0x0002381201007387 */ /* 0x000fe80000100a00 */
[----:B------:R-:W1:Y:S01]  /*5d200*/  LDSM.16.MT88.4 R16, [R60+UR5+0x6000] ;  /* 0x006000053c10783b */ /* 0x000e620008004200 */
[C---:B----4-:R-:W-:Y:S03]  /*5d210*/  HMMA.16816.F32 R20, R4.reuse, R52, R20 ;  /* 0x000000340414723c */ /* 0x050fe60000001814 */
[----:B0-----:R-:W2:Y:S04]  /*5d220*/  LDL.LU R36, [R1+0x1160] ;  /* 0x0011600001247983 */ /* 0x001ea80000300800 */
[----:B------:R-:W2:Y:S04]  /*5d230*/  LDL.LU R37, [R1+0x1164] ;  /* 0x0011640001257983 */ /* 0x000ea80000300800 */
[----:B------:R-:W2:Y:S04]  /*5d240*/  LDL.LU R38, [R1+0x1168] ;  /* 0x0011680001267983 */ /* 0x000ea80000300800 */
[----:B------:R-:W2:Y:S04]  /*5d250*/  LDL.LU R39, [R1+0x116c] ;  /* 0x00116c0001277983 */ /* 0x000ea80000300800 */
[----:B-1----:R-:W-:Y:S04]  /*5d260*/  STL.64 [R1+0x34b8], R18 ;  /* 0x0034b81201007387 */ /* 0x002fe80000100a00 */
        /* <DEDUP_REMOVED lines=8> */
[----:B------:R-:W-:Y:S04]  /*5d2f0*/  STL.64 [R1+0x35d8], R54 ;  /* 0x0035d83601007387 */ /* 0x000fe80000100a00 */
        /* <DEDUP_REMOVED lines=8> */
[----:B------:R0:W-:Y:S02]  /*5d380*/  STL.64 [R1+0x218], R18 ;  /* 0x0002181201007387 */ /* 0x0001e40000100a00 */
[----:B0-----:R-:W-:Y:S02]  /*5d390*/  IMAD.MOV.U32 R19, RZ, RZ, R20 ;  /* 0x000000ffff137224 */ /* 0x001fe400078e0014 */
[----:B------:R-:W-:Y:S02]  /*5d3a0*/  IMAD.MOV.U32 R18, RZ, RZ, R21 ;  /* 0x000000ffff127224 */ /* 0x000fe400078e0015 */
[----:B------:R-:W3:Y:S04]  /*5d3b0*/  LDL.LU.64 R20, [R1+0x35e8] ;  /* 0x0035e80001147983 */ /* 0x000ee80000300a00 */
[----:B------:R4:W-:Y:S02]  /*5d3c0*/  STL.64 [R1+0x35e0], R18 ;  /* 0x0035e01201007387 */ /* 0x0009e40000100a00 */
[----:B----4-:R-:W-:Y:S02]  /*5d3d0*/  HMMA.16816.F32 R16, R4, R40, R52 ;  /* 0x000000280410723c */ /* 0x010fe40000001834 */
[----:B------:R-:W-:Y:S04]  /*5d3e0*/  STL.64 [R1+0x3560], R42 ;  /* 0x0035602a01007387 */ /* 0x000fe80000100a00 */
[----:B------:R-:W-:-:S15]  /*5d3f0*/  STL.64 [R1+0x3558], R40 ;  /* 0x0035582801007387 */ /* 0x000fde0000100a00 */
[----:B------:R-:W-:-:S02]  /*5d400*/  NOP ;  /* 0x0000000000007918 */ /* 0x000fc40000000000 */
[----:B------:R-:W-:Y:S04]  /*5d410*/  STL.64 [R1+0x200], R16 ;  /* 0x0002001001007387 */ /* 0x000fe80000100a00 */
[----:B------:R2:W-:Y:S02]  /*5d420*/  STL.64 [R1+0x208], R18 ;  /* 0x0002081201007387 */ /* 0x0005e40000100a00 */
[----:B--2---:R-:W-:Y:S02]  /*5d430*/  HMMA.16816.F32 R16, R4, R32, R36 ;  /* 0x000000200410723c */ /* 0x004fe40000001824 */
[----:B------:R-:W-:Y:S04]  /*5d440*/  STL.64 [R1+0x3570], R34 ;  /* 0x0035702201007387 */ /* 0x000fe80000100a00 */
[----:B------:R-:W-:-:S15]  /*5d450*/  STL.64 [R1+0x3568], R32 ;  /* 0x0035682001007387 */ /* 0x000fde0000100a00 */
[----:B------:R-:W-:-:S02]  /*5d460*/  NOP ;  /* 0x0000000000007918 */ /* 0x000fc40000000000 */
[----:B------:R-:W-:Y:S04]  /*5d470*/  STL.64 [R1+0x1f0], R16 ;  /* 0x0001f01001007387 */ /* 0x000fe80000100a00 */
[----:B------:R0:W-:Y:S02]  /*5d480*/  STL.64 [R1+0x1f8], R18 ;  /* 0x0001f81201007387 */ /* 0x0001e40000100a00 */
[C---:B0-----:R-:W-:Y:S06]  /*5d490*/  HMMA.16816.F32 R16, R4.reuse, R24, R12 ;  /* 0x000000180410723c */ /* 0x041fec000000180c */
[----:B------:R-:W-:Y:S01]  /*5d4a0*/  HMMA.16816.F32 R12, R4, R56, R44 ;  /* 0x00000038040c723c */ /* 0x000fe2000000182c */
[----:B------:R-:W-:-:S15]  /*5d4b0*/  STL.64 [R1+0x3550], R24 ;  /* 0x0035501801007387 */ /* 0x000fde0000100a00 */
[----:B------:R-:W-:-:S01]  /*5d4c0*/  NOP ;  /* 0x0000000000007918 */ /* 0x000fc20000000000 */
[----:B------:R-:W-:Y:S04]  /*5d4d0*/  STL.64 [R1+0x1e0], R16 ;  /* 0x0001e01001007387 */ /* 0x000fe80000100a00 */
[----:B------:R-:W-:Y:S04]  /*5d4e0*/  STL.64 [R1+0x1e8], R18 ;  /* 0x0001e81201007387 */ /* 0x000fe80000100a00 */
[----:B------:R-:W-:Y:S04]  /*5d4f0*/  STL.64 [R1+0x3548], R58 ;  /* 0x0035483a01007387 */ /* 0x000fe80000100a00 */
[----:B------:R-:W-:Y:S04]  /*5d500*/  STL.64 [R1+0x3540], R56 ;  /* 0x0035403801007387 */ /* 0x000fe80000100a00 */
[----:B------:R-:W-:Y:S04]  /*5d510*/  STL.64 [R1+0x1d0], R12 ;  /* 0x0001d00c01007387 */ /* 0x000fe80000100a00 */
[----:B------:R0:W-:Y:S04]  /*5d520*/  STL.64 [R1+0x1d8], R14 ;  /* 0x0001d80e01007387 */ /* 0x0001e80000100a00 */
[----:B------:R-:W2:Y:S01]  /*5d530*/  LDL.LU R44, [R1+0x10f0] ;  /* 0x0010f000012c7983 */ /* 0x000ea20000300800 */
[----:B0-----:R-:W-:-:S15]  /*5d540*/  HMMA.16816.F32 R12, R4, R28, R48 ;  /* 0x0000001c040c723c */ /* 0x001fde0000001830 */
        /* <DEDUP_REMOVED lines=10> */
[----:B------:R-:W3:Y:S04]  /*5d5f0*/  LDL.LU R16, [R1+0x1120] ;  /* 0x0011200001107983 */ /* 0x000ee80000300800 */
[----:B------:R-:W3:Y:S04]  /*5d600*/  LDL.LU R17, [R1+0x1124] ;  /* 0x0011240001117983 */ /* 0x000ee80000300800 */
[----:B------:R-:W3:Y:S04]  /*5d610*/  LDL.LU R18, [R1+0x1128] ;  /* 0x0011280001127983 */ /* 0x000ee80000300800 */
[----:B------:R-:W3:Y:S04]  /*5d620*/  LDL.LU R19, [R1+0x112c] ;  /* 0x00112c0001137983 */ /* 0x000ee80000300800 */
[----:B------:R-:W3:Y:S04]  /*5d630*/  LDL.LU.64 R52, [R1+0x20] ;  /* 0x0000200001347983 */ /* 0x000ee80000300a00 */
[----:B------:R-:W4:Y:S04]  /*5d640*/  LDL.LU.64 R36, [R1+0x10] ;  /* 0x0000100001247983 */ /* 0x000f280000300a00 */
[----:B0-----:R-:W2:Y:S04]  /*5d650*/  LDL.LU R12, [R1+0x1100] ;  /* 0x00110000010c7983 */ /* 0x001ea80000300800 */
[----:B------:R-:W2:Y:S04]  /*5d660*/  LDL.LU R13, [R1+0x1104] ;  /* 0x00110400010d7983 */ /* 0x000ea80000300800 */
[----:B-1----:R-:W2:Y:S04]  /*5d670*/  LDL.LU R14, [R1+0x1108] ;  /* 0x00110800010e7983 */ /* 0x002ea80000300800 */
[----:B------:R-:W2:Y:S04]  /*5d680*/  LDL.LU R15, [R1+0x110c] ;  /* 0x00110c00010f7983 */ /* 0x000ea80000300800 */
[----:B------:R-:W2:Y:S04]  /*5d690*/  LDL.LU.64 R48, [R1] ;  /* 0x0000000001307983 */ /* 0x000ea80000300a00 */
[----:B------:R-:W2:Y:S04]  /*5d6a0*/  LDL.LU R32, [R1+0x3b0] ;  /* 0x0003b00001207983 */ /* 0x000ea80000300800 */
[----:B------:R-:W2:Y:S04]  /*5d6b0*/  LDL.LU R33, [R1+0x3b4] ;  /* 0x0003b40001217983 */ /* 0x000ea80000300800 */
[----:B------:R-:W2:Y:S04]  /*5d6c0*/  LDL.LU R34, [R1+0x3b8] ;  /* 0x0003b80001227983 */ /* 0x000ea80000300800 */
[----:B------:R-:W2:Y:S01]  /*5d6d0*/  LDL.LU R35, [R1+0x3bc] ;  /* 0x0003bc0001237983 */ /* 0x000ea20000300800 */
[----:B------:R-:W-:-:S02]  /*5d6e0*/  IMAD.MOV.U32 R57, RZ, RZ, R8 ;  /* 0x000000ffff397224 */ /* 0x000fc400078e0008 */
[----:B------:R-:W-:Y:S01]  /*5d6f0*/  IMAD.MOV.U32 R56, RZ, RZ, R9 ;  /* 0x000000ffff387224 */ /* 0x000fe200078e0009 */
        /* <DEDUP_REMOVED lines=10> */
[----:B------:R-:W-:Y:S04]  /*5d7a0*/  STL.64 [R1+0x3528], R30 ;  /* 0x0035281e01007387 */ /* 0x000fe80000100a00 */
[----:B------:R0:W-:Y:S04]  /*5d7b0*/  STL.64 [R1+0x3520], R28 ;  /* 0x0035201c01007387 */ /* 0x0001e80000100a00 */
[----:B0-----:R-:W2:Y:S04]  /*5d7c0*/  LDL.LU R28, [R1+0x3c0] ;  /* 0x0003c000011c7983 */ /* 0x001ea80000300800 */
[----:B------:R-:W2:Y:S04]  /*5d7d0*/  LDL.LU R29, [R1+0x3c4] ;  /* 0x0003c400011d7983 */ /* 0x000ea80000300800 */
[----:B------:R-:W2:Y:S04]  /*5d7e0*/  LDL.LU R30, [R1+0x3c8] ;  /* 0x0003c800011e7983 */ /* 0x000ea80000300800 */
[----:B------:R-:W2:Y:S01]  /*5d7f0*/  LDL.LU R31, [R1+0x3cc] ;  /* 0x0003cc00011f7983 */ /* 0x000ea20000300800 */
[C---:B---3--:R-:W-:Y:S06]  /*5d800*/  HMMA.16816.F32 R16, R4.reuse, R52, R16 ;  /* 0x000000340410723c */ /* 0x048fec0000001810 */
[C---:B----4-:R-:W-:Y:S06]  /*5d810*/  HMMA.16816.F32 R24, R4.reuse, R36, R24 ;  /* 0x000000240418723c */ /* 0x050fec0000001818 */
[----:B--2---:R-:W-:Y:S11]  /*5d820*/  HMMA.16816.F32 R12, R4, R48, R12 ;  /* 0x00000030040c723c */ /* 0x004ff6000000180c */
[----:B------:R0:W-:Y:S04]  /*5d830*/  STL.64 [R1+0x1b0], R16 ;  /* 0x0001b01001007387 */ /* 0x0001e80000100a00 */
[----:B------:R1:W-:Y:S01]  /*5d840*/  STL.64 [R1+0x1b8], R18 ;  /* 0x0001b81201007387 */ /* 0x0003e20000100a00 */
[----:B0-----:R-:W-:-:S03]  /*5d850*/  IMAD.MOV.U32 R17, RZ, RZ, R52 ;  /* 0x000000ffff117224 */ /* 0x001fc600078e0034 */
[----:B-1----:R-:W2:Y:S01]  /*5d860*/  LDL.LU.64 R18, [R1+0x35e0] ;  /* 0x0035e00001127983 */ /* 0x002ea20000300a00 */
[----:B------:R-:W-:-:S03]  /*5d870*/  IMAD.MOV.U32 R16, RZ, RZ, R53 ;  /* 0x000000ffff107224 */ /* 0x000fc600078e0035 */
[----:B------:R-:W3:Y:S04]  /*5d880*/  LDL.LU.64 R54, [R1+0x35d8] ;  /* 0x0035d80001367983 */ /* 0x000ee80000300a00 */
[----:B------:R-:W4:Y:S04]  /*5d890*/  LDL.LU.64 R52, [R1+0x35d0] ;  /* 0x0035d00001347983 */ /* 0x000f280000300a00 */
[----:B------:R0:W-:Y:S04]  /*5d8a0*/  STL.64 [R1+0x1a0], R24 ;  /* 0x0001a01801007387 */ /* 0x0001e80000100a00 */
[----:B------:R1:W-:Y:S04]  /*5d8b0*/  STL.64 [R1+0x1a8], R26 ;  /* 0x0001a81a01007387 */ /* 0x0003e80000100a00 */
[----:B------:R-:W2:Y:S01]  /*5d8c0*/  LDL.LU.64 R38, [R1+0x35c8] ;  /* 0x0035c80001267983 */ /* 0x000ea20000300a00 */
[----:B0-----:R-:W-:-:S02]  /*5d8d0*/  IMAD.MOV.U32 R25, RZ, RZ, R36 ;  /* 0x000000ffff197224 */ /* 0x001fc400078e0024 */
[----:B------:R-:W-:Y:S02]  /*5d8e0*/  IMAD.MOV.U32 R24, RZ, RZ, R37 ;  /* 0x000000ffff187224 */ /* 0x000fe400078e0025 */
[----:B------:R-:W3:Y:S04]  /*5d8f0*/  LDL.LU.64 R36, [R1+0x35c0] ;  /* 0x0035c00001247983 */ /* 0x000ee80000300a00 */
[----:B------:R-:W-:Y:S04]  /*5d900*/  STL.64 [R1+0x190], R12 ;  /* 0x0001900c01007387 */ /* 0x000fe80000100a00 */
[----:B------:R0:W-:Y:S01]  /*5d910*/  STL.64 [R1+0x198], R14 ;  /* 0x0001980e01007387 */ /* 0x0001e20000100a00 */
[----:B-1----:R-:W-:-:S02]  /*5d920*/  IMAD.MOV.U32 R27, RZ, RZ, R48 ;  /* 0x000000ffff1b7224 */ /* 0x002fc400078e0030 */
[----:B------:R-:W-:Y:S01]  /*5d930*/  IMAD.MOV.U32 R26, RZ, RZ, R49 ;  /* 0x000000ffff1a7224 */ /* 0x000fe200078e0031 */
[----:B0-----:R-:W4:Y:S04]  /*5d940*/  LDL.LU.64 R14, [R1+0x35b8] ;  /* 0x0035b800010e7983 */ /* 0x001f280000300a00 */
[----:B------:R-:W2:Y:S04]  /*5d950*/  LDL.LU.64 R12, [R1+0x35b0] ;  /* 0x0035b000010c7983 */ /* 0x000ea80000300a00 */
[----:B------:R-:W3:Y:S04]  /*5d960*/  LDL.LU.64 R50, [R1+0x35a8] ;  /* 0x0035a80001327983 */ /* 0x000ee80000300a00 */
        /* <DEDUP_REMOVED lines=13> */
[C---:B--2---:R-:W-:Y:S06]  /*5da40*/  HMMA.16816.F32 R8, R4.reuse, R44, R8 ;  /* 0x0000002c0408723c */ /* 0x044fec0000001808 */
[----:B---3--:R-:W-:-:S15]  /*5da50*/  HMMA.16816.F32 R4, R4, R12, R48 ;  /* 0x0000000c0404723c */ /* 0x008fde0000001830 */
[----:B------:R-:W-:-:S02]  /*5da60*/  NOP ;  /* 0x0000000000007918 */ /* 0x000fc40000000000 */
[----:B------:R-:W-:Y:S04]  /*5da70*/  STL.64 [R1+0x170], R8 ;  /* 0x0001700801007387 */ /* 0x000fe80000100a00 */
[----:B------:R0:W-:Y:S04]  /*5da80*/  STL.64 [R1+0x178], R10 ;  /* 0x0001780a01007387 */ /* 0x0001e80000100a00 */
[----:B0-----:R-:W2:Y:S04]  /*5da90*/  LDL.LU.64 R10, [R1+0x3588] ;  /* 0x00358800010a7983 */ /* 0x001ea80000300a00 */
[----:B------:R-:W2:Y:S04]  /*5daa0*/  LDL.LU.64 R8, [R1+0x3580] ;  /* 0x0035800001087983 */ /* 0x000ea80000300a00 */
[----:B----4-:R-:W-:Y:S04]  /*5dab0*/  STL.64 [R1+0x34c8], R46 ;  /* 0x0034c82e01007387 */ /* 0x010fe80000100a00 */
[----:B------:R-:W-:Y:S04]  /*5dac0*/  STL.64 [R1+0x34c0], R44 ;  /* 0x0034c02c01007387 */ /* 0x000fe80000100a00 */
[----:B------:R-:W-:Y:S04]  /*5dad0*/  STL.64 [R1+0x34e8], R14 ;  /* 0x0034e80e01007387 */ /* 0x000fe80000100a00 */
[----:B------:R-:W-:Y:S04]  /*5dae0*/  STL.64 [R1+0x34e0], R12 ;  /* 0x0034e00c01007387 */ /* 0x000fe80000100a00 */
[----:B------:R0:W-:Y:S04]  /*5daf0*/  STL.64 [R1+0x160], R4 ;  /* 0x0001600401007387 */ /* 0x0001e80000100a00 */
[----:B------:R1:W-:Y:S01]  /*5db00*/  STL.64 [R1+0x168], R6 ;  /* 0x0001680601007387 */ /* 0x0003e20000100a00 */
[----:B0-----:R-:W-:-:S02]  /*5db10*/  IMAD.MOV.U32 R4, RZ, RZ, R3 ;  /* 0x000000ffff047224 */ /* 0x001fc400078e0003 */
[----:B------:R-:W-:Y:S01]  /*5db20*/  IMAD.MOV.U32 R5, RZ, RZ, R2 ;  /* 0x000000ffff057224 */ /* 0x000fe200078e0002 */
[----:B------:R-:W3:Y:S04]  /*5db30*/  LDL.LU R3, [R1+0x357c] ;  /* 0x00357c0001037983 */ /* 0x000ee80000300800 */
[----:B------:R-:W4:Y:S04]  /*5db40*/  LDL.LU R2, [R1+0x3578] ;  /* 0x0035780001027983 */ /* 0x000f280000300800 */
[----:B-1----:R-:W3:Y:S04]  /*5db50*/  LDL R6, [R1+0xb8] ;  /* 0x0000b80001067983 */ /* 0x002ee80000100800 */
[----:B------:R-:W3:Y:S01]  /*5db60*/  LDL R7, [R1+0xbc] ;  /* 0x0000bc0001077983 */ /* 0x000ee20000100800 */
[C---:B--2---:R-:W-:Y:S06]  /*5db70*/  HMMA.16816.F32 R28, R8.reuse, R56, R28 ;  /* 0x00000038081c723c */ /* 0x044fec000000181c */
[C---:B------:R-:W-:Y:S01]  /*5db80*/  HMMA.16816.F32 R12, R8.reuse, R4, R32 ;  /* 0x00000004080c723c */ /* 0x040fe20000001820 */
[----:B---3--:R0:W-:Y:S05]  /*5db90*/  STL.64 [R1+0x34f0], R6 ;  /* 0x0034f00601007387 */ /* 0x0081ea0000100a00 */
[C---:B0-----:R-:W-:Y:S01]  /*5dba0*/  HMMA.16816.F32 R4, R8.reuse, R36, R20 ;  /* 0x000000240804723c */ /* 0x041fe20000001814 */
[----:B------:R-:W0:Y:S10]  /*5dbb0*/  LDSM.16.MT88.4 R20, [R60+UR5+0x6080] ;  /* 0x006080053c14783b */ /* 0x000e340008004200 */
[----:B------:R-:W-:Y:S04]  /*5dbc0*/  STL.64 [R1+0x450], R28 ;  /* 0x0004501c01007387 */ /* 0x000fe80000100a00 */
        /* <DEDUP_REMOVED lines=8> */
[----:B------:R0:W-:Y:S04]  /*5dc50*/  STL.64 [R1+0x33f0], R20 ;  /* 0x0033f01401007387 */ /* 0x0001e80000100a00 */
[----:B------:R-:W-:Y:S04]  /*5dc60*/  STL.64 [R1+0x3500], R54 ;  /* 0x0035003601007387 */ /* 0x000fe80000100a00 */
[----:B------:R-:W2:Y:S09]  /*5dc70*/  LDL.LU R44, [R1+0xa40] ;  /* 0x000a4000012c7983 */ /* 0x000eb20000300800 */
[----:B------:R1:W-:Y:S04]  /*5dc80*/  STL.64 [R1+0x420], R4 ;  /* 0x0004200401007387 */ /* 0x0003e80000100a00 */
[----:B------:R-:W-:Y:S04]  /*5dc90*/  STL.64 [R1+0x428], R6 ;  /* 0x0004280601007387 */ /* 0x000fe80000100a00 */
        /* <DEDUP_REMOVED lines=16> */
[----:B------:R-:W3:Y:S04]  /*5dda0*/  LDL.LU R32, [R1+0x410] ;  /* 0x0004100001207983 */ /* 0x000ee80000300800 */
[----:B------:R-:W3:Y:S04]  /*5ddb0*/  LDL.LU R33, [R1+0x414] ;  /* 0x0004140001217983 */ /* 0x000ee80000300800 */
[----:B------:R-:W3:Y:S04]  /*5ddc0*/  LDL.LU R34, [R1+0x418] ;  /* 0x0004180001227983 */ /* 0x000ee80000300800 */
[----:B------:R-:W3:Y:S01]  /*5ddd0*/  LDL.LU R35, [R1+0x41c] ;  /* 0x00041c0001237983 */ /* 0x000ee20000300800 */
[----:B------:R-:W-:-:S02]  /*5dde0*/  IMAD.MOV.U32 R40, RZ, RZ, R19 ;  /* 0x000000ffff287224 */ /* 0x000fc400078e0013 */
[----:B------:R-:W-:Y:S01]  /*5ddf0*/  IMAD.MOV.U32 R41, RZ, RZ, R18 ;  /* 0x000000ffff297224 */ /* 0x000fe200078e0012 */
[----:B------:R-:W4:Y:S04]  /*5de00*/  LDL.LU R56, [R1+0x3e0] ;  /* 0x0003e00001387983 */ /* 0x000f280000300800 */
[----:B------:R-:W4:Y:S04]  /*5de10*/  LDL.LU R57, [R1+0x3e4] ;  /* 0x0003e40001397983 */ /* 0x000f280000300800 */
[----:B------:R-:W4:Y:S01]  /*5de20*/  LDL.LU R58, [R1+0x3e8] ;  /* 0x0003e800013a7983 */ /* 0x000f220000300800 */
[----:B-1----:R-:W-:-:S03]  /*5de30*/  IMAD.MOV.U32 R5, RZ, RZ, R24 ;  /* 0x000000ffff057224 */ /* 0x002fc600078e0018 */
        /* <DEDUP_REMOVED lines=14> */
[----:B--2---:R-:W2:Y:S04]  /*5df20*/  LDL.LU R48, [R1+0xa80] ;  /* 0x000a800001307983 */ /* 0x004ea80000300800 */
[----:B------:R-:W2:Y:S04]  /*5df30*/  LDL.LU R49, [R1+0xa84] ;  /* 0x000a840001317983 */ /* 0x000ea80000300800 */
[----:B------:R-:W2:Y:S04]  /*5df40*/  LDL.LU R50, [R1+0xa88] ;  /* 0x000a880001327983 */ /* 0x000ea80000300800 */
[----:B------:R-:W2:Y:S04]  /*5df50*/  LDL.LU R51, [R1+0xa8c] ;  /* 0x000a8c0001337983 */ /* 0x000ea80000300800 */
[----:B------:R-:W2:Y:S04]  /*5df60*/  LDL.LU R44, [R1+0xa70] ;  /* 0x000a7000012c7983 */ /* 0x000ea80000300800 */
[----:B------:R-:W2:Y:S04]  /*5df70*/  LDL.LU R45, [R1+0xa74] ;  /* 0x000a7400012d7983 */ /* 0x000ea80000300800 */
[----:B------:R-:W2:Y:S01]  /*5df80*/  LDL.LU R46, [R1+0xa78] ;  /* 0x000a7800012e7983 */ /* 0x000ea20000300800 */
[----:B------:R-:W-:-:S03]  /*5df90*/  IMAD.MOV.U32 R53, RZ, RZ, R16 ;  /* 0x000000ffff357224 */ /* 0x000fc600078e0010 */
[----:B------:R-:W2:Y:S01]  /*5dfa0*/  LDL.LU R47, [R1+0xa7c] ;  /* 0x000a7c00012f7983 */ /* 0x000ea20000300800 */
[----:B------:R-:W-:-:S03]  /*5dfb0*/  IMAD.MOV.U32 R52, RZ, RZ, R17 ;  /* 0x000000ffff347224 */ /* 0x000fc600078e0011 */
[----:B------:R-:W2:Y:S04]  /*5dfc0*/  LDL.LU R16, [R1+0xa30] ;  /* 0x000a300001107983 */ /* 0x000ea80000300800 */
[----:B------:R-:W2:Y:S04]  /*5dfd0*/  LDL.LU R17, [R1+0xa34] ;  /* 0x000a340001117983 */ /* 0x000ea80000300800 */
[----:B------:R-:W2:Y:S04]  /*5dfe0*/  LDL.LU R18, [R1+0xa38] ;  /* 0x000a380001127983 */ /* 0x000ea80000300800 */
[----:B------:R-:W2:Y:S01]  /*5dff0*/  LDL.LU R19, [R1+0xa3c] ;  /* 0x000a3c0001137983 */ /* 0x000ea20000300800 */
[----:B---3--:R-:W-:Y:S03]  /*5e000*/  HMMA.16816.F32 R40, R8, R40, R32 ;  /* 0x000000280828723c */ /* 0x008fe60000001820 */
[----:B------:R-:W3:Y:S04]  /*5e010*/  LDL.LU.64 R34, [R1+0x3570] ;  /* 0x0035700001227983 */ /* 0x000ee80000300a00 */
[----:B------:R-:W4:-:S15]  /*5e020*/  LDL.LU.64 R32, [R1+0x3568] ;  /* 0x0035680001207983 */ /* 0x000f1e0000300a00 */
[----:B------:R-:W-:-:S01]  /*5e030*/  NOP ;  /* 0x0000000000007918 */ /* 0x000fc20000000000 */
[----:B------:R-:W-:Y:S04]  /*5e040*/  STL.64 [R1+0x410], R40 ;  /* 0x0004102801007387 */ /* 0x000fe80000100a00 */
[----:B------:R0:W-:Y:S04]  /*5e050*/  STL.64 [R1+0x418], R42 ;  /* 0x0004182a01007387 */ /* 0x0001e80000100a00 */
[----:B0-----:R-:W2:Y:S04]  /*5e060*/  LDL.LU.64 R42, [R1+0x3560] ;  /* 0x00356000012a7983 */ /* 0x001ea80000300a00 */
[----:B------:R-:W3:Y:S01]  /*5e070*/  LDL.LU.64 R40, [R1+0x3558] ;  /* 0x0035580001287983 */ /* 0x000ee20000300a00 */
[C---:B----4-:R-:W-:Y:S06]  /*5e080*/  HMMA.16816.F32 R24, R8.reuse, R32, R24 ;  /* 0x000000200818723c */ /* 0x050fec0000001818 */
        /* <DEDUP_REMOVED lines=8> */
[----:B--2---:R0:W-:Y:S04]  /*5e110*/  STL.64 [R1+0x3488], R42 ;  /* 0x0034882a01007387 */ /* 0x0041e80000100a00 */
[----:B0-----:R-:W2:Y:S04]  /*5e120*/  LDL.64 R42, [R1+0xc8] ;  /* 0x0000c800012a7983 */ /* 0x001ea80000100a00 */
[----:B------:R0:W-:Y:S04]  /*5e130*/  STL.64 [R1+0x3f0], R24 ;  /* 0x0003f01801007387 */ /* 0x0001e80000100a00 */
[----:B------:R1:W-:Y:S04]  /*5e140*/  STL.64 [R1+0x3f8], R26 ;  /* 0x0003f81a01007387 */ /* 0x0003e80000100a00 */
[----:B0-----:R-:W1:Y:S02]  /*5e150*/  LDL.LU.64 R24, [R1+0x3550] ;  /* 0x0035500001187983 */ /* 0x001e640000300a00 */
[----:B-1----:R-:W-:Y:S02]  /*5e160*/  HMMA.16816.F32 R24, R8, R24, R56 ;  /* 0x000000180818723c */ /* 0x002fe40000001838 */
[----:B------:R-:W4:Y:S04]  /*5e170*/  LDL.LU.64 R58, [R1+0x3548] ;  /* 0x00354800013a7983 */ /* 0x000f280000300a00 */
[----:B------:R-:W3:-:S15]  /*5e180*/  LDL.LU.64 R56, [R1+0x3540] ;  /* 0x0035400001387983 */ /* 0x000ede0000300a00 */
[----:B------:R-:W-:-:S02]  /*5e190*/  NOP ;  /* 0x0000000000007918 */ /* 0x000fc40000000000 */
[----:B------:R0:W-:Y:S04]  /*5e1a0*/  STL.64 [R1+0x3e0], R24 ;  /* 0x0003e01801007387 */ /* 0x0001e80000100a00 */
[----:B------:R1:W-:Y:S04]  /*5e1b0*/  STL.64 [R1+0x3e8], R26 ;  /* 0x0003e81a01007387 */ /* 0x0003e80000100a00 */
[----:B0-----:R-:W2:Y:S01]  /*5e1c0*/  LDL.LU R24, [R1+0xc50] ;  /* 0x000c500001187983 */ /* 0x001ea20000300800 */
[----:B------:R-:W-:-:S03]  /*5e1d0*/  IMAD.MOV.U32 R25, RZ, RZ, R2 ;  /* 0x000000ffff197224 */ /* 0x000fc600078e0002 */
[----:B------:R-:W2:Y:S01]  /*5e1e0*/  LDL.LU R2, [R1+0x3538] ;  /* 0x0035380001027983 */ /* 0x000ea20000300800 */
[----:B-1----:R-:W-:Y:S02]  /*5e1f0*/  IMAD.MOV.U32 R26, RZ, RZ, R3 ;  /* 0x000000ffff1a7224 */ /* 0x002fe400078e0003 */
[----:B------:R-:W-:Y:S01]  /*5e200*/  IMAD.MOV.U32 R27, RZ, RZ, R61 ;  /* 0x000000ffff1b7224 */ /* 0x000fe200078e003d */
        /* <DEDUP_REMOVED lines=8> */
[----:B----4-:R0:W-:Y:S04]  /*5e290*/  STL.64 [R1+0x3450], R58 ;  /* 0x0034503a01007387 */ /* 0x0101e80000100a00 */
[----:B------:R-:W4:Y:S04]  /*5e2a0*/  LDL.LU R56, [R1+0xa20] ;  /* 0x000a200001387983 */ /* 0x000f280000300800 */
[----:B------:R-:W4:Y:S04]  /*5e2b0*/  LDL.LU R57, [R1+0xa24] ;  /* 0x000a240001397983 */ /* 0x000f280000300800 */
[----:B0-----:R-:W4:Y:S04]  /*5e2c0*/  LDL.LU R58, [R1+0xa28] ;  /* 0x000a2800013a7983 */ /* 0x001f280000300800 */
[----:B------:R-:W4:Y:S01]  /*5e2d0*/  LDL.LU R59, [R1+0xa2c] ;  /* 0x000a2c00013b7983 */ /* 0x000f220000300800 */
[----:B--2---:R-:W-:-:S15]  /*5e2e0*/  HMMA.16816.F32 R48, R8, R28, R48 ;  /* 0x0000001c0830723c */ /* 0x004fde0000001830 */
[----:B------:R-:W-:-:S08]  /*5e2f0*/  NOP ;  /* 0x0000000000007918 */ /* 0x000fd00000000000 */
[----:B------:R0:W-:Y:S04]  /*5e300*/  STL.64 [R1+0x3c0], R48 ;  /* 0x0003c03001007387 */ /* 0x0001e80000100a00 */
[----:B------:R-:W-:Y:S04]  /*5e310*/  STL.64 [R1+0x3c8], R50 ;  /* 0x0003c83201007387 */ /* 0x000fe80000100a00 */
[----:B0-----:R-:W2:Y:S01]  /*5e320*/  LDL.LU.64 R48, [R1+0x3518] ;  /* 0x0035180001307983 */ /* 0x001ea20000300a00 */
[C---:B------:R-:W-:Y:S06]  /*5e330*/  HMMA.16816.F32 R52, R8.reuse, R52, R44 ;  /* 0x000000340834723c */ /* 0x040fec000000182c */
[C---:B------:R-:W-:Y:S01]  /*5e340*/  HMMA.16816.F32 R4, R8.reuse, R4, R36 ;  /* 0x000000040804723c */ /* 0x040fe20000001824 */
[----:B---3--:R-:W-:Y:S04]  /*5e350*/  STL.64 [R1+0x3448], R30 ;  /* 0x0034481e01007387 */ /* 0x008fe80000100a00 */
[----:B------:R-:W3:Y:S04]  /*5e360*/  LDL.LU R28, [R1+0x960] ;  /* 0x00096000011c7983 */ /* 0x000ee80000300800 */
[----:B------:R-:W4:Y:S04]  /*5e370*/  LDL.LU.64 R46, [R1+0x3510] ;  /* 0x00351000012e7983 */ /* 0x000f280000300a00 */
[----:B------:R-:W4:Y:S04]  /*5e380*/  LDL.LU.64 R44, [R1+0x3508] ;  /* 0x00350800012c7983 */ /* 0x000f280000300a00 */
[----:B------:R-:W-:Y:S04]  /*5e390*/  STL.64 [R1+0x3b0], R52 ;  /* 0x0003b03401007387 */ /* 0x000fe80000100a00 */
[----:B------:R0:W-:Y:S04]  /*5e3a0*/  STL.64 [R1+0x3b8], R54 ;  /* 0x0003b83601007387 */ /* 0x0001e80000100a00 */
[----:B0-----:R-:W3:Y:S04]  /*5e3b0*/  LDL.LU.64 R54, [R1+0x3500] ;  /* 0x0035000001367983 */ /* 0x001ee80000300a00 */
[----:B------:R-:W3:Y:S04]  /*5e3c0*/  LDL.LU.64 R38, [R1+0x34f8] ;  /* 0x0034f80001267983 */ /* 0x000ee80000300a00 */
[----:B------:R-:W-:Y:S04]  /*5e3d0*/  STL.64 [R1+0x3a0], R4 ;  /* 0x0003a00401007387 */ /* 0x000fe80000100a00 */
[----:B------:R0:W-:Y:S04]  /*5e3e0*/  STL.64 [R1+0x3a8], R6 ;  /* 0x0003a80601007387 */ /* 0x0001e80000100a00 */
[----:B0-----:R-:W3:Y:S01]  /*5e3f0*/  LDL.LU.64 R6, [R1+0x34f0] ;  /* 0x0034f00001067983 */ /* 0x001ee20000300a00 */
[----:B--2---:R-:W-:Y:S03]  /*5e400*/  HMMA.16816.F32 R48, R8, R48, R12 ;  /* 0x000000300830723c */ /* 0x004fe6000000180c */
[----:B------:R-:W2:Y:S04]  /*5e410*/  LDL.LU.64 R14, [R1+0x34e8] ;  /* 0x0034e800010e7983 */ /* 0x000ea80000300a00 */
[----:B------:R-:W3:-:S15]  /*5e420*/  LDL.LU.64 R12, [R1+0x34e0] ;  /* 0x0034e000010c7983 */ /* 0x000ede0000300a00 */
[----:B------:R-:W-:-:S01]  /*5e430*/  NOP ;  /* 0x0000000000007918 */ /* 0x000fc20000000000 */
        /* <DEDUP_REMOVED lines=10> */
[----:B------:R-:W-:-:S02]  /*5e4e0*/  IMAD.MOV.U32 R30, RZ, RZ, R3 ;  /* 0x000000ffff1e7224 */ /* 0x000fc400078e0003 */
[----:B------:R-:W-:Y:S02]  /*5e4f0*/  IMAD.MOV.U32 R31, RZ, RZ, R2 ;  /* 0x000000ffff1f7224 */ /* 0x000fe400078e0002 */
[----:B------:R-:W-:Y:S01]  /*5e500*/  IMAD.MOV.U32 R29, RZ, RZ, R61 ;  /* 0x000000ffff1d7224 */ /* 0x000fe200078e003d */
[----:B---3--:R-:W-:-:S15]  /*5e510*/  HMMA.16816.F32 R16, R8, R44, R16 ;  /* 0x0000002c0810723c */ /* 0x008fde0000001810 */
[----:B------:R-:W-:-:S08]  /*5e520*/  NOP ;  /* 0x0000000000007918 */ /* 0x000fd00000000000 */
[----:B------:R0:W-:Y:S01]  /*5e530*/  STL.64 [R1+0x370], R16 ;  /* 0x0003701001007387 */ /* 0x0001e20000100a00 */
[----:B------:R-:W-:Y:S02]  /*5e540*/  IMAD.MOV.U32 R3, RZ, RZ, R18 ;  /* 0x000000ffff037224 */ /* 0x000fe400078e0012 */
[----:B------:R-:W-:Y:S02]  /*5e550*/  IMAD.MOV.U32 R2, RZ, RZ, R19 ;  /* 0x000000ffff027224 */ /* 0x000fe400078e0013 */
[----:B------:R-:W3:Y:S04]  /*5e560*/  LDL.LU.64 R18, [R1+0x34b8] ;  /* 0x0034b80001127983 */ /* 0x000ee80000300a00 */
[----:B0-----:R-:W3:Y:S01]  /*5e570*/  LDL.LU.64 R16, [R1+0x34b0] ;  /* 0x0034b00001107983 */ /* 0x001ee20000300a00 */
[----:B------:R-:W-:Y:S03]  /*5e580*/  HMMA.16816.F32 R8, R8, R12, R28 ;  /* 0x0000000c0808723c */ /* 0x000fe6000000181c */
[----:B----4-:R-:W-:-:S15]  /*5e590*/  STL.64 [R1+0x3400], R46 ;  /* 0x0034002e01007387 */ /* 0x010fde0000100a00 */
[----:B------:R-:W-:-:S05]  /*5e5a0*/  NOP ;  /* 0x0000000000007918 */ /* 0x000fca0000000000 */
[----:B------:R3:W-:Y:S01]  /*5e5b0*/  STL.64 [R1+0x360], R8 ;  /* 0x0003600801007387 */ /* 0x0007e20000100a00 */
[----:B------:R-:W-:Y:S02]  /*5e5c0*/  IMAD.MOV.U32 R13, RZ, RZ, R10 ;  /* 0x000000ffff0d7224 */ /* 0x000fe400078e000a */
[----:B------:R-:W-:Y:S01]  /*5e5d0*/  IMAD.MOV.U32 R12, RZ, RZ, R11 ;  /* 0x000000ffff0c7224 */ /* 0x000fe200078e000b */
[----:B--2---:R-:W-:Y:S01]  /*5e5e0*/  STL.64 [R1+0x3410], R14 ;  /* 0x0034100e01007387 */ /* 0x004fe20000100a00 */
[----:B------:R-:W-:-:S03]  /*5e5f0*/  LOP3.LUT R37, R60, 0x20, RZ, 0x3c, !PT ;  /* 0x000000203c257812 */ /* 0x000fc600078e3cff */
[----:B------:R-:W-:Y:S01]  /*5e600*/  STL.64 [R1+0x3408], R12 ;  /* 0x0034080c01007387 */ /* 0x000fe20000100a00 */
[----:B------:R-:W-:Y:S02]  /*5e610*/  IMAD.MOV.U32 R33, RZ, RZ, R42 ;  /* 0x000000ffff217224 */ /* 0x000fe400078e002a */
[----:B------:R-:W-:Y:S01]  /*5e620*/  IMAD.MOV.U32 R32, RZ, RZ, R43 ;  /* 0x000000ffff207224 */ /* 0x000fe200078e002b */
[----:B---3--:R-:W-:-:S15]  /*5e630*/  HMMA.16816.F32 R8, R16, R42, R56 ;  /* 0x0000002a1008723c */ /* 0x008fde0000001838 */
[----:B------:R-:W-:-:S08]  /*5e640*/  NOP ;  /* 0x0000000000007918 */ /* 0x000fd00000000000 */
[----:B------:R-:W-:Y:S04]  /*5e650*/  STL.64 [R1+0x13c0], R8 ;  /* 0x0013c00801007387 */ /* 0x000fe80000100a00 */
[----:B------:R0:W-:Y:S01]  /*5e660*/  STL.64 [R1+0x13c8], R10 ;  /* 0x0013c80a01007387 */ /* 0x0001e20000100a00 */
[----:B------:R-:W-:Y:S02]  /*5e670*/  IMAD.MOV.U32 R61, RZ, RZ, R8 ;  /* 0x000000ffff3d7224 */ /* 0x000fe400078e0008 */
[C---:B0-----:R-:W-:Y:S01]  /*5e680*/  HMMA.16816.F32 R8, R16.reuse, R6, R20 ;  /* 0x000000061008723c */ /* 0x041fe20000001814 */
[----:B------:R-:W0:Y:S04]  /*5e690*/  LDSM.16.MT88.4 R4, [R37+UR5+0x6000] ;  /* 0x006000052504783b */ /* 0x000e280008004200 */
[----:B------:R-:W-:Y:S04]  /*5e6a0*/  STL.64 [R1+0x3480], R34 ;  /* 0x0034802201007387 */ /* 0x000fe80000100a00 */
[----:B------:R-:W-:Y:S04]  /*5e6b0*/  STL.64 [R1+0x3478], R32 ;  /* 0x0034782001007387 */ /* 0x000fe80000100a00 */
[----:B0-----:R0:W-:Y:S10]  /*5e6c0*/  STL.64 [R1+0x33a0], R6 ;  /* 0x0033a00601007387 */ /* 0x0011f40000100a00 */
[----:B------:R-:W-:Y:S04]  /*5e6d0*/  STL.64 [R1+0x12e0], R8 ;  /* 0x0012e00801007387 */ /* 0x000fe80000100a00 */
[----:B------:R-:W-:Y:S04]  /*5e6e0*/  STL.64 [R1+0x12e8], R10 ;  /* 0x0012e80a01007387 */ /* 0x000fe80000100a00 */
[----:B------:R-:W-:Y:S04]  /*5e6f0*/  STL.64 [R1+0x3398], R4 ;  /* 0x0033980401007387 */ /* 0x000fe80000100a00 */
[----:B0-----:R-:W2:Y:S04]  /*5e700*/  LDL.64 R6, [R1+0x8] ;  /* 0x0000080001067983 */ /* 0x001ea80000100a00 */
[----:B--2---:R0:W-:Y:S02]  /*5e710*/  STL.64 [R1+0x3418], R6 ;  /* 0x0034180601007387 */ /* 0x0041e40000100a00 */
[----:B0-----:R-:W-:Y:S06]  /*5e720*/  HMMA.16816.F32 R4, R16, R38, R24 ;  /* 0x000000261004723c */ /* 0x001fec0000001818 */
[----:B------:R-:W-:Y:S04]  /*5e730*/  STL.64 [R1+0x3428], R38 ;  /* 0x0034282601007387 */ /* 0x000fe80000100a00 */
[----:B------:R-:W-:-:S13]  /*5e740*/  STL [R1+0x3420], R37 ;  /* 0x0034202501007387 */ /* 0x000fda0000100800 */
        /* <DEDUP_REMOVED lines=14> */
[----:B------:R-:W2:Y:S04]  /*5e830*/  LDL R46, [R1+0x18] ;  /* 0x00001800012e7983 */ /* 0x000ea80000100800 */
[----:B------:R-:W2:Y:S04]  /*5e840*/  LDL R47, [R1+0x1c] ;  /* 0x00001c00012f7983 */ /* 0x000ea80000100800 */
[----:B--2---:R-:W-:Y:S04]  /*5e850*/  STL.64 [R1+0x3470], R46 ;  /* 0x0034702e01007387 */ /* 0x004fe80000100a00 */
        /* <DEDUP_REMOVED lines=9> */
[----:B------:R-:W2:Y:S04]  /*5e8f0*/  LDL R42, [R1+0x88] ;  /* 0x00008800012a7983 */ /* 0x000ea80000100800 */
[----:B------:R-:W2:Y:S04]  /*5e900*/  LDL R43, [R1+0x8c] ;  /* 0x00008c00012b7983 */ /* 0x000ea80000100800 */
        /* <DEDUP_REMOVED lines=29> */
[----:B------:R-:W4:Y:S04]  /*5eae0*/  LDL R7, [R1+0x2c] ;  /* 0x00002c0001077983 */ /* 0x000f280000100800 */
        /* <DEDUP_REMOVED lines=9> */
[----:B------:R-:W4:Y:S01]  /*5eb80*/  LDL.LU R51, [R1+0x34a8] ;  /* 0x0034a80001337983 */ /* 0x000f220000300800 */
[C---:B--2---:R-:W-:Y:S06]  /*5eb90*/  HMMA.16816.F32 R40, R16.reuse, R42, R28 ;  /* 0x0000002a1028723c */ /* 0x044fec000000181c */
[----:B---3--:R-:W-:-:S15]  /*5eba0*/  HMMA.16816.F32 R56, R16, R54, R56 ;  /* 0x000000361038723c */ /* 0x008fde0000001838 */
[----:B------:R-:W-:-:S08]  /*5ebb0*/  NOP ;  /* 0x0000000000007918 */ /* 0x000fd00000000000 */
[----:B------:R-:W-:Y:S01]  /*5ebc0*/  STL.64 [R1+0x1260], R56 ;  /* 0x0012603801007387 */ /* 0x000fe20000100a00 */
[----:B------:R-:W-:-:S03]  /*5ebd0*/  IMAD.MOV.U32 R49, RZ, RZ, R58 ;  /* 0x000000ffff317224 */ /* 0x000fc600078e003a */
[----:B------:R0:W-:Y:S04]  /*5ebe0*/  STL.64 [R1+0x1268], R58 ;  /* 0x0012683a01007387 */ /* 0x0001e80000100a00 */
[----:B0-----:R-:W2:Y:S04]  /*5ebf0*/  LDL.LU.64 R58, [R1+0x34a0] ;  /* 0x0034a000013a7983 */ /* 0x001ea80000300a00 */
[----:B------:R-:W3:Y:S04]  /*5ec00*/  LDL.LU.64 R30, [R1+0x3498] ;  /* 0x00349800011e7983 */ /* 0x000ee80000300a00 */
[----:B------:R-:W3:Y:S04]  /*5ec10*/  LDL.LU.64 R28, [R1+0x3490] ;  /* 0x00349000011c7983 */ /* 0x000ee80000300a00 */
        /* <DEDUP_REMOVED lines=9> */
[----:B------:R-:W-:-:S02]  /*5ecb0*/  IMAD.MOV.U32 R48, RZ, RZ, R56 ;  /* 0x000000ffff307224 */ /* 0x000fc400078e0038 */
[C---:B--2---:R-:W-:Y:S01]  /*5ecc0*/  HMMA.16816.F32 R56, R16.reuse, R58, R20 ;  /* 0x0000003a1038723c */ /* 0x044fe20000001814 */
[----:B------:R3:W-:Y:S05]  /*5ecd0*/  STL.64 [R1+0x33d8], R42 ;  /* 0x0033d82a01007387 */ /* 0x0007ea0000100a00 */
[----:B----4-:R-:W-:Y:S01]  /*5ece0*/  HMMA.16816.F32 R44, R16, R34, R44 ;  /* 0x00000022102c723c */ /* 0x010fe2000000182c */
[----:B---3--:R-:W-:Y:S02]  /*5ecf0*/  IMAD.MOV.U32 R43, RZ, RZ, R32 ;  /* 0x000000ffff2b7224 */ /* 0x008fe400078e0020 */
[----:B------:R-:W-:-:S15]  /*5ed00*/  IMAD.MOV.U32 R42, RZ, RZ, R33 ;  /* 0x000000ffff2a7224 */ /* 0x000fde00078e0021 */
[----:B------:R-:W-:-:S05]  /*5ed10*/  NOP ;  /* 0x0000000000007918 */ /* 0x000fca0000000000 */
[----:B------:R-:W-:Y:S04]  /*5ed20*/  STL.64 [R1+0x1150], R44 ;  /* 0x0011502c01007387 */ /* 0x000fe80000100a00 */
[----:B------:R0:W-:Y:S04]  /*5ed30*/  STL.64 [R1+0x1158], R46 ;  /* 0x0011582e01007387 */ /* 0x0001e80000100a00 */
[----:B0-----:R-:W2:Y:S04]  /*5ed40*/  LDL.LU.64 R46, [R1+0x3470] ;  /* 0x00347000012e7983 */ /* 0x001ea80000300a00 */
[----:B------:R0:W-:Y:S04]  /*5ed50*/  STL.64 [R1+0x33d0], R34 ;  /* 0x0033d02201007387 */ /* 0x0001e80000100a00 */
[----:B------:R-:W3:Y:S04]  /*5ed60*/  LDL.LU R32, [R1+0x9f0] ;  /* 0x0009f00001207983 */ /* 0x000ee80000300800 */
[----:B------:R-:W3:Y:S01]  /*5ed70*/  LDL.LU R33, [R1+0x9f4] ;  /* 0x0009f40001217983 */ /* 0x000ee20000300800 */
[----:B0-----:R-:W-:-:S02]  /*5ed80*/  IMAD.MOV.U32 R34, RZ, RZ, R51 ;  /* 0x000000ffff227224 */ /* 0x001fc400078e0033 */
[----:B------:R-:W-:Y:S01]  /*5ed90*/  IMAD.MOV.U32 R35, RZ, RZ, R50 ;  /* 0x000000ffff237224 */ /* 0x000fe200078e0032 */
[----:B------:R-:W4:Y:S04]  /*5eda0*/  LDL.LU R51, [R1+0x346c] ;  /* 0x00346c0001337983 */ /* 0x000f280000300800 */
[----:B------:R-:W3:Y:S04]  /*5edb0*/  LDL.LU R50, [R1+0x3468] ;  /* 0x0034680001327983 */ /* 0x000ee80000300800 */
[----:B------:R-:W4:Y:S04]  /*5edc0*/  LDL.LU.64 R22, [R1+0x3460] ;  /* 0x0034600001167983 */ /* 0x000f280000300a00 */
[----:B------:R-:W4:Y:S04]  /*5edd0*/  LDL.LU.64 R20, [R1+0x3458] ;  /* 0x0034580001147983 */ /* 0x000f280000300a00 */
[----:B------:R-:W-:Y:S04]  /*5ede0*/  STL.64 [R1+0x1140], R56 ;  /* 0x0011403801007387 */ /* 0x000fe80000100a00 */
[----:B------:R0:W-:Y:S04]  /*5edf0*/  STL.64 [R1+0x1148], R58 ;  /* 0x0011483a01007387 */ /* 0x0001e80000100a00 */
[----:B0-----:R-:W2:Y:S02]  /*5ee00*/  LDL.LU.64 R58, [R1+0x3450] ;  /* 0x00345000013a7983 */ /* 0x001ea40000300a00 */
[----:B--2---:R-:W-:-:S15]  /*5ee10*/  HMMA.16816.F32 R28, R16, R58, R28 ;  /* 0x0000003a101c723c */ /* 0x004fde000000181c */
[----:B------:R-:W-:-:S08]  /*5ee20*/  NOP ;  /* 0x0000000000007918 */ /* 0x000fd00000000000 */
[----:B------:R-:W-:Y:S04]  /*5ee30*/  STL.64 [R1+0x1130], R28 ;  /* 0x0011301c01007387 */ /* 0x000fe80000100a00 */
[----:B------:R0:W-:Y:S04]  /*5ee40*/  STL.64 [R1+0x1138], R30 ;  /* 0x0011381e01007387 */ /* 0x0001e80000100a00 */
[----:B0-----:R-:W2:Y:S01]  /*5ee50*/  LDL.LU.64 R30, [R1+0x3448] ;  /* 0x00344800011e7983 */ /* 0x001ea20000300a00 */
[C---:B------:R-:W-:Y:S03]  /*5ee60*/  HMMA.16816.F32 R4, R16.reuse, R6, R36 ;  /* 0x000000061004723c */ /* 0x040fe60000001824 */
[----:B------:R0:W-:Y:S04]  /*5ee70*/  STL.64 [R1+0x33c0], R58 ;  /* 0x0033c03a01007387 */ /* 0x0001e80000100a00 */
[----:B------:R-:W4:Y:S04]  /*5ee80*/  LDL.LU R56, [R1+0xa00] ;  /* 0x000a000001387983 */ /* 0x000f280000300800 */
[----:B------:R-:W4:Y:S04]  /*5ee90*/  LDL.LU R57, [R1+0xa04] ;  /* 0x000a040001397983 */ /* 0x000f280000300800 */
[----:B0-----:R-:W4:Y:S04]  /*5eea0*/  LDL.LU R58, [R1+0xa08] ;  /* 0x000a0800013a7983 */ /* 0x001f280000300800 */
[----:B------:R-:W4:Y:S01]  /*5eeb0*/  LDL.LU R59, [R1+0xa0c] ;  /* 0x000a0c00013b7983 */ /* 0x000f220000300800 */
[C---:B------:R-:W-:Y:S06]  /*5eec0*/  HMMA.16816.F32 R44, R16.reuse, R46, R12 ;  /* 0x0000002e102c723c */ /* 0x040fec000000180c */
[----:B--2---:R-:W-:-:S15]  /*5eed0*/  HMMA.16816.F32 R8, R16, R30, R8 ;  /* 0x0000001e1008723c */ /* 0x004fde0000001808 */
[----:B------:R-:W-:-:S08]  /*5eee0*/  NOP ;  /* 0x0000000000007918 */ /* 0x000fd00000000000 */
[----:B------:R-:W-:Y:S04]  /*5eef0*/  STL.64 [R1+0x1120], R8 ;  /* 0x0011200801007387 */ /* 0x000fe80000100a00 */
[----:B------:R0:W-:Y:S04]  /*5ef00*/  STL.64 [R1+0x1128], R10 ;  /* 0x0011280a01007387 */ /* 0x0001e80000100a00 */
[----:B0-----:R-:W2:Y:S04]  /*5ef10*/  LDL.LU.64 R10, [R1+0x3440] ;  /* 0x00344000010a7983 */ /* 0x001ea80000300a00 */
[----:B------:R-:W2:Y:S04]  /*5ef20*/  LDL.LU.64 R8, [R1+0x3438] ;  /* 0x0034380001087983 */ /* 0x000ea80000300a00 */
[----:B------:R3:W-:Y:S04]  /*5ef30*/  STL.64 [R1+0x33e0], R30 ;  /* 0x0033e01e01007387 */ /* 0x0007e80000100a00 */
[----:B------:R-:W2:Y:S04]  /*5ef40*/  LDL.LU R28, [R1+0xb90] ;  /* 0x000b9000011c7983 */ /* 0x000ea80000300800 */
[----:B------:R-:W2:Y:S01]  /*5ef50*/  LDL.LU R29, [R1+0xb94] ;  /* 0x000b9400011d7983 */ /* 0x000ea20000300800 */
[----:B---3--:R-:W-:-:S02]  /*5ef60*/  IMAD.MOV.U32 R30, RZ, RZ, R50 ;  /* 0x000000ffff1e7224 */ /* 0x008fc400078e0032 */
[----:B----4-:R-:W-:Y:S01]  /*5ef70*/  IMAD.MOV.U32 R31, RZ, RZ, R51 ;  /* 0x000000ffff1f7224 */ /* 0x010fe200078e0033 */
[----:B------:R-:W3:Y:S04]  /*5ef80*/  LDL.LU R50, [R1+0x3434] ;  /* 0x0034340001327983 */ /* 0x000ee80000300800 */
[----:B------:R-:W3:Y:S04]  /*5ef90*/  LDL.LU R51, [R1+0x3430] ;  /* 0x0034300001337983 */ /* 0x000ee80000300800 */
[----:B------:R-:W4:Y:S04]  /*5efa0*/  LDL.LU.64 R38, [R1+0x3428] ;  /* 0x0034280001267983 */ /* 0x000f280000300a00 */
[----:B------:R-:W4:Y:S04]  /*5efb0*/  LDL.LU R37, [R1+0x3420] ;  /* 0x0034200001257983 */ /* 0x000f280000300800 */
[----:B------:R-:W-:Y:S04]  /*5efc0*/  STL.64 [R1+0x1110], R4 ;  /* 0x0011100401007387 */ /* 0x000fe80000100a00 */
[----:B------:R0:W-:Y:S04]  /*5efd0*/  STL.64 [R1+0x1118], R6 ;  /* 0x0011180601007387 */ /* 0x0001e80000100a00 */
[----:B0-----:R-:W2:Y:S04]  /*5efe0*/  LDL.LU.64 R6, [R1+0x3418] ;  /* 0x0034180001067983 */ /* 0x001ea80000300a00 */
[----:B------:R-:W3:Y:S04]  /*5eff0*/  LDL.LU.64 R14, [R1+0x3410] ;  /* 0x00341000010e7983 */ /* 0x000ee80000300a00 */
[----:B------:R-:W4:Y:S04]  /*5f000*/  LDL.LU.64 R12, [R1+0x3408] ;  /* 0x00340800010c7983 */ /* 0x000f280000300a00 */
[----:B------:R-:W-:Y:S04]  /*5f010*/  STL.64 [R1+0x1100], R44 ;  /* 0x0011002c01007387 */ /* 0x000fe80000100a00 */
[----:B------:R0:W-:Y:S04]  /*5f020*/  STL.64 [R1+0x1108], R46 ;  /* 0x0011082e01007387 */ /* 0x0001e80000100a00 */
[----:B0-----:R-:W4:Y:S01]  /*5f030*/  LDL.LU.64 R46, [R1+0x3400] ;  /* 0x00340000012e7983 */ /* 0x001f220000300a00 */
[----:B--2---:R-:W-:Y:S01]  /*5f040*/  HMMA.16816.F32 R20, R16, R6, R20 ;  /* 0x000000061014723c */ /* 0x004fe20000001814 */
[----:B---3--:R-:W-:-:S02]  /*5f050*/  IMAD.MOV.U32 R5, RZ, RZ, R15 ;  /* 0x000000ffff057224 */ /* 0x008fc400078e000f */
[----:B----4-:R-:W-:-:S15]  /*5f060*/  IMAD.MOV.U32 R4, RZ, RZ, R47 ;  /* 0x000000ffff047224 */ /* 0x010fde00078e002f */
[----:B------:R-:W-:-:S05]  /*5f070*/  NOP ;  /* 0x0000000000007918 */ /* 0x000fca0000000000 */
[----:B------:R-:W-:Y:S04]  /*5f080*/  STL.64 [R1+0x10f0], R20 ;  /* 0x0010f01401007387 */ /* 0x000fe80000100a00 */
[----:B------:R0:W-:Y:S04]  /*5f090*/  STL.64 [R1+0x10f8], R22 ;  /* 0x0010f81601007387 */ /* 0x0001e80000100a00 */
[----:B0-----:R-:W2:Y:S04]  /*5f0a0*/  LDL.LU.64 R22, [R1+0x33f8] ;  /* 0x0033f80001167983 */ /* 0x001ea80000300a00 */
[----:B------:R-:W2:Y:S04]  /*5f0b0*/  LDL.LU.64 R20, [R1+0x33f0] ;  /* 0x0033f00001147983 */ /* 0x000ea80000300a00 */
[----:B------:R0:W-:Y:S04]  /*5f0c0*/  STL.64 [R1+0x33a8], R6 ;  /* 0x0033a80601007387 */ /* 0x0001e80000100a00 */
[----:B------:R-:W3:Y:S04]  /*5f0d0*/  LDL.LU R47, [R1+0x33ec] ;  /* 0x0033ec00012f7983 */ /* 0x000ee80000300800 */
[----:B------:R-:W4:Y:S04]  /*5f0e0*/  LDL.LU R15, [R1+0x33e8] ;  /* 0x0033e800010f7983 */ /* 0x000f280000300800 */
[----:B0-----:R-:W2:Y:S04]  /*5f0f0*/  LDL.LU R6, [R1+0xba8] ;  /* 0x000ba80001067983 */ /* 0x001ea80000300800 */
[----:B------:R-:W2:Y:S04]  /*5f100*/  LDL.LU R7, [R1+0xbac] ;  /* 0x000bac0001077983 */ /* 0x000ea80000300800 */
[----:B------:R-:W-:Y:S04]  /*5f110*/  STL.64 [R1+0x33b8], R50 ;  /* 0x0033b83201007387 */ /* 0x000fe80000100a00 */
[----:B------:R-:W-:Y:S01]  /*5f120*/  STL.64 [R1+0x33b0], R48 ;  /* 0x0033b03001007387 */ /* 0x000fe20000100a00 */
[C---:B---3--:R-:W-:Y:S06]  /*5f130*/  HMMA.16816.F32 R28, R16.reuse, R46, R28 ;  /* 0x0000002e101c723c */ /* 0x048fec000000181c */
[----:B--2---:R-:W-:-:S15]  /*5f140*/  HMMA.16816.F32 R4, R16, R50, R4 ;  /* 0x000000321004723c */ /* 0x004fde0000001804 */
[----:B------:R-:W-:-:S08]  /*5f150*/  NOP ;  /* 0x0000000000007918 */ /* 0x000fd00000000000 */
[----:B------:R-:W-:Y:S04]  /*5f160*/  STL.64 [R1+0x10e0], R4 ;  /* 0x0010e00401007387 */ /* 0x000fe80000100a00 */
[----:B------:R4:W-:Y:S04]  /*5f170*/  STL.64 [R1+0x10e8], R6 ;  /* 0x0010e80601007387 */ /* 0x0009e80000100a00 */
[----:B------:R-:W-:Y:S04]  /*5f180*/  STL.64 [R1+0x33c8], R46 ;  /* 0x0033c82e01007387 */ /* 0x000fe80000100a00 */
[----:B------:R-:W-:Y:S04]  /*5f190*/  STL.64 [R1+0xc50], R28 ;  /* 0x000c501c01007387 */ /* 0x000fe80000100a00 */
[----:B------:R0:W-:Y:S01]  /*5f1a0*/  STL.64 [R1+0xc58], R30 ;  /* 0x000c581e01007387 */ /* 0x0001e20000100a00 */
[----:B----4-:R-:W-:Y:S03]  /*5f1b0*/  HMMA.16816.F32 R4, R16, R14, R56 ;  /* 0x0000000e1004723c */ /* 0x010fe60000001838 */
[----:B------:R-:W2:Y:S03]  /*5f1c0*/  LDL.64 R18, [R1+0xb8] ;  /* 0x0000b80001127983 */ /* 0x000ea60000100a00 */
[----:B0-----:R-:W-:Y:S01]  /*5f1d0*/  HMMA.16816.F32 R28, R20, R42, R32 ;  /* 0x0000002a141c723c */ /* 0x001fe20000001820 */
[----:B------:R-:W-:-:S15]  /*5f1e0*/  LOP3.LUT R36, R60, 0x40, RZ, 0x3c, !PT ;  /* 0x000000403c247812 */ /* 0x000fde00078e3cff */
[----:B------:R-:W-:-:S01]  /*5f1f0*/  NOP ;  /* 0x0000000000007918 */ /* 0x000fc20000000000 */
[----:B------:R-:W-:Y:S04]  /*5f200*/  STL.64 [R1+0xa00], R4 ;  /* 0x000a000401007387 */ /* 0x000fe80000100a00 */
[----:B------:R2:W-:Y:S02]  /*5f210*/  STL.64 [R1+0xa08], R6 ;  /* 0x000a080601007387 */ /* 0x0005e40000100a00 */
[C---:B--2---:R-:W-:Y:S02]  /*5f220*/  HMMA.16816.F32 R4, R20.reuse, R18, R8 ;  /* 0x000000121404723c */ /* 0x044fe40000001808 */
[----:B------:R-:W0:Y:S04]  /*5f230*/  LDSM.16.MT88.4 R8, [R36+UR5+0x6000] ;  /* 0x006000052408783b */ /* 0x000e280008004200 */
[----:B------:R-:W-:Y:S04]  /*5f240*/  STL.64 [R1+0x3380], R18 ;  /* 0x0033801201007387 */ /* 0x000fe80000100a00 */
[----:B------:R-:W-:Y:S04]  /*5f250*/  STL.64 [R1+0x13b0], R28 ;  /* 0x0013b01c01007387 */ /* 0x000fe80000100a00 */
[----:B------:R-:W-:Y:S09]  /*5f260*/  STL.64 [R1+0x13b8], R30 ;  /* 0x0013b81e01007387 */ /* 0x000ff20000100a00 */
[----:B------:R-:W-:Y:S04]  /*5f270*/  STL.64 [R1+0x12d0], R4 ;  /* 0x0012d00401007387 */ /* 0x000fe80000100a00 */
[----:B------:R1:W-:Y:S02]  /*5f280*/  STL.64 [R1+0x12d8], R6 ;  /* 0x0012d80601007387 */ /* 0x0003e40000100a00 */
[----:B-1----:R-:W-:Y:S02]  /*5f290*/  HMMA.16816.F32 R4, R20, R38, R24 ;  /* 0x000000261404723c */ /* 0x002fe40000001818 */
[----:B0-----:R-:W-:Y:S04]  /*5f2a0*/  STL.64 [R1+0x32f0], R10 ;  /* 0x0032f00a01007387 */ /* 0x001fe80000100a00 */
[----:B------:R0:W-:Y:S04]  /*5f2b0*/  STL.64 [R1+0x32e8], R8 ;  /* 0x0032e80801007387 */ /* 0x0001e80000100a00 */
[----:B0-----:R-:W2:-:S13]  /*5f2c0*/  LDL.LU R8, [R1+0xb00] ;  /* 0x000b000001087983 */ /* 0x001e9a0000300800 */
[----:B------:R-:W-:Y:S04]  /*5f2d0*/  STL.64 [R1+0x1290], R4 ;  /* 0x0012900401007387 */ /* 0x000fe80000100a00 */
[----:B------:R0:W-:Y:S04]  /*5f2e0*/  STL.64 [R1+0x1298], R6 ;  /* 0x0012980601007387 */ /* 0x0001e80000100a00 */
        /* <DEDUP_REMOVED lines=25> */
[----:B0-----:R-:W2:Y:S04]  /*5f480*/  LDL.64 R6, [R1+0x28] ;  /* 0x0000280001067983 */ /* 0x001ea80000100a00 */
[----:B------:R-:W2:Y:S04]  /*5f490*/  LDL.LU R24, [R1+0xae0] ;  /* 0x000ae00001187983 */ /* 0x000ea80000300800 */
[----:B------:R-:W2:Y:S04]  /*5f4a0*/  LDL.LU R25, [R1+0xae4] ;  /* 0x000ae40001197983 */ /* 0x000ea80000300800 */
[----:B------:R-:W2:Y:S04]  /*5f4b0*/  LDL.LU R26, [R1+0xae8] ;  /* 0x000ae800011a7983 */ /* 0x000ea80000300800 */
[----:B------:R-:W2:Y:S04]  /*5f4c0*/  LDL.LU R27, [R1+0xaec] ;  /* 0x000aec00011b7983 */ /* 0x000ea80000300800 */
[----:B------:R-:W-:Y:S04]  /*5f4d0*/  STL.64 [R1+0x3390], R38 ;  /* 0x0033902601007387 */ /* 0x000fe80000100a00 */
[----:B------:R0:W-:Y:S04]  /*5f4e0*/  STL [R1+0x3388], R37 ;  /* 0x0033882501007387 */ /* 0x0001e80000100800 */
[----:B------:R-:W3:Y:S04]  /*5f4f0*/  LDL.LU R36, [R1+0xb70] ;  /* 0x000b700001247983 */ /* 0x000ee80000300800 */
[----:B0-----:R-:W3:Y:S04]  /*5f500*/  LDL.LU R37, [R1+0xb74] ;  /* 0x000b740001257983 */ /* 0x001ee80000300800 */
[----:B------:R-:W3:Y:S04]  /*5f510*/  LDL.LU R38, [R1+0xb78] ;  /* 0x000b780001267983 */ /* 0x000ee80000300800 */
[----:B------:R-:W3:Y:S01]  /*5f520*/  LDL.LU R39, [R1+0xb7c] ;  /* 0x000b7c0001277983 */ /* 0x000ee20000300800 */
        /* <DEDUP_REMOVED lines=10> */
[----:B------:R-:W4:Y:S04]  /*5f5d0*/  LDL.LU R52, [R1+0xb20] ;  /* 0x000b200001347983 */ /* 0x000f280000300800 */
[----:B------:R-:W4:Y:S04]  /*5f5e0*/  LDL.LU R53, [R1+0xb24] ;  /* 0x000b240001357983 */ /* 0x000f280000300800 */
[----:B0-----:R-:W4:Y:S04]  /*5f5f0*/  LDL.LU R54, [R1+0xb28] ;  /* 0x000b280001367983 */ /* 0x001f280000300800 */
[----:B------:R-:W4:Y:S04]  /*5f600*/  LDL.LU R55, [R1+0xb2c] ;  /* 0x000b2c0001377983 */ /* 0x000f280000300800 */
[----:B------:R0:W-:Y:S04]  /*5f610*/  STL.64 [R1+0x11a0], R28 ;  /* 0x0011a01c01007387 */ /* 0x0001e80000100a00 */
[----:B------:R1:W-:Y:S01]  /*5f620*/  STL.64 [R1+0x11a8], R30 ;  /* 0x0011a81e01007387 */ /* 0x0003e20000100a00 */
[----:B0-----:R-:W-:-:S03]  /*5f630*/  IMAD.MOV.U32 R29, RZ, RZ, R42 ;  /* 0x000000ffff1d7224 */ /* 0x001fc600078e002a */
[----:B-1----:R-:W3:Y:S01]  /*5f640*/  LDL.LU.64 R30, [R1+0x33e0] ;  /* 0x0033e000011e7983 */ /* 0x002ee20000300a00 */
[----:B------:R-:W-:-:S03]  /*5f650*/  IMAD.MOV.U32 R28, RZ, RZ, R43 ;  /* 0x000000ffff1c7224 */ /* 0x000fc600078e002b */
[----:B------:R-:W2:Y:S02]  /*5f660*/  LDL.LU.64 R42, [R1+0x33d8] ;  /* 0x0033d800012a7983 */ /* 0x000ea40000300a00 */
[----:B--2---:R-:W-:-:S15]  /*5f670*/  HMMA.16816.F32 R32, R20, R42, R32 ;  /* 0x0000002a1420723c */ /* 0x004fde0000001820 */
[----:B------:R-:W-:-:S08]  /*5f680*/  NOP ;  /* 0x0000000000007918 */ /* 0x000fd00000000000 */
[----:B------:R-:W-:Y:S04]  /*5f690*/  STL.64 [R1+0x1170], R32 ;  /* 0x0011702001007387 */ /* 0x000fe80000100a00 */
[----:B------:R0:W-:Y:S04]  /*5f6a0*/  STL.64 [R1+0x1178], R34 ;  /* 0x0011782201007387 */ /* 0x0001e80000100a00 */
[----:B0-----:R-:W2:Y:S01]  /*5f6b0*/  LDL.LU.64 R34, [R1+0x33d0] ;  /* 0x0033d00001227983 */ /* 0x001ea20000300a00 */
[C---:B------:R-:W-:Y:S03]  /*5f6c0*/  HMMA.16816.F32 R16, R20.reuse, R58, R16 ;  /* 0x0000003a1410723c */ /* 0x040fe60000001810 */
        /* <DEDUP_REMOVED lines=12> */
[----:B------:R0:W-:Y:S04]  /*5f790*/  STL.64 [R1+0xb30], R16 ;  /* 0x000b301001007387 */ /* 0x0001e80000100a00 */
[----:B------:R-:W-:Y:S01]  /*5f7a0*/  STL.64 [R1+0xb38], R18 ;  /* 0x000b381201007387 */ /* 0x000fe20000100a00 */
[----:B0-----:R-:W-:-:S02]  /*5f7b0*/  IMAD.MOV.U32 R17, RZ, RZ, R58 ;  /* 0x000000ffff117224 */ /* 0x001fc400078e003a */
[----:B------:R-:W-:Y:S02]  /*5f7c0*/  IMAD.MOV.U32 R16, RZ, RZ, R59 ;  /* 0x000000ffff107224 */ /* 0x000fe400078e003b */
[----:B------:R-:W4:Y:S01]  /*5f7d0*/  LDL.LU.64 R58, [R1+0x33c0] ;  /* 0x0033c000013a7983 */ /* 0x000f220000300a00 */
[C---:B---3--:R-:W-:Y:S06]  /*5f7e0*/  HMMA.16816.F32 R48, R20.reuse, R30, R48 ;  /* 0x0000001e1430723c */ /* 0x048fec0000001830 */
[C---:B------:R-:W-:Y:S06]  /*5f7f0*/  HMMA.16816.F32 R8, R20.reuse, R6, R8 ;  /* 0x000000061408723c */ /* 0x040fec0000001808 */
[----:B----4-:R-:W-:-:S15]  /*5f800*/  HMMA.16816.F32 R52, R20, R58, R52 ;  /* 0x0000003a1434723c */ /* 0x010fde0000001834 */
[----:B------:R-:W-:-:S08]  /*5f810*/  NOP ;  /* 0x0000000000007918 */ /* 0x000fd00000000000 */
        /* <DEDUP_REMOVED lines=10> */
[----:B------:R0:W-:Y:S04]  /*5f8c0*/  STL.64 [R1+0xa50], R8 ;  /* 0x000a500801007387 */ /* 0x0001e80000100a00 */
[----:B------:R-:W-:Y:S01]  /*5f8d0*/  STL.64 [R1+0xa58], R10 ;  /* 0x000a580a01007387 */ /* 0x000fe20000100a00 */
[----:B0-----:R-:W-:-:S02]  /*5f8e0*/  IMAD.MOV.U32 R9, RZ, RZ, R6 ;  /* 0x000000ffff097224 */ /* 0x001fc400078e0006 */
[----:B------:R-:W-:Y:S02]  /*5f8f0*/  IMAD.MOV.U32 R8, RZ, RZ, R7 ;  /* 0x000000ffff087224 */ /* 0x000fe400078e0007 */
[----:B------:R-:W4:Y:S01]  /*5f900*/  LDL.LU.64 R6, [R1+0x33a8] ;  /* 0x0033a80001067983 */ /* 0x000f220000300a00 */
[----:B--2---:R-:W-:-:S15]  /*5f910*/  HMMA.16816.F32 R32, R20, R42, R32 ;  /* 0x0000002a1420723c */ /* 0x004fde0000001820 */
[----:B------:R-:W-:-:S08]  /*5f920*/  NOP ;  /* 0x0000000000007918 */ /* 0x000fd00000000000 */
[----:B------:R-:W-:Y:S04]  /*5f930*/  STL.64 [R1+0xa40], R32 ;  /* 0x000a402001007387 */ /* 0x000fe80000100a00 */
[----:B------:R4:W-:Y:S02]  /*5f940*/  STL.64 [R1+0xa48], R34 ;  /* 0x000a482201007387 */ /* 0x0009e40000100a00 */
[----:B----4-:R-:W-:Y:S07]  /*5f950*/  HMMA.16816.F32 R32, R20, R6, R24 ;  /* 0x000000061420723c */ /* 0x010fee0000001818 */
[----:B------:R-:W-:-:S02]  /*5f960*/  IMAD.MOV.U32 R27, RZ, RZ, R6 ;  /* 0x000000ffff1b7224 */ /* 0x000fc400078e0006 */
[----:B------:R-:W-:-:S14]  /*5f970*/  IMAD.MOV.U32 R26, RZ, RZ, R7 ;  /* 0x000000ffff1a7224 */ /* 0x000fdc00078e0007 */
[----:B------:R-:W-:Y:S04]  /*5f980*/  STL.64 [R1+0xa30], R32 ;  /* 0x000a302001007387 */ /* 0x000fe80000100a00 */
[----:B------:R0:W-:Y:S04]  /*5f990*/  STL.64 [R1+0xa38], R34 ;  /* 0x000a382201007387 */ /* 0x0001e80000100a00 */
[----:B------:R-:W2:Y:S04]  /*5f9a0*/  LDL.LU R4, [R1+0x9d0] ;  /* 0x0009d00001047983 */ /* 0x000ea80000300800 */
[----:B------:R-:W2:Y:S04]  /*5f9b0*/  LDL.LU R5, [R1+0x9d4] ;  /* 0x0009d40001057983 */ /* 0x000ea80000300800 */
[----:B------:R-:W2:Y:S04]  /*5f9c0*/  LDL.LU R6, [R1+0x9d8] ;  /* 0x0009d80001067983 */ /* 0x000ea80000300800 */
[----:B------:R-:W2:Y:S01]  /*5f9d0*/  LDL.LU R7, [R1+0x9dc] ;  /* 0x0009dc0001077983 */ /* 0x000ea20000300800 */
[----:B0-----:R-:W-:Y:S01]  /*5f9e0*/  HMMA.16816.F32 R32, R20, R50, R36 ;  /* 0x000000321420723c */ /* 0x001fe20000001824 */
[----:B------:R-:W-:-:S02]  /*5f9f0*/  IMAD.MOV.U32 R11, RZ, RZ, R42 ;  /* 0x000000ffff0b7224 */ /* 0x000fc400078e002a */
[----:B------:R-:W-:-:S03]  /*5fa00*/  IMAD.MOV.U32 R10, RZ, RZ, R43 ;  /* 0x000000ffff0a7224 */ /* 0x000fc600078e002b */
[----:B---3--:R-:W-:Y:S01]  /*5fa10*/  HMMA.16816.F32 R40, R20, R46, R52 ;  /* 0x0000002e1428723c */ /* 0x008fe20000001834 */
[----:B------:R-:W3:-:S15]  /*5fa20*/  LDL.LU R36, [R1+0x880] ;  /* 0x0008800001247983 */ /* 0x000ede0000300800 */
[----:B------:R-:W-:-:S01]  /*5fa30*/  NOP ;  /* 0x0000000000007918 */ /* 0x000fc20000000000 */
[----:B------:R0:W-:Y:S04]  /*5fa40*/  STL.64 [R1+0xa20], R32 ;  /* 0x000a202001007387 */ /* 0x0001e80000100a00 */
[----:B------:R1:W-:Y:S04]  /*5fa50*/  STL.64 [R1+0xa28], R34 ;  /* 0x000a282201007387 */ /* 0x0003e80000100a00 */
[----:B------:R-:W3:Y:S04]  /*5fa60*/  LDL.LU R37, [R1+0x884] ;  /* 0x0008840001257983 */ /* 0x000ee80000300800 */
[----:B------:R-:W3:Y:S04]  /*5fa70*/  LDL.LU R38, [R1+0x888] ;  /* 0x0008880001267983 */ /* 0x000ee80000300800 */
[----:B------:R-:W3:Y:S04]  /*5fa80*/  LDL.LU R39, [R1+0x88c] ;  /* 0x00088c0001277983 */ /* 0x000ee80000300800 */
[----:B------:R-:W4:Y:S04]  /*5fa90*/  LDL.64 R18, [R1+0xc8] ;  /* 0x0000c80001127983 */ /* 0x000f280000100a00 */
[----:B0-----:R-:W3:Y:S04]  /*5faa0*/  LDL.LU R32, [R1+0x870] ;  /* 0x0008700001207983 */ /* 0x001ee80000300800 */
[----:B------:R-:W3:Y:S04]  /*5fab0*/  LDL.LU R33, [R1+0x874] ;  /* 0x0008740001217983 */ /* 0x000ee80000300800 */
[----:B-1----:R-:W3:Y:S04]  /*5fac0*/  LDL.LU R34, [R1+0x878] ;  /* 0x0008780001227983 */ /* 0x002ee80000300800 */
[----:B------:R-:W3:Y:S04]  /*5fad0*/  LDL.LU R35, [R1+0x87c] ;  /* 0x00087c0001237983 */ /* 0x000ee80000300800 */
[----:B------:R-:W-:Y:S04]  /*5fae0*/  STL.64 [R1+0x3318], R50 ;  /* 0x0033183201007387 */ /* 0x000fe80000100a00 */
[----:B------:R0:W-:Y:S04]  /*5faf0*/  STL.64 [R1+0x3310], R48 ;  /* 0x0033103001007387 */ /* 0x0001e80000100a00 */
[----:B0-----:R-:W3:Y:S04]  /*5fb00*/  LDL.LU R48, [R1+0x8f0] ;  /* 0x0008f00001307983 */ /* 0x001ee80000300800 */
[----:B------:R-:W3:Y:S04]  /*5fb10*/  LDL.LU R49, [R1+0x8f4] ;  /* 0x0008f40001317983 */ /* 0x000ee80000300800 */
[----:B------:R-:W3:Y:S04]  /*5fb20*/  LDL.LU R50, [R1+0x8f8] ;  /* 0x0008f80001327983 */ /* 0x000ee80000300800 */
[----:B------:R-:W3:Y:S04]  /*5fb30*/  LDL.LU R51, [R1+0x8fc] ;  /* 0x0008fc0001337983 */ /* 0x000ee80000300800 */
[----:B------:R-:W3:Y:S04]  /*5fb40*/  LDL.LU R52, [R1+0x950] ;  /* 0x0009500001347983 */ /* 0x000ee80000300800 */
[----:B------:R0:W-:Y:S04]  /*5fb50*/  STL.64 [R1+0xa10], R40 ;  /* 0x000a102801007387 */ /* 0x0001e80000100a00 */
[----:B------:R1:W-:Y:S04]  /*5fb60*/  STL.64 [R1+0xa18], R42 ;  /* 0x000a182a01007387 */ /* 0x0003e80000100a00 */
[----:B------:R-:W3:Y:S04]  /*5fb70*/  LDL.LU R53, [R1+0x954] ;  /* 0x0009540001357983 */ /* 0x000ee80000300800 */
[----:B------:R-:W3:Y:S04]  /*5fb80*/  LDL.LU R54, [R1+0x958] ;  /* 0x0009580001367983 */ /* 0x000ee80000300800 */
[----:B------:R-:W3:Y:S04]  /*5fb90*/  LDL.LU R55, [R1+0x95c] ;  /* 0x00095c0001377983 */ /* 0x000ee80000300800 */
        /* <DEDUP_REMOVED lines=8> */
[----:B------:R-:W3:Y:S01]  /*5fc20*/  LDL.LU R47, [R1+0x90c] ;  /* 0x00090c00012f7983 */ /* 0x000ee20000300800 */
[----:B--2---:R-:W-:Y:S03]  /*5fc30*/  HMMA.16816.F32 R20, R20, R14, R4 ;  /* 0x0000000e1414723c */ /* 0x004fe60000001804 */
[----:B------:R-:W3:Y:S04]  /*5fc40*/  LDL.LU.64 R6, [R1+0x33a0] ;  /* 0x0033a00001067983 */ /* 0x000ee80000300a00 */
[----:B------:R-:W3:Y:S04]  /*5fc50*/  LDL.LU.64 R4, [R1+0x3398] ;  /* 0x0033980001047983 */ /* 0x000ee80000300a00 */
[----:B------:R-:W-:Y:S04]  /*5fc60*/  STL.64 [R1+0x3300], R14 ;  /* 0x0033000e01007387 */ /* 0x000fe80000100a00 */
[----:B------:R0:W-:Y:S08]  /*5fc70*/  STL.64 [R1+0x32f8], R12 ;  /* 0x0032f80c01007387 */ /* 0x0001f00000100a00 */
[----:B------:R-:W-:Y:S04]  /*5fc80*/  STL.64 [R1+0x9d0], R20 ;  /* 0x0009d01401007387 */ /* 0x000fe80000100a00 */
[----:B------:R-:W-:Y:S04]  /*5fc90*/  STL.64 [R1+0x9d8], R22 ;  /* 0x0009d81601007387 */ /* 0x000fe80000100a00 */
[----:B0-----:R-:W2:Y:S04]  /*5fca0*/  LDL.LU R12, [R1+0x910] ;  /* 0x00091000010c7983 */ /* 0x001ea80000300800 */
[----:B------:R-:W2:Y:S04]  /*5fcb0*/  LDL.LU R13, [R1+0x914] ;  /* 0x00091400010d7983 */ /* 0x000ea80000300800 */
[----:B------:R-:W2:Y:S04]  /*5fcc0*/  LDL.LU R14, [R1+0x918] ;  /* 0x00091800010e7983 */ /* 0x000ea80000300800 */
[----:B------:R-:W2:Y:S01]  /*5fcd0*/  LDL.LU R15, [R1+0x91c] ;  /* 0x00091c00010f7983 */ /* 0x000ea20000300800 */
[----:B----4-:R-:W-:-:S02]  /*5fce0*/  IMAD.MOV.U32 R25, RZ, RZ, R18 ;  /* 0x000000ffff197224 */ /* 0x010fc400078e0012 */
[----:B------:R-:W-:Y:S01]  /*5fcf0*/  IMAD.MOV.U32 R24, RZ, RZ, R19 ;  /* 0x000000ffff187224 */ /* 0x000fe200078e0013 */
[----:B---3--:R-:W-:-:S15]  /*5fd00*/  HMMA.16816.F32 R36, R4, R18, R36 ;  /* 0x000000120424723c */ /* 0x008fde0000001824 */
[----:B------:R-:W-:-:S08]  /*5fd10*/  NOP ;  /* 0x0000000000007918 */ /* 0x000fd00000000000 */
[----:B------:R-:W-:Y:S04]  /*5fd20*/  STL.64 [R1+0x1500], R36 ;  /* 0x0015002401007387 */ /* 0x000fe80000100a00 */
[----:B------:R0:W-:Y:S04]  /*5fd30*/  STL.64 [R1+0x1508], R38 ;  /* 0x0015082601007387 */ /* 0x0001e80000100a00 */
[----:B0-----:R-:W3:Y:S04]  /*5fd40*/  LDL.LU.64 R38, [R1+0x3390] ;  /* 0x0033900001267983 */ /* 0x001ee80000300a00 */
[----:B------:R-:W4:Y:S04]  /*5fd50*/  LDL.LU R37, [R1+0x3388] ;  /* 0x0033880001257983 */ /* 0x000f280000300800 */
[----:B------:R-:W2:Y:S01]  /*5fd60*/  LDL.LU.64 R18, [R1+0x3380] ;  /* 0x0033800001127983 */ /* 0x000ea20000300a00 */
[----:B------:R-:W-:Y:S01]  /*5fd70*/  LOP3.LUT R36, R60, 0x60, RZ, 0x3c, !PT ;  /* 0x000000603c247812 */ /* 0x000fe200078e3cff */
[----:B------:R-:W-:-:S02]  /*5fd80*/  IMAD.MOV.U32 R22, RZ, RZ, R17 ;  /* 0x000000ffff167224 */ /* 0x000fc400078e0011 */
[----:B------:R-:W-:Y:S01]  /*5fd90*/  IMAD.MOV.U32 R23, RZ, RZ, R16 ;  /* 0x000000ffff177224 */ /* 0x000fe200078e0010 */
[C---:B--2---:R-:W-:Y:S06]  /*5fda0*/  HMMA.16816.F32 R32, R4.reuse, R18, R32 ;  /* 0x000000120420723c */ /* 0x044fec0000001820 */
[----:B------:R-:W-:Y:S02]  /*5fdb0*/  IMAD.MOV.U32 R21, RZ, RZ, R18 ;  /* 0x000000ffff157224 */ /* 0x000fe400078e0012 */
[----:B------:R-:W-:Y:S02]  /*5fdc0*/  IMAD.MOV.U32 R20, RZ, RZ, R19 ;  /* 0x000000ffff147224 */ /* 0x000fe400078e0013 */
[----:B------:R-:W0:Y:S01]  /*5fdd0*/  LDSM.16.MT88.4 R16, [R36+UR5+0x6000] ;  /* 0x006000052410783b */ /* 0x000e220008004200 */
[----:B---3--:R-:W-:-:S12]  /*5fde0*/  HMMA.16816.F32 R52, R4, R38, R52 ;  /* 0x000000260434723c */ /* 0x008fd80000001834 */
[----:B------:R-:W-:Y:S04]  /*5fdf0*/  STL.64 [R1+0x1440], R32 ;  /* 0x0014402001007387 */ /* 0x000fe80000100a00 */
[----:B------:R1:W-:Y:S04]  /*5fe00*/  STL.64 [R1+0x1448], R34 ;  /* 0x0014482201007387 */ /* 0x0003e80000100a00 */
[----:B-1----:R-:W2:Y:S04]  /*5fe10*/  LDL.LU.64 R34, [R1+0x3378] ;  /* 0x0033780001227983 */ /* 0x002ea80000300a00 */
[----:B0-----:R-:W-:Y:S04]  /*5fe20*/  STL.64 [R1+0x3250], R18 ;  /* 0x0032501201007387 */ /* 0x001fe80000100a00 */
[----:B------:R0:W-:Y:S04]  /*5fe30*/  STL.64 [R1+0x3248], R16 ;  /* 0x0032481001007387 */ /* 0x0001e80000100a00 */
[----:B0-----:R-:W3:Y:S04]  /*5fe40*/  LDL.LU R16, [R1+0x920] ;  /* 0x0009200001107983 */ /* 0x001ee80000300800 */
[----:B------:R-:W3:Y:S04]  /*5fe50*/  LDL.LU R17, [R1+0x924] ;  /* 0x0009240001117983 */ /* 0x000ee80000300800 */
[----:B------:R-:W3:Y:S04]  /*5fe60*/  LDL.LU R18, [R1+0x928] ;  /* 0x0009280001127983 */ /* 0x000ee80000300800 */
[----:B------:R-:W3:Y:S04]  /*5fe70*/  LDL.LU R19, [R1+0x92c] ;  /* 0x00092c0001137983 */ /* 0x000ee80000300800 */
[----:B------:R-:W-:Y:S04]  /*5fe80*/  STL.64 [R1+0x1420], R52 ;  /* 0x0014203401007387 */ /* 0x000fe80000100a00 */
[----:B------:R0:W-:Y:S04]  /*5fe90*/  STL.64 [R1+0x1428], R54 ;  /* 0x0014283601007387 */ /* 0x0001e80000100a00 */
[----:B0-----:R-:W2:Y:S04]  /*5fea0*/  LDL.LU.64 R54, [R1+0x3370] ;  /* 0x0033700001367983 */ /* 0x001ea80000300a00 */
[----:B------:R-:W-:Y:S04]  /*5feb0*/  STL.64 [R1+0x32d0], R38 ;  /* 0x0032d02601007387 */ /* 0x000fe80000100a00 */
[----:B----4-:R-:W-:Y:S01]  /*5fec0*/  STL [R1+0x32c8], R37 ;  /* 0x0032c82501007387 */ /* 0x010fe20000100800 */
[----:B--2---:R-:W-:-:S15]  /*5fed0*/  HMMA.16816.F32 R40, R4, R54, R40 ;  /* 0x000000360428723c */ /* 0x004fde0000001828 */
        /* <DEDUP_REMOVED lines=9> */
[----:B------:R-:W-:-:S02]  /*5ff70*/  IMAD.MOV.U32 R38, RZ, RZ, R29 ;  /* 0x000000ffff267224 */ /* 0x000fc400078e001d */
[----:B------:R-:W-:-:S07]  /*5ff80*/  IMAD.MOV.U32 R39, RZ, RZ, R28 ;  /* 0x000000ffff277224 */ /* 0x000fce00078e001c */
[C---:B--2---:R-:W-:Y:S06]  /*5ff90*/  HMMA.16816.F32 R52, R4.reuse, R38, R52 ;  /* 0x000000260434723c */ /* 0x044fec0000001834 */
[C---:B---3--:R-:W-:Y:S06]  /*5ffa0*/  HMMA.16816.F32 R36, R4.reuse, R42, R16 ;  /* 0x0000002a0424723c */ /* 0x048fec0000001810 */
[C---:B------:R-:W-:Y:S06]  /*5ffb0*/  HMMA.16816.F32 R16, R4.reuse, R34, R12 ;  /* 0x000000220410723c */ /* 0x040fec000000180c */
[C---:B------:R-:W-:Y:S01]  /*5ffc0*/  HMMA.16816.F32 R12, R4.reuse, R22, R44 ;  /* 0x00000016040c723c */ /* 0x040fe2000000182c */
[----:B------:R-:W-:Y:S04]  /*5ffd0*/  STL.64 [R1+0x32d8], R42 ;  /* 0x0032d82a01007387 */ /* 0x000fe80000100a00 */
        /* <DEDUP_REMOVED lines=11> */
[----:B0-----:R-:W-:Y:S06]  /*60090*/  HMMA.16816.F32 R12, R4, R58, R48 ;  /* 0x0000003a040c723c */ /* 0x001fec0000001830 */
[----:B------:R0:W-:Y:S04]  /*600a0*/  STL.64 [R1+0x3330], R58 ;  /* 0x0033303a01007387 */ /* 0x0001e80000100a00 */
[----:B------:R-:W2:-:S13]  /*600b0*/  LDL.LU R16, [R1+0x510] ;  /* 0x0005100001107983 */ /* 0x000e9a0000300800 */
        /* <DEDUP_REMOVED lines=9> */
[----:B------:R-:W-:Y:S04]  /*60150*/  STL.64 [R1+0x3348], R50 ;  /* 0x0033483201007387 */ /* 0x000fe80000100a00 */
        /* <DEDUP_REMOVED lines=9> */
[----:B-1----:R-:W3:Y:S04]  /*601f0*/  LDL.LU R16, [R1+0x8c0] ;  /* 0x0008c00001107983 */ /* 0x002ee80000300800 */
        /* <DEDUP_REMOVED lines=9> */
[----:B--2---:R-:W3:Y:S04]  /*60290*/  LDL.LU R58, [R1+0x8e8] ;  /* 0x0008e800013a7983 */ /* 0x004ee80000300800 */
[----:B------:R-:W3:Y:S04]  /*602a0*/  LDL.LU R59, [R1+0x8ec] ;  /* 0x0008ec00013b7983 */ /* 0x000ee80000300800 */
        /* <DEDUP_REMOVED lines=33> */
[----:B----4-:R-:W-:-:S15]  /*604c0*/  HMMA.16816.F32 R48, R4, R50, R20 ;  /* 0x000000320430723c */ /* 0x010fde0000001814 */
[----:B------:R-:W-:-:S02]  /*604d0*/  NOP ;  /* 0x0000000000007918 */ /* 0x000fc40000000000 */
[----:B------:R-:W-:Y:S04]  /*604e0*/  STL.64 [R1+0x1240], R56 ;  /* 0x0012403801007387 */ /* 0x000fe80000100a00 */
[----:B------:R0:W-:Y:S04]  /*604f0*/  STL.64 [R1+0x1248], R58 ;  /* 0x0012483a01007387 */ /* 0x0001e80000100a00 */
[----:B0-----:R-:W3:Y:S04]  /*60500*/  LDL.LU.64 R58, [R1+0x3360] ;  /* 0x00336000013a7983 */ /* 0x001ee80000300a00 */
[----:B------:R-:W4:Y:S04]  /*60510*/  LDL.LU.64 R22, [R1+0x3358] ;  /* 0x0033580001167983 */ /* 0x000f280000300a00 */
[----:B------:R-:W4:Y:S04]  /*60520*/  LDL.LU.64 R20, [R1+0x3350] ;  /* 0x0033500001147983 */ /* 0x000f280000300a00 */
[----:B------:R-:W-:Y:S04]  /*60530*/  STL.64 [R1+0x1230], R48 ;  /* 0x0012303001007387 */ /* 0x000fe80000100a00 */
[----:B------:R0:W-:Y:S04]  /*60540*/  STL.64 [R1+0x1238], R50 ;  /* 0x0012383201007387 */ /* 0x0001e80000100a00 */
[----:B0-----:R-:W4:Y:S01]  /*60550*/  LDL.LU.64 R50, [R1+0x3348] ;  /* 0x0033480001327983 */ /* 0x001f220000300a00 */
[C---:B---3--:R-:W-:Y:S03]  /*60560*/  HMMA.16816.F32 R56, R4.reuse, R58, R16 ;  /* 0x0000003a0438723c */ /* 0x048fe60000001810 */
[----:B------:R-:W3:Y:S04]  /*60570*/  LDL.LU.64 R18, [R1+0x3340] ;  /* 0x0033400001127983 */ /* 0x000ee80000300a00 */
[----:B------:R-:W3:Y:S01]  /*60580*/  LDL.LU.64 R16, [R1+0x3338] ;  /* 0x0033380001107983 */ /* 0x000ee20000300a00 */
[----:B----4-:R-:W-:-:S15]  /*60590*/  HMMA.16816.F32 R48, R4, R50, R20 ;  /* 0x000000320430723c */ /* 0x010fde0000001814 */
[----:B------:R-:W-:Y:S04]  /*605a0*/  STL.64 [R1+0x1220], R56 ;  /* 0x0012203801007387 */ /* 0x000fe80000100a00 */
[----:B------:R0:W-:Y:S04]  /*605b0*/  STL.64 [R1+0x1228], R58 ;  /* 0x0012283a01007387 */ /* 0x0001e80000100a00 */
[----:B0-----:R-:W4:Y:S04]  /*605c0*/  LDL.LU.64 R58, [R1+0x3330] ;  /* 0x00333000013a7983 */ /* 0x001f280000300a00 */
[----:B------:R-:W3:Y:S04]  /*605d0*/  LDL.LU.64 R22, [R1+0x3328] ;  /* 0x0033280001167983 */ /* 0x000ee80000300a00 */
[----:B------:R-:W4:Y:S04]  /*605e0*/  LDL.LU.64 R20, [R1+0x3320] ;  /* 0x0033200001147983 */ /* 0x000f280000300a00 */
[----:B------:R-:W-:Y:S04]  /*605f0*/  STL.64 [R1+0x1210], R48 ;  /* 0x0012103001007387 */ /* 0x000fe80000100a00 */
[----:B------:R0:W-:Y:S04]  /*60600*/  STL.64 [R1+0x1218], R50 ;  /* 0x0012183201007387 */ /* 0x0001e80000100a00 */
[----:B0-----:R-:W2:Y:S04]  /*60610*/  LDL.LU.64 R50, [R1+0x3318] ;  /* 0x0033180001327983 */ /* 0x001ea80000300a00 */
[----:B------:R-:W3:Y:S01]  /*60620*/  LDL.LU.64 R48, [R1+0x3310] ;  /* 0x0033100001307983 */ /* 0x000ee20000300a00 */
[----:B--2---:R-:W-:-:S15]  /*60630*/  HMMA.16816.F32 R44, R4, R50, R44 ;  /* 0x00000032042c723c */ /* 0x004fde000000182c */
[----:B------:R-:W-:-:S08]  /*60640*/  NOP ;  /* 0x0000000000007918 */ /* 0x000fd00000000000 */
[----:B------:R-:W-:Y:S04]  /*60650*/  STL.64 [R1+0x1200], R44 ;  /* 0x0012002c01007387 */ /* 0x000fe80000100a00 */
[----:B------:R0:W-:Y:S04]  /*60660*/  STL.64 [R1+0x1208], R46 ;  /* 0x0012082e01007387 */ /* 0x0001e80000100a00 */
[----:B0-----:R-:W2:Y:S04]  /*60670*/  LDL.LU.64 R46, [R1+0x3308] ;  /* 0x00330800012e7983 */ /* 0x001ea80000300a00 */
[----:B------:R-:W-:Y:S04]  /*60680*/  STL.64 [R1+0x3278], R50 ;  /* 0x0032783201007387 */ /* 0x000fe80000100a00 */
[----:B---3--:R0:W-:Y:S04]  /*60690*/  STL.64 [R1+0x3270], R48 ;  /* 0x0032703001007387 */ /* 0x0081e80000100a00 */
        /* <DEDUP_REMOVED lines=9> */
[----:B------:R-:W4:Y:S04]  /*60730*/  LDL.LU.64 R12, [R1+0x32f8] ;  /* 0x0032f800010c7983 */ /* 0x000f280000300a00 */
[----:B------:R0:W-:Y:S04]  /*60740*/  STL.64 [R1+0x3268], R46 ;  /* 0x0032682e01007387 */ /* 0x0001e80000100a00 */
[----:B------:R-:W3:Y:S04]  /*60750*/  LDL.LU R44, [R1+0x530] ;  /* 0x00053000012c7983 */ /* 0x000ee80000300800 */
[----:B------:R-:W3:Y:S04]  /*60760*/  LDL.LU R45, [R1+0x534] ;  /* 0x00053400012d7983 */ /* 0x000ee80000300800 */
[----:B0-----:R-:W3:Y:S04]  /*60770*/  LDL.LU R46, [R1+0x538] ;  /* 0x00053800012e7983 */ /* 0x001ee80000300800 */
[----:B------:R-:W3:Y:S01]  /*60780*/  LDL.LU R47, [R1+0x53c] ;  /* 0x00053c00012f7983 */ /* 0x000ee20000300800 */
[----:B--2---:R-:W-:Y:S03]  /*60790*/  HMMA.16816.F32 R4, R4, R14, R8 ;  /* 0x0000000e0404723c */ /* 0x004fe60000001808 */
[----:B------:R-:W2:Y:S04]  /*607a0*/  LDL.LU.64 R10, [R1+0x32f0] ;  /* 0x0032f000010a7983 */ /* 0x000ea80000300a00 */
[----:B------:R-:W2:-:S15]  /*607b0*/  LDL.LU.64 R8, [R1+0x32e8] ;  /* 0x0032e80001087983 */ /* 0x000e9e0000300a00 */
[----:B------:R-:W-:-:S01]  /*607c0*/  NOP ;  /* 0x0000000000007918 */ /* 0x000fc20000000000 */
[----:B------:R-:W-:Y:S04]  /*607d0*/  STL.64 [R1+0x11e0], R4 ;  /* 0x0011e00401007387 */ /* 0x000fe80000100a00 */
[----:B------:R0:W-:Y:S04]  /*607e0*/  STL.64 [R1+0x11e8], R6 ;  /* 0x0011e80601007387 */ /* 0x0001e80000100a00 */
[----:B------:R1:W-:Y:S04]  /*607f0*/  STL.64 [R1+0x3260], R14 ;  /* 0x0032600e01007387 */ /* 0x0003e80000100a00 */
[----:B----4-:R-:W-:Y:S01]  /*60800*/  STL.64 [R1+0x3258], R12 ;  /* 0x0032580c01007387 */ /* 0x010fe20000100a00 */
[----:B0-----:R-:W-:-:S02]  /*60810*/  IMAD.MOV.U32 R6, RZ, RZ, R21 ;  /* 0x000000ffff067224 */ /* 0x001fc400078e0015 */
[----:B------:R-:W-:Y:S01]  /*60820*/  IMAD.MOV.U32 R7, RZ, RZ, R20 ;  /* 0x000000ffff077224 */ /* 0x000fe200078e0014 */
[----:B-1----:R-:W4:Y:S01]  /*60830*/  LDL.64 R14, [R1+0x88] ;  /* 0x00008800010e7983 */ /* 0x002f220000100a00 */
[C---:B--2---:R-:W-:Y:S03]  /*60840*/  HMMA.16816.F32 R40, R8.reuse, R42, R32 ;  /* 0x0000002a0828723c */ /* 0x044fe60000001820 */
[----:B------:R-:W2:Y:S03]  /*60850*/  LDL.LU.64 R34, [R1+0x32e0] ;  /* 0x0032e00001227983 */ /* 0x000ea60000300a00 */
[----:B------:R-:W-:-:S15]  /*60860*/  HMMA.16816.F32 R4, R8, R6, R36 ;  /* 0x000000060804723c */ /* 0x000fde0000001824 */
[----:B------:R-:W-:-:S02]  /*60870*/  NOP ;  /* 0x0000000000007918 */ /* 0x000fc40000000000 */
[----:B------:R-:W-:Y:S04]  /*60880*/  STL.64 [R1+0x1730], R40 ;  /* 0x0017302801007387 */ /* 0x000fe80000100a00 */
[----:B------:R0:W-:Y:S04]  /*60890*/  STL.64 [R1+0x1738], R42 ;  /* 0x0017382a01007387 */ /* 0x0001e80000100a00 */
[----:B0-----:R-:W3:Y:S04]  /*608a0*/  LDL.LU.64 R42, [R1+0x32d8] ;  /* 0x0032d800012a7983 */ /* 0x001ee80000300a00 */
[----:B------:R-:W4:Y:S04]  /*608b0*/  LDL.LU.64 R38, [R1+0x32d0] ;  /* 0x0032d00001267983 */ /* 0x000f280000300a00 */
[----:B------:R-:W2:Y:S04]  /*608c0*/  LDL.LU R37, [R1+0x32c8] ;  /* 0x0032c80001257983 */ /* 0x000ea80000300800 */
[----:B------:R-:W-:Y:S04]  /*608d0*/  STL.64 [R1+0x1680], R4 ;  /* 0x0016800401007387 */ /* 0x000fe80000100a00 */
[----:B------:R-:W-:Y:S04]  /*608e0*/  STL.64 [R1+0x1688], R6 ;  /* 0x0016880601007387 */ /* 0x000fe80000100a00 */
[----:B--2---:R-:W0:Y:S01]  /*608f0*/  LDSM.16.MT88.4 R4, [R37+UR5+0x6080] ;  /* 0x006080052504783b */ /* 0x004e220008004200 */
[----:B----4-:R-:W-:Y:S03]  /*60900*/  HMMA.16816.F32 R52, R8, R38, R52 ;  /* 0x000000260834723c */ /* 0x010fe60000001834 */
[----:B0-----:R-:W-:Y:S04]  /*60910*/  STL.64 [R1+0x3168], R6 ;  /* 0x0031680601007387 */ /* 0x001fe80000100a00 */
[----:B------:R0:W-:Y:S04]  /*60920*/  STL.64 [R1+0x3160], R4 ;  /* 0x0031600401007387 */ /* 0x0001e80000100a00 */
[----:B0-----:R-:W2:Y:S04]  /*60930*/  LDL.LU R4, [R1+0x540] ;  /* 0x0005400001047983 */ /* 0x001ea80000300800 */
[----:B------:R-:W2:Y:S04]  /*60940*/  LDL.LU R5, [R1+0x544] ;  /* 0x0005440001057983 */ /* 0x000ea80000300800 */
[----:B------:R-:W2:Y:S04]  /*60950*/  LDL.LU R6, [R1+0x548] ;  /* 0x0005480001067983 */ /* 0x000ea80000300800 */
[----:B------:R-:W2:Y:S04]  /*60960*/  LDL.LU R7, [R1+0x54c] ;  /* 0x00054c0001077983 */ /* 0x000ea80000300800 */
[----:B------:R-:W-:Y:S04]  /*60970*/  STL.64 [R1+0x1660], R52 ;  /* 0x0016603401007387 */ /* 0x000fe80000100a00 */
[----:B------:R0:W-:Y:S04]  /*60980*/  STL.64 [R1+0x1668], R54 ;  /* 0x0016683601007387 */ /* 0x0001e80000100a00 */
[----:B0-----:R-:W4:Y:S04]  /*60990*/  LDL.LU.64 R54, [R1+0x32c0] ;  /* 0x0032c00001367983 */ /* 0x001f280000300a00 */
[----:B------:R0:W-:Y:S04]  /*609a0*/  STL.64 [R1+0x3230], R38 ;  /* 0x0032302601007387 */ /* 0x0001e80000100a00 */
[----:B------:R-:W4:Y:S04]  /*609b0*/  LDL.LU R36, [R1+0x550] ;  /* 0x0005500001247983 */ /* 0x000f280000300800 */
[----:B------:R-:W4:Y:S04]  /*609c0*/  LDL.LU R37, [R1+0x554] ;  /* 0x0005540001257983 */ /* 0x000f280000300800 */
[----:B0-----:R-:W4:Y:S04]  /*609d0*/  LDL.LU R38, [R1+0x558] ;  /* 0x0005580001267983 */ /* 0x001f280000300800 */
[----:B------:R-:W4:Y:S01]  /*609e0*/  LDL.LU R39, [R1+0x55c] ;  /* 0x00055c0001277983 */ /* 0x000f220000300800 */
[----:B------:R-:W-:-:S02]  /*609f0*/  IMAD.MOV.U32 R33, RZ, RZ, R14 ;  /* 0x000000ffff217224 */ /* 0x000fc400078e000e */
[----:B------:R-:W-:Y:S02]  /*60a00*/  IMAD.MOV.U32 R32, RZ, RZ, R15 ;  /* 0x000000ffff207224 */ /* 0x000fe400078e000f */
[----:B------:R-:W-:Y:S02]  /*60a10*/  IMAD.MOV.U32 R21, RZ, RZ, R58 ;  /* 0x000000ffff157224 */ /* 0x000fe400078e003a */
[----:B------:R-:W-:Y:S01]  /*60a20*/  IMAD.MOV.U32 R20, RZ, RZ, R59 ;  /* 0x000000ffff147224 */ /* 0x000fe200078e003b */
[C---:B--2---:R-:W-:Y:S06]  /*60a30*/  HMMA.16816.F32 R4, R8.reuse, R14, R4 ;  /* 0x0000000e0804723c */ /* 0x044fec0000001804 */
[C---:B---3--:R-:W-:Y:S06]  /*60a40*/  HMMA.16816.F32 R12, R8.reuse, R42, R44 ;  /* 0x0000002a080c723c */ /* 0x048fec000000182c */
[----:B----4-:R-:W-:Y:S06]  /*60a50*/  HMMA.16816.F32 R36, R8, R54, R36 ;  /* 0x000000360824723c */ /* 0x010fec0000001824 */
[----:B------:R-:W-:-:S15]  /*60a60*/  STL.64 [R1+0x3238], R54 ;  /* 0x0032383601007387 */ /* 0x000fde0000100a00 */
[----:B------:R-:W-:-:S02]  /*60a70*/  NOP ;  /* 0x0000000000007918 */ /* 0x000fc40000000000 */
[----:B------:R-:W-:Y:S04]  /*60a80*/  STL.64 [R1+0x1640], R36 ;  /* 0x0016402401007387 */ /* 0x000fe80000100a00 */
[----:B------:R-:W-:Y:S04]  /*60a90*/  STL.64 [R1+0x1648], R38 ;  /* 0x0016482601007387 */ /* 0x000fe80000100a00 */
[----:B------:R-:W-:Y:S04]  /*60aa0*/  STL.64 [R1+0x1620], R4 ;  /* 0x0016200401007387 */ /* 0x000fe80000100a00 */
[----:B------:R0:W-:Y:S02]  /*60ab0*/  STL.64 [R1+0x1628], R6 ;  /* 0x0016280601007387 */ /* 0x0001e40000100a00 */
[C---:B0-----:R-:W-:Y:S02]  /*60ac0*/  HMMA.16816.F32 R4, R8.reuse, R34, R48 ;  /* 0x000000220804723c */ /* 0x041fe40000001830 */
[----:B------:R-:W-:Y:S04]  /*60ad0*/  STL.64 [R1+0x3240], R42 ;  /* 0x0032402a01007387 */ /* 0x000fe80000100a00 */
[----:B------:R-:W-:Y:S04]  /*60ae0*/  STL.64 [R1+0x15e0], R12 ;  /* 0x0015e00c01007387 */ /* 0x000fe80000100a00 */
[----:B------:R0:W-:Y:S04]  /*60af0*/  STL.64 [R1+0x15e8], R14 ;  /* 0x0015e80e01007387 */ /* 0x0001e80000100a00 */
[----:B------:R-:W-:Y:S04]  /*60b00*/  STL.64 [R1+0x3288], R34 ;  /* 0x0032882201007387 */ /* 0x000fe80000100a00 */
[----:B------:R-:W-:Y:S01]  /*60b10*/  STL.64 [R1+0x3280], R32 ;  /* 0x0032802001007387 */ /* 0x000fe20000100a00 */
[C---:B0-----:R-:W-:Y:S04]  /*60b20*/  HMMA.16816.F32 R12, R8.reuse, R22, R16 ;  /* 0x00000016080c723c */ /* 0x041fe80000001810 */
[----:B------:R-:W-:Y:S04]  /*60b30*/  STL.64 [R1+0x1520], R4 ;  /* 0x0015200401007387 */ /* 0x000fe80000100a00 */
[----:B------:R0:W-:Y:S02]  /*60b40*/  STL.64 [R1+0x1528], R6 ;  /* 0x0015280601007387 */ /* 0x0001e40000100a00 */
[----:B0-----:R-:W-:-:S13]  /*60b50*/  HMMA.16816.F32 R4, R8, R58, R24 ;  /* 0x0000003a0804723c */ /* 0x001fda0000001818 */
[----:B------:R-:W-:Y:S04]  /*60b60*/  STL.64 [R1+0x14e0], R12 ;  /* 0x0014e00c01007387 */ /* 0x000fe80000100a00 */
[----:B------:R-:W-:Y:S06]  /*60b70*/  STL.64 [R1+0x14e8], R14 ;  /* 0x0014e80e01007387 */ /* 0x000fec0000100a00 */
[----:B------:R-:W-:Y:S04]  /*60b80*/  STL.64 [R1+0x14d0], R4 ;  /* 0x0014d00401007387 */ /* 0x000fe80000100a00 */
[----:B------:R-:W-:Y:S04]  /*60b90*/  STL.64 [R1+0x14d8], R6 ;  /* 0x0014d80601007387 */ /* 0x000fe80000100a00 */
[----:B------:R-:W2:Y:S04]  /*60ba0*/  LDL.LU R56, [R1+0x4f0] ;  /* 0x0004f00001387983 */ /* 0x000ea80000300800 */
[----:B------:R-:W2:Y:S04]  /*60bb0*/  LDL.LU R57, [R1+0x4f4] ;  /* 0x0004f40001397983 */ /* 0x000ea80000300800 */
[----:B------:R-:W2:Y:S04]  /*60bc0*/  LDL.LU R58, [R1+0x4f8] ;  /* 0x0004f800013a7983 */ /* 0x000ea80000300800 */
[----:B------:R-:W2:Y:S04]  /*60bd0*/  LDL.LU R59, [R1+0x4fc] ;  /* 0x0004fc00013b7983 */ /* 0x000ea80000300800 */
[----:B------:R-:W-:Y:S04]  /*60be0*/  STL.64 [R1+0x3298], R22 ;  /* 0x0032981601007387 */ /* 0x000fe80000100a00 */
[----:B------:R-:W-:Y:S04]  /*60bf0*/  STL.64 [R1+0x3290], R20 ;  /* 0x0032901401007387 */ /* 0x000fe80000100a00 */
[----:B------:R-:W3:Y:S04]  /*60c00*/  LDL.LU R32, [R1+0x4c0] ;  /* 0x0004c00001207983 */ /* 0x000ee80000300800 */
[----:B------:R-:W3:Y:S04]  /*60c10*/  LDL.LU R33, [R1+0x4c4] ;  /* 0x0004c40001217983 */ /* 0x000ee80000300800 */
[----:B------:R-:W4:Y:S04]  /*60c20*/  LDL.LU R34, [R1+0x4c8] ;  /* 0x0004c80001227983 */ /* 0x000f280000300800 */
[----:B------:R-:W4:Y:S04]  /*60c30*/  LDL.LU R35, [R1+0x4cc] ;  /* 0x0004cc0001237983 */ /* 0x000f280000300800 */
[----:B----4-:R-:W-:Y:S04]  /*60c40*/  STL.64 [R1+0x32a8], R34 ;  /* 0x0032a82201007387 */ /* 0x010fe80000100a00 */
[----:B---3--:R0:W-:Y:S04]  /*60c50*/  STL.64 [R1+0x32a0], R32 ;  /* 0x0032a02001007387 */ /* 0x0081e80000100a00 */
[----:B0-----:R-:W3:Y:S04]  /*60c60*/  LDL.LU R32, [R1+0x4d0] ;  /* 0x0004d00001207983 */ /* 0x001ee80000300800 */
[----:B------:R-:W3:Y:S04]  /*60c70*/  LDL.LU R33, [R1+0x4d4] ;  /* 0x0004d40001217983 */ /* 0x000ee80000300800 */
[----:B------:R-:W4:Y:S04]  /*60c80*/  LDL.LU R34, [R1+0x4d8] ;  /* 0x0004d80001227983 */ /* 0x000f280000300800 */
[----:B------:R-:W4:Y:S04]  /*60c90*/  LDL.LU R35, [R1+0x4dc] ;  /* 0x0004dc0001237983 */ /* 0x000f280000300800 */
[----:B------:R-:W3:Y:S04]  /*60ca0*/  LDL.LU R24, [R1+0x4e0] ;  /* 0x0004e00001187983 */ /* 0x000ee80000300800 */
[----:B------:R-:W3:Y:S04]  /*60cb0*/  LDL.LU R25, [R1+0x4e4] ;  /* 0x0004e40001197983 */ /* 0x000ee80000300800 */
[----:B------:R-:W3:Y:S04]  /*60cc0*/  LDL.LU R26, [R1+0x4e8] ;  /* 0x0004e800011a7983 */ /* 0x000ee80000300800 */
[----:B------:R-:W3:Y:S01]  /*60cd0*/  LDL.LU R27, [R1+0x4ec] ;  /* 0x0004ec00011b7983 */ /* 0x000ee20000300800 */
[C---:B--2---:R-:W-:Y:S03]  /*60ce0*/  HMMA.16816.F32 R4, R8.reuse, R30, R56 ;  /* 0x0000001e0804723c */ /* 0x044fe60000001838 */
[----:B----4-:R0:W-:Y:S04]  /*60cf0*/  STL.64 [R1+0x32b8], R34 ;  /* 0x0032b82201007387 */ /* 0x0101e80000100a00 */
[----:B---3--:R-:W-:Y:S04]  /*60d00*/  STL.64 [R1+0x32b0], R32 ;  /* 0x0032b02001007387 */ /* 0x008fe80000100a00 */
[----:B------:R-:W2:Y:S04]  /*60d10*/  LDL.64 R22, [R1+0x18] ;  /* 0x0000180001167983 */ /* 0x000ea80000100a00 */
[----:B------:R-:W3:Y:S04]  /*60d20*/  LDL.64 R50, [R1+0x8] ;  /* 0x0000080001327983 */ /* 0x000ee80000100a00 */
[----:B0-----:R-:W4:Y:S04]  /*60d30*/  LDL.64 R34, [R1+0x28] ;  /* 0x0000280001227983 */ /* 0x001f280000100a00 */
        /* <DEDUP_REMOVED lines=22> */
[----:B------:R-:W3:Y:S04]  /*60ea0*/  LDL.64 R42, [R1+0xc8] ;  /* 0x0000c800012a7983 */ /* 0x000ee80000100a00 */
[----:B------:R-:W3:Y:S04]  /*60eb0*/  LDL.64 R38, [R1+0xb8] ;  /* 0x0000b80001267983 */ /* 0x000ee80000100a00 */
[----:B------:R-:W3:Y:S04]  /*60ec0*/  LDL.LU R56, [R1+0xd0] ;  /* 0x0000d00001387983 */ /* 0x000ee80000300800 */
[----:B------:R-:W3:Y:S04]  /*60ed0*/  LDL.LU R57, [R1+0xd4] ;  /* 0x0000d40001397983 */ /* 0x000ee80000300800 */
[----:B------:R-:W3:Y:S04]  /*60ee0*/  LDL.LU R58, [R1+0xd8] ;  /* 0x0000d800013a7983 */ /* 0x000ee80000300800 */
[----:B------:R-:W3:Y:S01]  /*60ef0*/  LDL.LU R59, [R1+0xdc] ;  /* 0x0000dc00013b7983 */ /* 0x000ee20000300800 */
[----:B----4-:R-:W-:-:S15]  /*60f00*/  HMMA.16816.F32 R24, R8, R34, R24 ;  /* 0x000000220818723c */ /* 0x010fde0000001818 */
[----:B------:R-:W-:-:S08]  /*60f10*/  NOP ;  /* 0x0000000000007918 */ /* 0x000fd00000000000 */
[----:B------:R-:W-:Y:S04]  /*60f20*/  STL.64 [R1+0x14b0], R24 ;  /* 0x0014b01801007387 */ /* 0x000fe80000100a00 */
[----:B------:R0:W-:Y:S02]  /*60f30*/  STL.64 [R1+0x14b8], R26 ;  /* 0x0014b81a01007387 */ /* 0x0001e40000100a00 */
[----:B0-----:R-:W-:Y:S02]  /*60f40*/  IMAD.MOV.U32 R27, RZ, RZ, R34 ;  /* 0x000000ffff1b7224 */ /* 0x001fe400078e0022 */
[----:B------:R-:W-:Y:S02]  /*60f50*/  IMAD.MOV.U32 R26, RZ, RZ, R35 ;  /* 0x000000ffff1a7224 */ /* 0x000fe400078e0023 */
[----:B------:R-:W2:Y:S04]  /*60f60*/  LDL.LU.64 R34, [R1+0x32b8] ;  /* 0x0032b80001227983 */ /* 0x000ea80000300a00 */
[----:B------:R-:W2:Y:S02]  /*60f70*/  LDL.LU.64 R32, [R1+0x32b0] ;  /* 0x0032b00001207983 */ /* 0x000ea40000300a00 */
[----:B--2---:R-:W-:-:S15]  /*60f80*/  HMMA.16816.F32 R32, R8, R22, R32 ;  /* 0x000000160820723c */ /* 0x004fde0000001820 */
[----:B------:R-:W-:-:S08]  /*60f90*/  NOP ;  /* 0x0000000000007918 */ /* 0x000fd00000000000 */
[----:B------:R-:W-:Y:S04]  /*60fa0*/  STL.64 [R1+0x14a0], R32 ;  /* 0x0014a02001007387 */ /* 0x000fe80000100a00 */
[----:B------:R0:W-:Y:S04]  /*60fb0*/  STL.64 [R1+0x14a8], R34 ;  /* 0x0014a82201007387 */ /* 0x0001e80000100a00 */
[----:B0-----:R-:W2:Y:S04]  /*60fc0*/  LDL.LU.64 R34, [R1+0x32a8] ;  /* 0x0032a80001227983 */ /* 0x001ea80000300a00 */
[----:B------:R-:W2:Y:S01]  /*60fd0*/  LDL.LU.64 R32, [R1+0x32a0] ;  /* 0x0032a00001207983 */ /* 0x000ea20000300a00 */
[----:B------:R-:W-:-:S02]  /*60fe0*/  IMAD.MOV.U32 R25, RZ, RZ, R22 ;  /* 0x000000ffff197224 */ /* 0x000fc400078e0016 */
[----:B------:R-:W-:Y:S02]  /*60ff0*/  IMAD.MOV.U32 R24, RZ, RZ, R23 ;  /* 0x000000ffff187224 */ /* 0x000fe400078e0017 */
[----:B------:R-:W4:Y:S04]  /*61000*/  LDL.LU.64 R22, [R1+0x3298] ;  /* 0x0032980001167983 */ /* 0x000f280000300a00 */
[----:B------:R-:W4:Y:S01]  /*61010*/  LDL.LU.64 R20, [R1+0x3290] ;  /* 0x0032900001147983 */ /* 0x000f220000300a00 */
[----:B---3--:R-:W-:Y:S02]  /*61020*/  IMAD.MOV.U32 R29, RZ, RZ, R50 ;  /* 0x000000ffff1d7224 */ /* 0x008fe400078e0032 */
        /* <DEDUP_REMOVED lines=15> */
[----:B--2---:R-:W-:Y:S01]  /*61120*/  STL.64 [R1+0x3170], R48 ;  /* 0x0031703001007387 */ /* 0x004fe20000100a00 */
[----:B----4-:R-:W-:-:S15]  /*61130*/  HMMA.16816.F32 R12, R8, R46, R12 ;  /* 0x0000002e080c723c */ /* 0x010fde000000180c */
[----:B------:R-:W-:-:S08]  /*61140*/  NOP ;  /* 0x0000000000007918 */ /* 0x000fd00000000000 */
[----:B------:R-:W-:Y:S04]  /*61150*/  STL.64 [R1+0x1470], R12 ;  /* 0x0014700c01007387 */ /* 0x000fe80000100a00 */
[----:B------:R0:W-:Y:S04]  /*61160*/  STL.64 [R1+0x1478], R14 ;  /* 0x0014780e01007387 */ /* 0x0001e80000100a00 */
[----:B0-----:R-:W2:Y:S04]  /*61170*/  LDL.LU.64 R14, [R1+0x3260] ;  /* 0x00326000010e7983 */ /* 0x001ea80000300a00 */
[----:B------:R-:W4:Y:S01]  /*61180*/  LDL.LU.64 R12, [R1+0x3258] ;  /* 0x00325800010c7983 */ /* 0x000f220000300a00 */
[----:B--2---:R-:W-:Y:S03]  /*61190*/  HMMA.16816.F32 R8, R8, R14, R16 ;  /* 0x0000000e0808723c */ /* 0x004fe60000001810 */
[----:B------:R-:W2:Y:S04]  /*611a0*/  LDL.LU.64 R18, [R1+0x3250] ;  /* 0x0032500001127983 */ /* 0x000ea80000300a00 */
[----:B------:R-:W2:-:S15]  /*611b0*/  LDL.LU.64 R16, [R1+0x3248] ;  /* 0x0032480001107983 */ /* 0x000e9e0000300a00 */
[----:B------:R-:W-:-:S01]  /*611c0*/  NOP ;  /* 0x0000000000007918 */ /* 0x000fc20000000000 */
[----:B------:R0:W-:Y:S04]  /*611d0*/  STL.64 [R1+0x1460], R8 ;  /* 0x0014600801007387 */ /* 0x0001e80000100a00 */
[----:B------:R1:W-:Y:S04]  /*611e0*/  STL.64 [R1+0x1468], R10 ;  /* 0x0014680a01007387 */ /* 0x0003e80000100a00 */
[----:B0-----:R-:W3:Y:S04]  /*611f0*/  LDL.LU R8, [R1+0xf0] ;  /* 0x0000f00001087983 */ /* 0x001ee80000300800 */
[----:B------:R-:W3:Y:S04]  /*61200*/  LDL.LU R9, [R1+0xf4] ;  /* 0x0000f40001097983 */ /* 0x000ee80000300800 */
[----:B-1----:R-:W3:Y:S04]  /*61210*/  LDL.LU R10, [R1+0xf8] ;  /* 0x0000f800010a7983 */ /* 0x002ee80000300800 */
[----:B------:R-:W3:Y:S04]  /*61220*/  LDL.LU R11, [R1+0xfc] ;  /* 0x0000fc00010b7983 */ /* 0x000ee80000300800 */
[----:B------:R-:W-:Y:S04]  /*61230*/  STL.64 [R1+0x3188], R14 ;  /* 0x0031880e01007387 */ /* 0x000fe80000100a00 */
[----:B----4-:R0:W-:Y:S04]  /*61240*/  STL.64 [R1+0x3180], R12 ;  /* 0x0031800c01007387 */ /* 0x0101e80000100a00 */
[----:B0-----:R-:W4:Y:S04]  /*61250*/  LDL.LU R12, [R1+0xe0] ;  /* 0x0000e000010c7983 */ /* 0x001f280000300800 */
[----:B------:R-:W4:Y:S04]  /*61260*/  LDL.LU R13, [R1+0xe4] ;  /* 0x0000e400010d7983 */ /* 0x000f280000300800 */
[----:B------:R-:W4:Y:S04]  /*61270*/  LDL.LU R14, [R1+0xe8] ;  /* 0x0000e800010e7983 */ /* 0x000f280000300800 */
[----:B------:R-:W4:Y:S01]  /*61280*/  LDL.LU R15, [R1+0xec] ;  /* 0x0000ec00010f7983 */ /* 0x000f220000300800 */
[C---:B--2---:R-:W-:Y:S06]  /*61290*/  HMMA.16816.F32 R4, R16.reuse, R42, R4 ;  /* 0x0000002a1004723c */ /* 0x044fec0000001804 */
[----:B------:R-:W-:-:S15]  /*612a0*/  HMMA.16816.F32 R52, R16, R38, R52 ;  /* 0x000000261034723c */ /* 0x000fde0000001834 */
[----:B------:R-:W-:-:S02]  /*612b0*/  NOP ;  /* 0x0000000000007918 */ /* 0x000fc40000000000 */
[----:B------:R0:W-:Y:S04]  /*612c0*/  STL.64 [R1+0x17c0], R4 ;  /* 0x0017c00401007387 */ /* 0x0001e80000100a00 */
[----:B------:R1:W-:Y:S01]  /*612d0*/  STL.64 [R1+0x17c8], R6 ;  /* 0x0017c80601007387 */ /* 0x0003e20000100a00 */
[----:B0-----:R-:W-:Y:S02]  /*612e0*/  IMAD.MOV.U32 R5, RZ, RZ, R42 ;  /* 0x000000ffff057224 */ /* 0x001fe400078e002a */
[----:B------:R-:W-:Y:S02]  /*612f0*/  IMAD.MOV.U32 R4, RZ, RZ, R43 ;  /* 0x000000ffff047224 */ /* 0x000fe400078e002b */
[----:B------:R-:W2:Y:S04]  /*61300*/  LDL.LU.64 R42, [R1+0x3240] ;  /* 0x00324000012a7983 */ /* 0x000ea80000300a00 */
[----:B------:R-:W-:Y:S04]  /*61310*/  STL.64 [R1+0x17b0], R52 ;  /* 0x0017b03401007387 */ /* 0x000fe80000100a00 */
[----:B------:R0:W-:Y:S01]  /*61320*/  STL.64 [R1+0x17b8], R54 ;  /* 0x0017b83601007387 */ /* 0x0001e20000100a00 */
[----:B-1----:R-:W-:-:S02]  /*61330*/  IMAD.MOV.U32 R7, RZ, RZ, R38 ;  /* 0x000000ffff077224 */ /* 0x002fc400078e0026 */
[----:B------:R-:W-:Y:S01]  /*61340*/  IMAD.MOV.U32 R6, RZ, RZ, R39 ;  /* 0x000000ffff067224 */ /* 0x000fe200078e0027 */
[----:B0-----:R-:W4:Y:S04]  /*61350*/  LDL.LU.64 R54, [R1+0x3238] ;  /* 0x0032380001367983 */ /* 0x001f280000300a00 */
[----:B------:R-:W2:Y:S01]  /*61360*/  LDL.LU.64 R38, [R1+0x3230] ;  /* 0x0032300001267983 */ /* 0x000ea20000300a00 */
[----:B---3--:R-:W-:Y:S02]  /*61370*/  IMAD.MOV.U32 R50, RZ, RZ, R33 ;  /* 0x000000ffff327224 */ /* 0x008fe400078e0021 */
[----:B------:R-:W-:-:S07]  /*61380*/  IMAD.MOV.U32 R51, RZ, RZ, R32 ;  /* 0x000000ffff337224 */ /* 0x000fce00078e0020 */
[C---:B------:R-:W-:Y:S06]  /*61390*/  HMMA.16816.F32 R48, R16.reuse, R50, R56 ;  /* 0x000000321030723c */ /* 0x040fec0000001838 */
[C---:B--2---:R-:W-:Y:S06]  /*613a0*/  HMMA.16816.F32 R8, R16.reuse, R38, R8 ;  /* 0x000000261008723c */ /* 0x044fec0000001808 */
[----:B----4-:R-:W-:-:S15]  /*613b0*/  HMMA.16816.F32 R12, R16, R54, R12 ;  /* 0x00000036100c723c */ /* 0x010fde000000180c */
[----:B------:R-:W-:-:S02]  /*613c0*/  NOP ;  /* 0x0000000000007918 */ /* 0x000fc40000000000 */
[----:B------:R-:W-:Y:S04]  /*613d0*/  STL.64 [R1+0x17a0], R8 ;  /* 0x0017a00801007387 */ /* 0x000fe80000100a00 */
[----:B------:R0:W-:Y:S02]  /*613e0*/  STL.64 [R1+0x17a8], R10 ;  /* 0x0017a80a01007387 */ /* 0x0001e40000100a00 */
[----:B0-----:R-:W-:Y:S02]  /*613f0*/  IMAD.MOV.U32 R11, RZ, RZ, R38 ;  /* 0x000000ffff0b7224 */ /* 0x001fe400078e0026 */
[----:B------:R-:W-:Y:S02]  /*61400*/  IMAD.MOV.U32 R10, RZ, RZ, R39 ;  /* 0x000000ffff0a7224 */ /* 0x000fe400078e0027 */
[----:B------:R-:W2:Y:S04]  /*61410*/  LDL.LU.64 R38, [R1+0x3228] ;  /* 0x0032280001267983 */ /* 0x000ea80000300a00 */
[----:B------:R-:W3:Y:S04]  /*61420*/  LDL.LU.64 R36, [R1+0x3220] ;  /* 0x0032200001247983 */ /* 0x000ee80000300a00 */
[----:B------:R0:W-:Y:S04]  /*61430*/  STL.64 [R1+0x1790], R12 ;  /* 0x0017900c01007387 */ /* 0x0001e80000100a00 */
[----:B------:R-:W-:Y:S01]  /*61440*/  STL.64 [R1+0x1798], R14 ;  /* 0x0017980e01007387 */ /* 0x000fe20000100a00 */
[----:B0-----:R-:W-:-:S02]  /*61450*/  IMAD.MOV.U32 R13, RZ, RZ, R54 ;  /* 0x000000ffff0d7224 */ /* 0x001fc400078e0036 */
[----:B------:R-:W-:Y:S02]  /*61460*/  IMAD.MOV.U32 R12, RZ, RZ, R55 ;  /* 0x000000ffff0c7224 */ /* 0x000fe400078e0037 */
[----:B------:R-:W4:Y:S04]  /*61470*/  LDL.LU.64 R54, [R1+0x3218] ;  /* 0x0032180001367983 */ /* 0x000f280000300a00 */
[----:B------:R-:W4:Y:S04]  /*61480*/  LDL.LU.64 R52, [R1+0x3210] ;  /* 0x0032100001347983 */ /* 0x000f280000300a00 */
[----:B------:R-:W2:Y:S04]  /*61490*/  LDL.LU.64 R58, [R1+0x3208] ;  /* 0x00320800013a7983 */ /* 0x000ea80000300a00 */
[----:B------:R-:W2:Y:S04]  /*614a0*/  LDL.LU.64 R56, [R1+0x3200] ;  /* 0x0032000001387983 */ /* 0x000ea80000300a00 */
[----:B------:R-:W-:Y:S04]  /*614b0*/  STL.64 [R1+0x1780], R48 ;  /* 0x0017803001007387 */ /* 0x000fe80000100a00 */
[----:B------:R2:W-:Y:S01]  /*614c0*/  STL.64 [R1+0x1788], R50 ;  /* 0x0017883201007387 */ /* 0x0005e20000100a00 */
[----:B------:R-:W-:-:S02]  /*614d0*/  IMAD.MOV.U32 R45, RZ, RZ, R42 ;  /* 0x000000ffff2d7224 */ /* 0x000fc400078e002a */
[----:B------:R-:W-:Y:S01]  /*614e0*/  IMAD.MOV.U32 R44, RZ, RZ, R43 ;  /* 0x000000ffff2c7224 */ /* 0x000fe200078e002b */
[----:B--2---:R-:W-:-:S15]  /*614f0*/  HMMA.16816.F32 R48, R16, R42, R56 ;  /* 0x0000002a1030723c */ /* 0x004fde0000001838 */
[----:B------:R-:W-:-:S08]  /*61500*/  NOP ;  /* 0x0000000000007918 */ /* 0x000fd00000000000 */
[----:B------:R-:W-:Y:S04]  /*61510*/  STL.64 [R1+0x1760], R48 ;  /* 0x0017603001007387 */ /* 0x000fe80000100a00 */
[----:B------:R-:W-:Y:S04]  /*61520*/  STL.64 [R1+0x1768], R50 ;  /* 0x0017683201007387 */ /* 0x000fe80000100a00 */
[----:B------:R-:W2:Y:S04]  /*61530*/  LDL.LU.64 R42, [R1+0x31f8] ;  /* 0x0031f800012a7983 */ /* 0x000ea80000300a00 */
[----:B------:R-:W2:Y:S04]  /*61540*/  LDL.LU.64 R40, [R1+0x31f0] ;  /* 0x0031f00001287983 */ /* 0x000ea80000300a00 */
[----:B------:R-:W-:Y:S04]  /*61550*/  STL.64 [R1+0x3198], R46 ;  /* 0x0031982e01007387 */ /* 0x000fe80000100a00 */
[----:B------:R4:W-:Y:S02]  /*61560*/  STL.64 [R1+0x3190], R44 ;  /* 0x0031902c01007387 */ /* 0x0009e40000100a00 */
[----:B----4-:R-:W-:Y:S06]  /*61570*/  HMMA.16816.F32 R44, R16, R34, R52 ;  /* 0x00000022102c723c */ /* 0x010fec0000001834 */
[----:B------:R-:W-:-:S02]  /*61580*/  IMAD.MOV.U32 R9, RZ, RZ, R34 ;  /* 0x000000ffff097224 */ /* 0x000fc400078e0022 */
[----:B------:R-:W-:-:S15]  /*61590*/  IMAD.MOV.U32 R8, RZ, RZ, R35 ;  /* 0x000000ffff087224 */ /* 0x000fde00078e0023 */
[----:B------:R-:W-:Y:S04]  /*615a0*/  STL.64 [R1+0x1740], R44 ;  /* 0x0017402c01007387 */ /* 0x000fe80000100a00 */
[----:B------:R2:W-:Y:S04]  /*615b0*/  STL.64 [R1+0x1748], R46 ;  /* 0x0017482e01007387 */ /* 0x0005e80000100a00 */
[----:B------:R-:W4:Y:S04]  /*615c0*/  LDL.LU.64 R34, [R1+0x31e8] ;  /* 0x0031e80001227983 */ /* 0x000f280000300a00 */
[----:B------:R-:W3:Y:S04]  /*615d0*/  LDL.LU.64 R32, [R1+0x31e0] ;  /* 0x0031e00001207983 */ /* 0x000ee80000300a00 */
[----:B------:R-:W-:Y:S01]  /*615e0*/  STL.64 [R1+0x30d8], R22 ;  /* 0x0030d81601007387 */ /* 0x000fe20000100a00 */
[----:B--2---:R-:W-:Y:S03]  /*615f0*/  HMMA.16816.F32 R44, R16, R22, R40 ;  /* 0x00000016102c723c */ /* 0x004fe60000001828 */
[----:B------:R-:W2:-:S15]  /*61600*/  LDL.LU R40, [R1+0xd50] ;  /* 0x000d500001287983 */ /* 0x000e9e0000300800 */
[----:B------:R-:W-:-:S05]  /*61610*/  NOP ;  /* 0x0000000000007918 */ /* 0x000fca0000000000 */
[----:B------:R-:W-:Y:S04]  /*61620*/  STL.64 [R1+0x1710], R44 ;  /* 0x0017102c01007387 */ /* 0x000fe80000100a00 */
[----:B------:R-:W-:Y:S04]  /*61630*/  STL.64 [R1+0x1718], R46 ;  /* 0x0017182e01007387 */ /* 0x000fe80000100a00 */
[----:B------:R-:W2:Y:S04]  /*61640*/  LDL.LU R41, [R1+0xd54] ;  /* 0x000d540001297983 */ /* 0x000ea80000300800 */
[----:B------:R-:W4:Y:S04]  /*61650*/  LDL.LU R42, [R1+0xd58] ;  /* 0x000d5800012a7983 */ /* 0x000f280000300800 */
[----:B------:R-:W4:Y:S04]  /*61660*/  LDL.LU R43, [R1+0xd5c] ;  /* 0x000d5c00012b7983 */ /* 0x000f280000300800 */
[----:B----4-:R-:W-:Y:S04]  /*61670*/  STL.64 [R1+0x30e8], R42 ;  /* 0x0030e82a01007387 */ /* 0x010fe80000100a00 */
[----:B--2---:R0:W-:Y:S04]  /*61680*/  STL.64 [R1+0x30e0], R40 ;  /* 0x0030e02801007387 */ /* 0x0041e80000100a00 */
[----:B0-----:R-:W2:Y:S04]  /*61690*/  LDL.LU R40, [R1+0x980] ;  /* 0x0009800001287983 */ /* 0x001ea80000300800 */
[----:B------:R-:W2:Y:S04]  /*616a0*/  LDL.LU R41, [R1+0x984] ;  /* 0x0009840001297983 */ /* 0x000ea80000300800 */
[----:B------:R-:W4:Y:S04]  /*616b0*/  LDL.LU R42, [R1+0x988] ;  /* 0x00098800012a7983 */ /* 0x000f280000300800 */
[----:B------:R-:W4:Y:S04]  /*616c0*/  LDL.LU R43, [R1+0x98c] ;  /* 0x00098c00012b7983 */ /* 0x000f280000300800 */
[----:B----4-:R0:W-:Y:S04]  /*616d0*/  STL.64 [R1+0x30f8], R42 ;  /* 0x0030f82a01007387 */ /* 0x0101e80000100a00 */
[----:B--2---:R-:W-:Y:S01]  /*616e0*/  STL.64 [R1+0x30f0], R40 ;  /* 0x0030f02801007387 */ /* 0x004fe20000100a00 */
[----:B0-----:R-:W-:-:S02]  /*616f0*/  IMAD.MOV.U32 R42, RZ, RZ, R13 ;  /* 0x000000ffff2a7224 */ /* 0x001fc400078e000d */
[----:B------:R-:W-:-:S05]  /*61700*/  IMAD.MOV.U32 R43, RZ, RZ, R12 ;  /* 0x000000ffff2b7224 */ /* 0x000fca00078e000c */
[----:B------:R0:W-:Y:S02]  /*61710*/  STL.64 [R1+0x3108], R42 ;  /* 0x0031082a01007387 */ /* 0x0001e40000100a00 */
[----:B0-----:R-:W-:Y:S02]  /*61720*/  IMAD.MOV.U32 R42, RZ, RZ, R11 ;  /* 0x000000ffff2a7224 */ /* 0x001fe400078e000b */
[----:B------:R-:W-:-:S05]  /*61730*/  IMAD.MOV.U32 R43, RZ, RZ, R10 ;  /* 0x000000ffff2b7224 */ /* 0x000fca00078e000a */
[----:B------:R-:W-:Y:S04]  /*61740*/  STL.64 [R1+0x3120], R42 ;  /* 0x0031202a01007387 */ /* 0x000fe80000100a00 */
[----:B------:R-:W2:Y:S01]  /*61750*/  LDL.64 R22, [R1+0x88] ;  /* 0x0000880001167983 */ /* 0x000ea20000100a00 */
[----:B------:R-:W-:Y:S02]  /*61760*/  IMAD.MOV.U32 R55, RZ, RZ, R20 ;  /* 0x000000ffff377224 */ /* 0x000fe400078e0014 */
[----:B------:R-:W-:Y:S01]  /*61770*/  IMAD.MOV.U32 R54, RZ, RZ, R21 ;  /* 0x000000ffff367224 */ /* 0x000fe200078e0015 */
[----:B--2---:R0:W-:Y:S04]  /*61780*/  STL.64 [R1+0x3100], R22 ;  /* 0x0031001601007387 */ /* 0x0041e80000100a00 */
[----:B------:R-:W2:Y:S04]  /*61790*/  LDL.LU R20, [R1+0x990] ;  /* 0x0009900001147983 */ /* 0x000ea80000300800 */
[----:B------:R-:W2:Y:S04]  /*617a0*/  LDL.LU R21, [R1+0x994] ;  /* 0x0009940001157983 */ /* 0x000ea80000300800 */
[----:B0-----:R-:W4:Y:S04]  /*617b0*/  LDL.LU R22, [R1+0x998] ;  /* 0x0009980001167983 */ /* 0x001f280000300800 */
[----:B------:R-:W4:Y:S01]  /*617c0*/  LDL.LU R23, [R1+0x99c] ;  /* 0x00099c0001177983 */ /* 0x000f220000300800 */
[----:B------:R-:W-:-:S02]  /*617d0*/  IMAD.MOV.U32 R42, RZ, RZ, R7 ;  /* 0x000000ffff2a7224 */ /* 0x000fc400078e0007 */
[----:B------:R-:W-:-:S05]  /*617e0*/  IMAD.MOV.U32 R43, RZ, RZ, R6 ;  /* 0x000000ffff2b7224 */ /* 0x000fca00078e0006 */
[----:B------:R0:W-:Y:S01]  /*617f0*/  STL.64 [R1+0x3138], R42 ;  /* 0x0031382a01007387 */ /* 0x0001e20000100a00 */
[----:B---3--:R-:W-:Y:S02]  /*61800*/  IMAD.MOV.U32 R7, RZ, RZ, R32 ;  /* 0x000000ffff077224 */ /* 0x008fe400078e0020 */
[----:B------:R-:W-:Y:S02]  /*61810*/  IMAD.MOV.U32 R12, RZ, RZ, R33 ;  /* 0x000000ffff0c7224 */ /* 0x000fe400078e0021 */
[----:B0-----:R-:W-:Y:S02]  /*61820*/  IMAD.MOV.U32 R42, RZ, RZ, R5 ;  /* 0x000000ffff2a7224 */ /* 0x001fe400078e0005 */
[----:B------:R-:W-:Y:S01]  /*61830*/  IMAD.MOV.U32 R43, RZ, RZ, R4 ;  /* 0x000000ffff2b7224 */ /* 0x000fe200078e0004 */
[----:B----4-:R-:W-:Y:S04]  /*61840*/  STL.64 [R1+0x3118], R22 ;  /* 0x0031181601007387 */ /* 0x010fe80000100a00 */
[----:B--2---:R0:W-:Y:S04]  /*61850*/  STL.64 [R1+0x3110], R20 ;  /* 0x0031101401007387 */ /* 0x0041e80000100a00 */
[----:B0-----:R-:W2:Y:S04]  /*61860*/  LDL.LU R20, [R1+0x9a0] ;  /* 0x0009a00001147983 */ /* 0x001ea80000300800 */
[----:B------:R-:W2:Y:S04]  /*61870*/  LDL.LU R21, [R1+0x9a4] ;  /* 0x0009a40001157983 */ /* 0x000ea80000300800 */
[----:B------:R-:W3:Y:S04]  /*61880*/  LDL.LU R22, [R1+0x9a8] ;  /* 0x0009a80001167983 */ /* 0x000ee80000300800 */
[----:B------:R-:W3:Y:S04]  /*61890*/  LDL.LU R23, [R1+0x9ac] ;  /* 0x0009ac0001177983 */ /* 0x000ee80000300800 */
[----:B------:R0:W-:Y:S04]  /*618a0*/  STL.64 [R1+0x31a0], R42 ;  /* 0x0031a02a01007387 */ /* 0x0001e80000100a00 */
        /* <DEDUP_REMOVED lines=9> */
[----:B------:R-:W-:-:S03]  /*61940*/  IMAD.MOV.U32 R15, RZ, RZ, R36 ;  /* 0x000000ffff0f7224 */ /* 0x000fc600078e0024 */
[----:B------:R-:W4:Y:S04]  /*61950*/  LDL.LU R36, [R1+0x31cc] ;  /* 0x0031cc0001247983 */ /* 0x000f280000300800 */
[----:B------:R-:W4:Y:S04]  /*61960*/  LDL.LU R40, [R1+0x150] ;  /* 0x0001500001287983 */ /* 0x000f280000300800 */
[----:B------:R-:W4:Y:S01]  /*61970*/  LDL.LU R41, [R1+0x154] ;  /* 0x0001540001297983 */ /* 0x000f220000300800 */
[----:B------:R-:W-:-:S03]  /*61980*/  IMAD.MOV.U32 R47, RZ, RZ, R24 ;  /* 0x000000ffff2f7224 */ /* 0x000fc600078e0018 */
[----:B0-----:R-:W4:Y:S01]  /*61990*/  LDL.LU R42, [R1+0x158] ;  /* 0x00015800012a7983 */ /* 0x001f220000300800 */
[----:B------:R-:W-:-:S03]  /*619a0*/  IMAD.MOV.U32 R46, RZ, RZ, R25 ;  /* 0x000000ffff2e7224 */ /* 0x000fc600078e0019 */
[----:B------:R-:W4:Y:S01]  /*619b0*/  LDL.LU R43, [R1+0x15c] ;  /* 0x00015c00012b7983 */ /* 0x000f220000300800 */
[----:B------:R-:W-:Y:S02]  /*619c0*/  IMAD.MOV.U32 R24, RZ, RZ, R37 ;  /* 0x000000ffff187224 */ /* 0x000fe400078e0025 */
[----:B------:R-:W-:Y:S01]  /*619d0*/  IMAD.MOV.U32 R11, RZ, RZ, R26 ;  /* 0x000000ffff0b7224 */ /* 0x000fe200078e001a */
[----:B------:R-:W4:Y:S01]  /*619e0*/  LDL.LU R37, [R1+0x31c8] ;  /* 0x0031c80001257983 */ /* 0x000f220000300800 */
[----:B------:R-:W-:-:S03]  /*619f0*/  IMAD.MOV.U32 R25, RZ, RZ, R38 ;  /* 0x000000ffff197224 */ /* 0x000fc600078e0026 */
[----:B------:R-:W4:Y:S01]  /*61a00*/  LDL.LU R38, [R1+0x31c4] ;  /* 0x0031c40001267983 */ /* 0x000f220000300800 */
[----:B------:R-:W-:-:S03]  /*61a10*/  IMAD.MOV.U32 R26, RZ, RZ, R39 ;  /* 0x000000ffff1a7224 */ /* 0x000fc600078e0027 */
[----:B------:R-:W4:Y:S01]  /*61a20*/  LDL.LU R39, [R1+0x31c0] ;  /* 0x0031c00001277983 */ /* 0x000f220000300800 */
[----:B------:R-:W-:Y:S02]  /*61a30*/  IMAD.MOV.U32 R10, RZ, RZ, R27 ;  /* 0x000000ffff0a7224 */ /* 0x000fe400078e001b */
[----:B------:R-:W-:Y:S02]  /*61a40*/  IMAD.MOV.U32 R27, RZ, RZ, R0 ;  /* 0x000000ffff1b7224 */ /* 0x000fe400078e0000 */
[----:B------:R-:W4:Y:S04]  /*61a50*/  LDL.LU R0, [R1+0x31bc] ;  /* 0x0031bc0001007983 */ /* 0x000f280000300800 */
[----:B---3--:R-:W-:Y:S04]  /*61a60*/  STL.64 [R1+0x3130], R22 ;  /* 0x0031301601007387 */ /* 0x008fe80000100a00 */
[----:B--2---:R0:W-:Y:S04]  /*61a70*/  STL.64 [R1+0x3128], R20 ;  /* 0x0031281401007387 */ /* 0x0041e80000100a00 */
[----:B0-----:R-:W2:Y:S04]  /*61a80*/  LDL.LU R20, [R1+0x9b0] ;  /* 0x0009b00001147983 */ /* 0x001ea80000300800 */
[----:B------:R-:W2:Y:S04]  /*61a90*/  LDL.LU R21, [R1+0x9b4] ;  /* 0x0009b40001157983 */ /* 0x000ea80000300800 */
[----:B------:R-:W3:Y:S04]  /*61aa0*/  LDL.LU R22, [R1+0x9b8] ;  /* 0x0009b80001167983 */ /* 0x000ee80000300800 */
[----:B------:R-:W3:Y:S01]  /*61ab0*/  LDL.LU R23, [R1+0x9bc] ;  /* 0x0009bc0001177983 */ /* 0x000ee20000300800 */
[C---:B----4-:R-:W-:Y:S06]  /*61ac0*/  HMMA.16816.F32 R36, R16.reuse, R54, R36 ;  /* 0x000000361024723c */ /* 0x050fec0000001824 */
[----:B------:R-:W-:Y:S01]  /*61ad0*/  HMMA.16816.F32 R32, R16, R30, R32 ;  /* 0x0000001e1020723c */ /* 0x000fe20000001820 */
[----:B------:R-:W-:-:S02]  /*61ae0*/  IMAD.MOV.U32 R50, RZ, RZ, R29 ;  /* 0x000000ffff327224 */ /* 0x000fc400078e001d */
[----:B------:R-:W-:Y:S01]  /*61af0*/  IMAD.MOV.U32 R51, RZ, RZ, R28 ;  /* 0x000000ffff337224 */ /* 0x000fe200078e001c */
[----:B---3--:R-:W-:Y:S04]  /*61b00*/  STL.64 [R1+0x3148], R22 ;  /* 0x0031481601007387 */ /* 0x008fe80000100a00 */
[----:B--2---:R0:W-:Y:S04]  /*61b10*/  STL.64 [R1+0x3140], R20 ;  /* 0x0031401401007387 */ /* 0x0041e80000100a00 */
[----:B0-----:R-:W2:Y:S04]  /*61b20*/  LDL.LU R20, [R1+0x9c0] ;  /* 0x0009c00001147983 */ /* 0x001ea80000300800 */
[----:B------:R-:W2:Y:S04]  /*61b30*/  LDL.LU R21, [R1+0x9c4] ;  /* 0x0009c40001157983 */ /* 0x000ea80000300800 */
[----:B------:R-:W2:Y:S04]  /*61b40*/  LDL.LU R22, [R1+0x9c8] ;  /* 0x0009c80001167983 */ /* 0x000ea80000300800 */
[----:B------:R-:W2:Y:S04]  /*61b50*/  LDL.LU R23, [R1+0x9cc] ;  /* 0x0009cc0001177983 */ /* 0x000ea80000300800 */
[----:B------:R0:W-:Y:S04]  /*61b60*/  STL.64 [R1+0x1700], R36 ;  /* 0x0017002401007387 */ /* 0x0001e80000100a00 */
[----:B------:R1:W-:Y:S04]  /*61b70*/  STL.64 [R1+0x1708], R38 ;  /* 0x0017082601007387 */ /* 0x0003e80000100a00 */
[----:B0-----:R-:W3:Y:S04]  /*61b80*/  LDL.LU R36, [R1+0xaa0] ;  /* 0x000aa00001247983 */ /* 0x001ee80000300800 */
[----:B------:R-:W3:Y:S04]  /*61b90*/  LDL.LU R37, [R1+0xaa4] ;  /* 0x000aa40001257983 */ /* 0x000ee80000300800 */
[----:B-1----:R-:W3:Y:S01]  /*61ba0*/  LDL.LU R38, [R1+0xaa8] ;  /* 0x000aa80001267983 */ /* 0x002ee20000300800 */
[----:B------:R-:W-:-:S03]  /*61bb0*/  IMAD.MOV.U32 R39, RZ, RZ, R0 ;  /* 0x000000ffff277224 */ /* 0x000fc600078e0000 */
[----:B------:R-:W4:Y:S04]  /*61bc0*/  LDL.LU R0, [R1+0x31b8] ;  /* 0x0031b80001007983 */ /* 0x000f280000300800 */
[----:B------:R-:W2:Y:S04]  /*61bd0*/  LDL.LU.64 R30, [R1+0x31b0] ;  /* 0x0031b000011e7983 */ /* 0x000ea80000300a00 */
[----:B------:R-:W2:Y:S04]  /*61be0*/  LDL.LU.64 R28, [R1+0x31a8] ;  /* 0x0031a800011c7983 */ /* 0x000ea80000300a00 */
[----:B------:R-:W-:Y:S04]  /*61bf0*/  STL.64 [R1+0x16f0], R32 ;  /* 0x0016f02001007387 */ /* 0x000fe80000100a00 */
[----:B------:R0:W-:Y:S01]  /*61c00*/  STL.64 [R1+0x16f8], R34 ;  /* 0x0016f82201007387 */ /* 0x0001e20000100a00 */
[----:B------:R-:W-:Y:S01]  /*61c10*/  HMMA.16816.F32 R44, R16, R46, R40 ;  /* 0x0000002e102c723c */ /* 0x000fe20000001828 */
[----:B0-----:R-:W-:-:S02]  /*61c20*/  IMAD.MOV.U32 R34, RZ, RZ, R9 ;  /* 0x000000ffff227224 */ /* 0x001fc400078e0009 */
[----:B------:R-:W-:-:S03]  /*61c30*/  IMAD.MOV.U32 R35, RZ, RZ, R8 ;  /* 0x000000ffff237224 */ /* 0x000fc600078e0008 */
[C---:B------:R-:W-:Y:S06]  /*61c40*/  HMMA.16816.F32 R48, R16.reuse, R50, R12 ;  /* 0x000000321030723c */ /* 0x040fec000000180c */
[----:B--2---:R-:W-:Y:S01]  /*61c50*/  HMMA.16816.F32 R8, R16, R10, R28 ;  /* 0x0000000a1008723c */ /* 0x004fe2000000181c */
[----:B------:R-:W2:-:S15]  /*61c60*/  LDL.LU R28, [R1+0xab0] ;  /* 0x000ab000011c7983 */ /* 0x000e9e0000300800 */
[----:B------:R-:W-:-:S07]  /*61c70*/  NOP ;  /* 0x0000000000007918 */ /* 0x000fce0000000000 */
[----:B------:R-:W-:Y:S04]  /*61c80*/  STL.64 [R1+0x16e0], R8 ;  /* 0x0016e00801007387 */ /* 0x000fe80000100a00 */
[----:B------:R-:W-:Y:S04]  /*61c90*/  STL.64 [R1+0x16e8], R10 ;  /* 0x0016e80a01007387 */ /* 0x000fe80000100a00 */
[----:B------:R-:W2:Y:S04]  /*61ca0*/  LDL.LU R29, [R1+0xab4] ;  /* 0x000ab400011d7983 */ /* 0x000ea80000300800 */
[----:B------:R-:W2:Y:S04]  /*61cb0*/  LDL.LU R30, [R1+0xab8] ;  /* 0x000ab800011e7983 */ /* 0x000ea80000300800 */
[----:B------:R-:W2:Y:S04]  /*61cc0*/  LDL.LU R31, [R1+0xabc] ;  /* 0x000abc00011f7983 */ /* 0x000ea80000300800 */
[----:B------:R-:W3:Y:S04]  /*61cd0*/  LDL.LU.64 R42, [R1+0x31a0] ;  /* 0x0031a000012a7983 */ /* 0x000ee80000300a00 */
[----:B------:R-:W-:Y:S04]  /*61ce0*/  STL.64 [R1+0x16d0], R44 ;  /* 0x0016d02c01007387 */ /* 0x000fe80000100a00 */
[----:B------:R0:W-:Y:S04]  /*61cf0*/  STL.64 [R1+0x16d8], R46 ;  /* 0x0016d82e01007387 */ /* 0x0001e80000100a00 */
[----:B0-----:R-:W4:Y:S04]  /*61d00*/  LDL.LU.64 R46, [R1+0x3198] ;  /* 0x00319800012e7983 */ /* 0x001f280000300a00 */
[----:B------:R-:W2:Y:S04]  /*61d10*/  LDL.LU.64 R44, [R1+0x3190] ;  /* 0x00319000012c7983 */ /* 0x000ea80000300a00 */
[----:B------:R-:W2:Y:S04]  /*61d20*/  LDL.LU.64 R14, [R1+0x3188] ;  /* 0x00318800010e7983 */ /* 0x000ea80000300a00 */
[----:B------:R-:W2:Y:S04]  /*61d30*/  LDL.LU.64 R12, [R1+0x3180] ;  /* 0x00318000010c7983 */ /* 0x000ea80000300a00 */
[----:B------:R-:W-:Y:S04]  /*61d40*/  STL.64 [R1+0x16c0], R48 ;  /* 0x0016c03001007387 */ /* 0x000fe80000100a00 */
[----:B------:R0:W-:Y:S04]  /*61d50*/  STL.64 [R1+0x16c8], R50 ;  /* 0x0016c83201007387 */ /* 0x0001e80000100a00 */
[----:B0-----:R-:W3:Y:S04]  /*61d60*/  LDL.LU.64 R50, [R1+0x3178] ;  /* 0x0031780001327983 */ /* 0x001ee80000300a00 */
[----:B------:R-:W2:Y:S01]  /*61d70*/  LDL.LU.64 R48, [R1+0x3170] ;  /* 0x0031700001307983 */ /* 0x000ea20000300a00 */
[C---:B----4-:R-:W-:Y:S06]  /*61d80*/  HMMA.16816.F32 R24, R16.reuse, R46, R24 ;  /* 0x0000002e1018723c */ /* 0x050fec0000001818 */
[----:B---3--:R-:W-:-:S15]  /*61d90*/  HMMA.16816.F32 R4, R16, R50, R4 ;  /* 0x000000321004723c */ /* 0x008fde0000001804 */
[----:B------:R-:W-:-:S08]  /*61da0*/  NOP ;  /* 0x0000000000007918 */ /* 0x000fd00000000000 */
[----:B------:R-:W-:Y:S04]  /*61db0*/  STL.64 [R1+0x16b0], R4 ;  /* 0x0016b00401007387 */ /* 0x000fe80000100a00 */
[----:B------:R0:W-:Y:S04]  /*61dc0*/  STL.64 [R1+0x16b8], R6 ;  /* 0x0016b80601007387 */ /* 0x0001e80000100a00 */
[----:B0-----:R-:W3:Y:S04]  /*61dd0*/  LDL.LU.64 R6, [R1+0x3168] ;  /* 0x0031680001067983 */ /* 0x001ee80000300a00 */
[----:B------:R-:W3:Y:S04]  /*61de0*/  LDL.LU.64 R4, [R1+0x3160] ;  /* 0x0031600001047983 */ /* 0x000ee80000300a00 */
[----:B------:R-:W-:Y:S04]  /*61df0*/  STL.64 [R1+0x16a0], R24 ;  /* 0x0016a01801007387 */ /* 0x000fe80000100a00 */
[----:B------:R0:W-:Y:S04]  /*61e00*/  STL.64 [R1+0x16a8], R26 ;  /* 0x0016a81a01007387 */ /* 0x0001e80000100a00 */
[----:B0-----:R-:W2:Y:S04]  /*61e10*/  LDL.LU.64 R26, [R1+0x3158] ;  /* 0x00315800011a7983 */ /* 0x001ea80000300a00 */
[----:B------:R-:W2:Y:S01]  /*61e20*/  LDL.LU.64 R24, [R1+0x3150] ;  /* 0x0031500001187983 */ /* 0x000ea20000300a00 */
[----:B---3--:R-:W-:Y:S06]  /*61e30*/  HMMA.16816.F32 R40, R4, R42, R20 ;  /* 0x0000002a0428723c */ /* 0x008fec0000001814 */
[----:B--2---:R-:W-:Y:S01]  /*61e40*/  HMMA.16816.F32 R24, R16, R14, R24 ;  /* 0x0000000e1018723c */ /* 0x004fe20000001818 */
[----:B------:R-:W2:-:S15]  /*61e50*/  LDL.LU R16, [R1+0x970] ;  /* 0x0009700001107983 */ /* 0x000e9e0000300800 */
[----:B------:R-:W-:-:S07]  /*61e60*/  NOP ;  /* 0x0000000000007918 */ /* 0x000fce0000000000 */
[----:B------:R-:W-:Y:S04]  /*61e70*/  STL.64 [R1+0x1690], R24 ;  /* 0x0016901801007387 */ /* 0x000fe80000100a00 */
[----:B------:R-:W-:Y:S04]  /*61e80*/  STL.64 [R1+0x1698], R26 ;  /* 0x0016981a01007387 */ /* 0x000fe80000100a00 */
[----:B------:R-:W2:Y:S04]  /*61e90*/  LDL.LU R17, [R1+0x974] ;  /* 0x0009740001117983 */ /* 0x000ea80000300800 */
[----:B------:R-:W2:Y:S04]  /*61ea0*/  LDL.LU R18, [R1+0x978] ;  /* 0x0009780001127983 */ /* 0x000ea80000300800 */
[----:B------:R-:W3:Y:S04]  /*61eb0*/  LDL.LU.64 R22, [R1+0x3148] ;  /* 0x0031480001167983 */ /* 0x000ee80000300a00 */
[----:B------:R-:W3:Y:S04]  /*61ec0*/  LDL.LU.64 R20, [R1+0x3140] ;  /* 0x0031400001147983 */ /* 0x000ee80000300a00 */
[----:B------:R-:W-:Y:S04]  /*61ed0*/  STL.64 [R1+0x13a0], R40 ;  /* 0x0013a02801007387 */ /* 0x000fe80000100a00 */
[----:B------:R0:W-:Y:S04]  /*61ee0*/  STL.64 [R1+0x13a8], R42 ;  /* 0x0013a82a01007387 */ /* 0x0001e80000100a00 */
[----:B0-----:R-:W3:Y:S02]  /*61ef0*/  LDL.LU.64 R42, [R1+0x3138] ;  /* 0x00313800012a7983 */ /* 0x001ee40000300a00 */
[----:B---3--:R-:W-:Y:S02]  /*61f00*/  HMMA.16816.F32 R40, R4, R42, R20 ;  /* 0x0000002a0428723c */ /* 0x008fe40000001814 */
[----:B------:R-:W3:Y:S04]  /*61f10*/  LDL.LU.64 R22, [R1+0x3130] ;  /* 0x0031300001167983 */ /* 0x000ee80000300a00 */
[----:B------:R-:W3:-:S15]  /*61f20*/  LDL.LU.64 R20, [R1+0x3128] ;  /* 0x0031280001147983 */ /* 0x000ede0000300a00 */
[----:B------:R-:W-:-:S02]  /*61f30*/  NOP ;  /* 0x0000000000007918 */ /* 0x000fc40000000000 */
        /* <DEDUP_REMOVED lines=11> */
[----:B------:R-:W3:-:S15]  /*61ff0*/  LDL.LU.64 R22, [R1+0x3100] ;  /* 0x0031000001167983 */ /* 0x000ede0000300a00 */
[----:B------:R-:W-:-:S06]  /*62000*/  NOP ;  /* 0x0000000000007918 */ /* 0x000fcc0000000000 */
[----:B------:R-:W-:Y:S04]  /*62010*/  STL.64 [R1+0x11c0], R40 ;  /* 0x0011c02801007387 */ /* 0x000fe80000100a00 */
[----:B------:R0:W-:Y:S04]  /*62020*/  STL.64 [R1+0x11c8], R42 ;  /* 0x0011c82a01007387 */ /* 0x0001e80000100a00 */
[----:B0-----:R-:W4:Y:S04]  /*62030*/  LDL.LU.64 R42, [R1+0x30f8] ;  /* 0x0030f800012a7983 */ /* 0x001f280000300a00 */
[----:B------:R-:W4:Y:S01]  /*62040*/  LDL.LU.64 R40, [R1+0x30f0] ;  /* 0x0030f00001287983 */ /* 0x000f220000300a00 */
[----:B------:R-:W-:-:S02]  /*62050*/  IMAD.MOV.U32 R26, RZ, RZ, R45 ;  /* 0x000000ffff1a7224 */ /* 0x000fc400078e002d */
[----:B------:R-:W-:Y:S02]  /*62060*/  IMAD.MOV.U32 R27, RZ, RZ, R44 ;  /* 0x000000ffff1b7224 */ /* 0x000fe400078e002c */
[----:B---3--:R-:W-:Y:S02]  /*62070*/  IMAD.MOV.U32 R45, RZ, RZ, R22 ;  /* 0x000000ffff2d7224 */ /* 0x008fe400078e0016 */
[----:B------:R-:W-:Y:S01]  /*62080*/  IMAD.MOV.U32 R44, RZ, RZ, R23 ;  /* 0x000000ffff2c7224 */ /* 0x000fe200078e0017 */
[----:B----4-:R-:W-:-:S15]  /*62090*/  HMMA.16816.F32 R40, R4, R22, R40 ;  /* 0x000000160428723c */ /* 0x010fde0000001828 */
[----:B------:R-:W-:-:S08]  /*620a0*/  NOP ;  /* 0x0000000000007918 */ /* 0x000fd00000000000 */
[----:B------:R-:W-:Y:S04]  /*620b0*/  STL.64 [R1+0x1190], R40 ;  /* 0x0011902801007387 */ /* 0x000fe80000100a00 */
[----:B------:R0:W-:Y:S04]  /*620c0*/  STL.64 [R1+0x1198], R42 ;  /* 0x0011982a01007387 */ /* 0x0001e80000100a00 */
[----:B0-----:R-:W3:Y:S04]  /*620d0*/  LDL.LU.64 R42, [R1+0x30e8] ;  /* 0x0030e800012a7983 */ /* 0x001ee80000300a00 */
[----:B------:R-:W3:Y:S04]  /*620e0*/  LDL.LU.64 R40, [R1+0x30e0] ;  /* 0x0030e00001287983 */ /* 0x000ee80000300a00 */
[----:B------:R-:W4:Y:S01]  /*620f0*/  LDL.LU.64 R22, [R1+0x30d8] ;  /* 0x0030d80001167983 */ /* 0x000f220000300a00 */
[----:B------:R-:W-:-:S07]  /*62100*/  IMAD.MOV.U32 R19, RZ, RZ, R0 ;  /* 0x000000ffff137224 */ /* 0x000fce00078e0000 */
[----:B--2---:R-:W-:-:S15]  /*62110*/  HMMA.16816.F32 R24, R4, R26, R16 ;  /* 0x0000001a0418723c */ /* 0x004fde0000001810 */
[----:B------:R-:W-:-:S08]  /*62120*/  NOP ;  /* 0x0000000000007918 */ /* 0x000fd00000000000 */
[----:B------:R-:W-:Y:S04]  /*62130*/  STL.64 [R1+0x1160], R24 ;  /* 0x0011601801007387 */ /* 0x000fe80000100a00 */
[----:B------:R0:W-:Y:S02]  /*62140*/  STL.64 [R1+0x1168], R26 ;  /* 0x0011681a01007387 */ /* 0x0001e40000100a00 */
[----:B0-----:R-:W-:Y:S01]  /*62150*/  HMMA.16816.F32 R24, R4, R34, R28 ;  /* 0x000000220418723c */ /* 0x001fe2000000181c */
[C---:B------:R-:W-:Y:S02]  /*62160*/  LOP3.LUT R58, R60.reuse, 0x40, RZ, 0x3c, !PT ;  /* 0x000000403c3a7812 */ /* 0x040fe400078e3cff */
[C---:B------:R-:W-:Y:S02]  /*62170*/  LOP3.LUT R59, R60.reuse, 0x60, RZ, 0x3c, !PT ;  /* 0x000000603c3b7812 */ /* 0x040fe400078e3cff */
[----:B------:R-:W-:Y:S01]  /*62180*/  LOP3.LUT R57, R60, 0x20, RZ, 0x3c, !PT ;  /* 0x000000203c397812 */ /* 0x000fe200078e3cff */
[----:B------:R-:W0:Y:S01]  /*62190*/  S2R R0, SR_TID.X ;  /* 0x0000000000007919 */ /* 0x000e220000002100 */
[----:B------:R-:W1:Y:S04]  /*621a0*/  LDSM.16.MT88.4 R8, [R58+UR5+0x6080] ;  /* 0x006080053a08783b */ /* 0x000e680008004200 */
[----:B------:R-:W2:Y:S04]  /*621b0*/  LDSM.16.MT88.4 R16, [R59+UR5+0x6080] ;  /* 0x006080053b10783b */ /* 0x000ea80008004200 */
[----:B------:R-:W-:Y:S08]  /*621c0*/  LDSM.16.MT88.4 R32, [R57+UR5+0x6180] ;  /* 0x006180053920783b */ /* 0x000ff00008004200 */
[----:B------:R-:W-:Y:S04]  /*621d0*/  STL.64 [R1+0xb40], R24 ;  /* 0x000b401801007387 */ /* 0x000fe80000100a00 */
[----:B------:R-:W-:Y:S04]  /*621e0*/  STL.64 [R1+0xb48], R26 ;  /* 0x000b481a01007387 */ /* 0x000fe80000100a00 */
[----:B------:R-:W-:Y:S01]  /*621f0*/  LDSM.16.MT88.4 R24, [R60+UR5+0x6180] ;  /* 0x006180053c18783b */ /* 0x000fe20008004200 */
[----:B0-----:R-:W-:-:S05]  /*62200*/  LOP3.LUT R0, R0, 0x1f, RZ, 0xc0, !PT ;  /* 0x0000001f00007812 */ /* 0x001fca00078ec0ff */
[----:B------:R-:W-:Y:S01]  /*62210*/  IMAD.SHL.U32 R0, R0, 0x2, RZ ;  /* 0x0000000200007824 */ /* 0x000fe200078e00ff */
[C---:B----4-:R-:W-:Y:S06]  /*62220*/  HMMA.16816.F32 R28, R4.reuse, R22, R36 ;  /* 0x00000016041c723c */ /* 0x050fec0000001824 */
[C---:B---3--:R-:W-:Y:S01]  /*62230*/  HMMA.16816.F32 R52, R4.reuse, R54, R40 ;  /* 0x000000360434723c */ /* 0x048fe20000001828 */
[----:B------:R-:W-:Y:S04]  /*62240*/  LDSM.16.MT88.4 R36, [R58+UR5+0x6100] ;  /* 0x006100053a24783b */ /* 0x000fe80008004200 */
[----:B------:R-:W-:Y:S04]  /*62250*/  LDSM.16.MT88.4 R40, [R58+UR5+0x6180] ;  /* 0x006180053a28783b */ /* 0x000fe80008004200 */
[----:B------:R-:W0:Y:S08]  /*62260*/  LDSM.16.MT88.4 R20, [R60+UR5+0x6100] ;  /* 0x006100053c14783b */ /* 0x000e300008004200 */
[----:B------:R-:W-:Y:S04]  /*62270*/  STL.64 [R1+0x9f0], R28 ;  /* 0x0009f01c01007387 */ /* 0x000fe80000100a00 */
[----:B------:R-:W-:Y:S04]  /*62280*/  STL.64 [R1+0x9f8], R30 ;  /* 0x0009f81e01007387 */ /* 0x000fe80000100a00 */
[----:B------:R-:W-:Y:S04]  /*62290*/  STL.64 [R1+0x9e0], R52 ;  /* 0x0009e03401007387 */ /* 0x000fe80000100a00 */
[----:B------:R-:W-:Y:S04]  /*622a0*/  STL.64 [R1+0x9e8], R54 ;  /* 0x0009e83601007387 */ /* 0x000fe80000100a00 */
[----:B------:R-:W3:Y:S04]  /*622b0*/  LDSM.16.MT88.4 R28, [R57+UR5+0x6100] ;  /* 0x00610005391c783b */ /* 0x000ee80008004200 */
[----:B------:R-:W4:Y:S04]  /*622c0*/  LDSM.16.MT88.4 R52, [R59+UR5+0x6100] ;  /* 0x006100053b34783b */ /* 0x000f280008004200 */
[----:B------:R-:W4:Y:S04]  /*622d0*/  LDSM.16.MT88.4 R56, [R59+UR5+0x6180] ;  /* 0x006180053b38783b */ /* 0x000f280008004200 */
[----:B------:R-:W-:Y:S04]  /*622e0*/  STL.64 [R1+0x3758], R46 ;  /* 0x0037582e01007387 */ /* 0x000fe80000100a00 */
[----:B------:R-:W-:Y:S04]  /*622f0*/  STL.64 [R1+0x3750], R44 ;  /* 0x0037502c01007387 */ /* 0x000fe80000100a00 */
[----:B------:R-:W-:Y:S04]  /*62300*/  STL.64 [R1+0x3748], R14 ;  /* 0x0037480e01007387 */ /* 0x000fe80000100a00 */
[----:B------:R-:W-:Y:S04]  /*62310*/  STL.64 [R1+0x3740], R12 ;  /* 0x0037400c01007387 */ /* 0x000fe80000100a00 */
[----:B-1----:R-:W-:Y:S04]  /*62320*/  STL.64 [R1+0x3738], R10 ;  /* 0x0037380a01007387 */ /* 0x002fe80000100a00 */
[----:B------:R-:W-:Y:S04]  /*62330*/  STL.64 [R1+0x3730], R8 ;  /* 0x0037300801007387 */ /* 0x000fe80000100a00 */
[----:B--2---:R-:W-:Y:S04]  /*62340*/  STL.64 [R1+0x3698], R18 ;  /* 0x0036981201007387 */ /* 0x004fe80000100a00 */
[----:B------:R-:W-:Y:S04]  /*62350*/  STL.64 [R1+0x3690], R16 ;  /* 0x0036901001007387 */ /* 0x000fe80000100a00 */
[----:B0-----:R-:W-:Y:S04]  /*62360*/  STL.64 [R1+0x3630], R22 ;  /* 0x0036301601007387 */ /* 0x001fe80000100a00 */
[----:B------:R-:W-:Y:S04]  /*62370*/  STL.64 [R1+0x3628], R20 ;  /* 0x0036281401007387 */ /* 0x000fe80000100a00 */
[----:B---3--:R0:W-:Y:S04]  /*62380*/  STL.64 [R1+0x35d0], R30 ;  /* 0x0035d01e01007387 */ /* 0x0081e80000100a00 */
[----:B------:R-:W-:Y:S04]  /*62390*/  STL.64 [R1+0x35c8], R28 ;  /* 0x0035c81c01007387 */ /* 0x000fe80000100a00 */
[----:B0-----:R-:W2:Y:S04]  /*623a0*/  LDL.64 R30, [R1+0x18] ;  /* 0x00001800011e7983 */ /* 0x001ea80000100a00 */
[----:B--2---:R-:W-:Y:S04]  /*623b0*/  STL.64 [R1+0x3768], R30 ;  /* 0x0037681e01007387 */ /* 0x004fe80000100a00 */
[----:B------:R0:W-:Y:S04]  /*623c0*/  STL.64 [R1+0x3530], R38 ;  /* 0x0035302601007387 */ /* 0x0001e80000100a00 */
[----:B------:R-:W-:Y:S04]  /*623d0*/  STL.64 [R1+0x3528], R36 ;  /* 0x0035282401007387 */ /* 0x000fe80000100a00 */
[----:B0-----:R-:W2:Y:S04]  /*623e0*/  LDL.64 R38, [R1+0xc8] ;  /* 0x0000c80001267983 */ /* 0x001ea80000100a00 */
[----:B--2---:R-:W-:Y:S04]  /*623f0*/  STL.64 [R1+0x3760], R38 ;  /* 0x0037602601007387 */ /* 0x004fe80000100a00 */
[----:B----4-:R0:W-:Y:S04]  /*62400*/  STL.64 [R1+0x34c0], R54 ;  /* 0x0034c03601007387 */ /* 0x0101e80000100a00 */
[----:B------:R-:W-:Y:S04]  /*62410*/  STL.64 [R1+0x34b8], R52 ;  /* 0x0034b83401007387 */ /* 0x000fe80000100a00 */
[----:B0-----:R-:W2:Y:S04]  /*62420*/  LDL.64 R54, [R1+0x38] ;  /* 0x0000380001367983 */ /* 0x001ea80000100a00 */
[----:B------:R0:W-:Y:S04]  /*62430*/  STL.64 [R1+0x3438], R26 ;  /* 0x0034381a01007387 */ /* 0x0001e80000100a00 */
[----:B------:R-:W-:Y:S04]  /*62440*/  STL.64 [R1+0x3430], R24 ;  /* 0x0034301801007387 */ /* 0x000fe80000100a00 */
[----:B0-----:R-:W3:Y:S04]  /*62450*/  LDL R26, [R1+0xb8] ;  /* 0x0000b800011a7983 */ /* 0x001ee80000100800 */
[----:B------:R-:W3:Y:S04]  /*62460*/  LDL R27, [R1+0xbc] ;  /* 0x0000bc00011b7983 */ /* 0x000ee80000100800 */
[----:B---3--:R-:W-:Y:S04]  /*62470*/  STL.64 [R1+0x3770], R26 ;  /* 0x0037701a01007387 */ /* 0x008fe80000100a00 */
[----:B------:R-:W3:Y:S04]  /*62480*/  LDL.LU R16, [R1+0x820] ;  /* 0x0008200001107983 */ /* 0x000ee80000300800 */
[----:B------:R-:W3:Y:S04]  /*62490*/  LDL.LU R17, [R1+0x824] ;  /* 0x0008240001117983 */ /* 0x000ee80000300800 */
[----:B------:R-:W4:Y:S04]  /*624a0*/  LDL.LU R18, [R1+0x828] ;  /* 0x0008280001127983 */ /* 0x000f280000300800 */
[----:B------:R-:W4:Y:S04]  /*624b0*/  LDL.LU R19, [R1+0x82c] ;  /* 0x00082c0001137983 */ /* 0x000f280000300800 */
[----:B----4-:R-:W-:Y:S04]  /*624c0*/  STL.64 [R1+0x3780], R18 ;  /* 0x0037801201007387 */ /* 0x010fe80000100a00 */
[----:B---3--:R-:W-:Y:S04]  /*624d0*/  STL.64 [R1+0x3778], R16 ;  /* 0x0037781001007387 */ /* 0x008fe80000100a00 */
[----:B------:R-:W3:Y:S04]  /*624e0*/  LDL.LU R20, [R1+0x830] ;  /* 0x0008300001147983 */ /* 0x000ee80000300800 */
[----:B------:R-:W3:Y:S04]  /*624f0*/  LDL.LU R21, [R1+0x834] ;  /* 0x0008340001157983 */ /* 0x000ee80000300800 */
[----:B------:R-:W3:Y:S04]  /*62500*/  LDL.LU R22, [R1+0x838] ;  /* 0x0008380001167983 */ /* 0x000ee80000300800 */
[----:B------:R-:W3:Y:S04]  /*62510*/  LDL.LU R23, [R1+0x83c] ;  /* 0x00083c0001177983 */ /* 0x000ee80000300800 */
[----:B------:R0:W-:Y:S04]  /*62520*/  STL.64 [R1+0x33a0], R34 ;  /* 0x0033a02201007387 */ /* 0x0001e80000100a00 */
[----:B------:R1:W-:Y:S04]  /*62530*/  STL.64 [R1+0x3398], R32 ;  /* 0x0033982001007387 */ /* 0x0003e80000100a00 */
[----:B0-----:R-:W4:Y:S04]  /*62540*/  LDL.64 R34, [R1+0x58] ;  /* 0x0000580001227983 */ /* 0x001f280000100a00 */
[----:B----4-:R0:W-:Y:S04]  /*62550*/  STL.64 [R1+0x3700], R34 ;  /* 0x0037002201007387 */ /* 0x0101e80000100a00 */
[----:B-1----:R-:W4:Y:S04]  /*62560*/  LDL.LU R32, [R1+0x840] ;  /* 0x0008400001207983 */ /* 0x002f280000300800 */
[----:B------:R-:W4:Y:S04]  /*62570*/  LDL.LU R33, [R1+0x844] ;  /* 0x0008440001217983 */ /* 0x000f280000300800 */
[----:B0-----:R-:W4:Y:S04]  /*62580*/  LDL.LU R34, [R1+0x848] ;  /* 0x0008480001227983 */ /* 0x001f280000300800 */
[----:B------:R-:W4:Y:S04]  /*62590*/  LDL.LU R35, [R1+0x84c] ;  /* 0x00084c0001237983 */ /* 0x000f280000300800 */
        /* <DEDUP_REMOVED lines=8> */
[----:B------:R-:W4:Y:S04]  /*62620*/  LDL R30, [R1+0x28] ;  /* 0x00002800011e7983 */ /* 0x000f280000100800 */
[----:B------:R-:W4:Y:S04]  /*62630*/  LDL R31, [R1+0x2c] ;  /* 0x00002c00011f7983 */ /* 0x000f280000100800 */
        /* <DEDUP_REMOVED lines=13> */
[----:B------:R0:W-:Y:S04]  /*62710*/  STL.64 [R1+0x32c0], R42 ;  /* 0x0032c02a01007387 */ /* 0x0001e80000100a00 */
[----:B------:R1:W-:Y:S04]  /*62720*/  STL.64 [R1+0x32b8], R40 ;  /* 0x0032b82801007387 */ /* 0x0003e80000100a00 */
[----:B0-----:R-:W3:Y:S01]  /*62730*/  LDL.64 R42, [R1+0x78] ;  /* 0x00007800012a7983 */ /* 0x001ee20000100a00 */
[C---:B--2---:R-:W-:Y:S06]  /*62740*/  HMMA.16816.F32 R16, R4.reuse, R54, R16 ;  /* 0x000000360410723c */ /* 0x044fec0000001810 */
[C---:B----4-:R-:W-:Y:S01]  /*62750*/  HMMA.16816.F32 R28, R4.reuse, R30, R24 ;  /* 0x0000001e041c723c */ /* 0x050fe20000001818 */
[----:B---3--:R0:W-:Y:S04]  /*62760*/  STL.64 [R1+0x3718], R42 ;  /* 0x0037182a01007387 */ /* 0x0081e80000100a00 */
[----:B-1----:R-:W2:Y:S04]  /*62770*/  LDL.LU R40, [R1+0x850] ;  /* 0x0008500001287983 */ /* 0x002ea80000300800 */
[----:B------:R-:W2:Y:S04]  /*62780*/  LDL.LU R41, [R1+0x854] ;  /* 0x0008540001297983 */ /* 0x000ea80000300800 */
[----:B0-----:R-:W2:Y:S04]  /*62790*/  LDL.LU R42, [R1+0x858] ;  /* 0x00085800012a7983 */ /* 0x001ea80000300800 */
[----:B------:R-:W2:Y:S04]  /*627a0*/  LDL.LU R43, [R1+0x85c] ;  /* 0x00085c00012b7983 */ /* 0x000ea80000300800 */
[----:B------:R0:W-:Y:S04]  /*627b0*/  STL.64 [R1+0x3200], R58 ;  /* 0x0032003a01007387 */ /* 0x0001e80000100a00 */
[----:B------:R-:W-:Y:S04]  /*627c0*/  STL.64 [R1+0x31f8], R56 ;  /* 0x0031f83801007387 */ /* 0x000fe80000100a00 */
[----:B0-----:R-:W3:Y:S04]  /*627d0*/  LDL.LU.64 R58, [R1+0x98] ;  /* 0x00009800013a7983 */ /* 0x001ee80000300a00 */
[----:B------:R-:W-:Y:S04]  /*627e0*/  STL [R1+0x30e4], R61 ;  /* 0x0030e43d01007387 */ /* 0x000fe80000100800 */
[----:B------:R-:W-:Y:S04]  /*627f0*/  STL [R1+0x30e0], R60 ;  /* 0x0030e03c01007387 */ /* 0x000fe80000100800 */
[----:B------:R-:W-:Y:S04]  /*62800*/  STL [R1+0x30dc], R49 ;  /* 0x0030dc3101007387 */ /* 0x000fe80000100800 */
[----:B------:R-:W-:Y:S04]  /*62810*/  STL [R1+0x30d8], R48 ;  /* 0x0030d83001007387 */ /* 0x000fe80000100800 */
        /* <DEDUP_REMOVED lines=9> */
[----:B------:R-:W3:Y:S04]  /*628b0*/  LDL.LU.64 R26, [R1+0x3770] ;  /* 0x00377000011a7983 */ /* 0x000ee80000300a00 */
[----:B------:R-:W-:Y:S04]  /*628c0*/  STL.64 [R1+0x9b0], R28 ;  /* 0x0009b01c01007387 */ /* 0x000fe80000100a00 */
[----:B------:R0:W-:Y:S04]  /*628d0*/  STL.64 [R1+0x9b8], R30 ;  /* 0x0009b81e01007387 */ /* 0x0001e80000100a00 */
[----:B0-----:R-:W2:Y:S01]  /*628e0*/  LDL.LU.64 R30, [R1+0x3768] ;  /* 0x00376800011e7983 */ /* 0x001ea20000300a00 */
[----:B------:R-:W-:Y:S06]  /*628f0*/  HMMA.16816.F32 R44, R4, R14, R44 ;  /* 0x0000000e042c723c */ /* 0x000fec000000182c */
[----:B------:R-:W-:-:S02]  /*62900*/  IMAD.MOV.U32 R24, RZ, RZ, R14 ;  /* 0x000000ffff187224 */ /* 0x000fc400078e000e */
[----:B------:R-:W-:Y:S01]  /*62910*/  IMAD.MOV.U32 R0, RZ, RZ, R15 ;  /* 0x000000ffff007224 */ /* 0x000fe200078e000f */
        /* <DEDUP_REMOVED lines=13> */
[----:B------:R-:W3:Y:S04]  /*629f0*/  LDL.LU.64 R44, [R1+0x3750] ;  /* 0x00375000012c7983 */ /* 0x000ee80000300a00 */
[----:B------:R-:W2:Y:S04]  /*62a00*/  LDL.LU.64 R14, [R1+0x3748] ;  /* 0x00374800010e7983 */ /* 0x000ea80000300a00 */
[----:B------:R-:W3:Y:S01]  /*62a10*/  LDL.LU.64 R12, [R1+0x3740] ;  /* 0x00374000010c7983 */ /* 0x000ee20000300a00 */
[----:B------:R-:W-:-:S15]  /*62a20*/  HMMA.16816.F32 R8, R4, R50, R8 ;  /* 0x000000320408723c */ /* 0x000fde0000001808 */
[----:B------:R-:W-:-:S08]  /*62a30*/  NOP ;  /* 0x0000000000007918 */ /* 0x000fd00000000000 */
[----:B------:R-:W-:Y:S04]  /*62a40*/  STL.64 [R1+0x980], R8 ;  /* 0x0009800801007387 */ /* 0x000fe80000100a00 */
[----:B------:R0:W-:Y:S04]  /*62a50*/  STL.64 [R1+0x988], R10 ;  /* 0x0009880a01007387 */ /* 0x0001e80000100a00 */
[----:B0-----:R-:W3:Y:S04]  /*62a60*/  LDL.LU.64 R10, [R1+0x3738] ;  /* 0x00373800010a7983 */ /* 0x001ee80000300a00 */
[----:B------:R-:W3:Y:S04]  /*62a70*/  LDL.LU.64 R8, [R1+0x3730] ;  /* 0x0037300001087983 */ /* 0x000ee80000300a00 */
[----:B------:R-:W-:Y:S01]  /*62a80*/  STL.64 [R1+0x36a0], R50 ;  /* 0x0036a03201007387 */ /* 0x000fe20000100a00 */
[C---:B----4-:R-:W-:Y:S06]  /*62a90*/  HMMA.16816.F32 R28, R4.reuse, R46, R28 ;  /* 0x0000002e041c723c */ /* 0x050fec000000181c */
[----:B------:R-:W-:Y:S01]  /*62aa0*/  STL.64 [R1+0x36a8], R46 ;  /* 0x0036a82e01007387 */ /* 0x000fe20000100a00 */
[----:B--2---:R-:W-:-:S15]  /*62ab0*/  HMMA.16816.F32 R4, R4, R14, R52 ;  /* 0x0000000e0404723c */ /* 0x004fde0000001834 */
[----:B------:R-:W-:-:S01]  /*62ac0*/  NOP ;  /* 0x0000000000007918 */ /* 0x000fc20000000000 */
[----:B------:R-:W-:Y:S04]  /*62ad0*/  STL.64 [R1+0x970], R28 ;  /* 0x0009701c01007387 */ /* 0x000fe80000100a00 */
[----:B------:R-:W-:Y:S04]  /*62ae0*/  STL.64 [R1+0x978], R30 ;  /* 0x0009781e01007387 */ /* 0x000fe80000100a00 */
[----:B------:R-:W-:Y:S04]  /*62af0*/  STL.64 [R1+0x36b8], R14 ;  /* 0x0036b80e01007387 */ /* 0x000fe80000100a00 */
[----:B---3--:R-:W-:Y:S04]  /*62b00*/  STL.64 [R1+0x36b0], R12 ;  /* 0x0036b00c01007387 */ /* 0x008fe80000100a00 */
[----:B------:R-:W-:Y:S04]  /*62b10*/  STL.64 [R1+0x960], R4 ;  /* 0x0009600401007387 */ /* 0x000fe80000100a00 */
[----:B------:R0:W-:Y:S04]  /*62b20*/  STL.64 [R1+0x968], R6 ;  /* 0x0009680601007387 */ /* 0x0001e80000100a00 */
[----:B0-----:R-:W2:Y:S04]  /*62b30*/  LDL.LU R6, [R1+0xa8] ;  /* 0x0000a80001067983 */ /* 0x001ea80000300800 */
[----:B------:R-:W2:Y:S01]  /*62b40*/  LDL.LU R7, [R1+0xac] ;  /* 0x0000ac0001077983 */ /* 0x000ea20000300800 */
[C---:B------:R-:W-:Y:S06]  /*62b50*/  HMMA.16816.F32 R12, R8.reuse, R38, R40 ;  /* 0x00000026080c723c */ /* 0x040fec0000001828 */
[----:B------:R-:W-:Y:S01]  /*62b60*/  STL.64 [R1+0x36c0], R38 ;  /* 0x0036c02601007387 */ /* 0x000fe20000100a00 */
[----:B------:R-:W-:-:S15]  /*62b70*/  HMMA.16816.F32 R28, R8, R26, R32 ;  /* 0x0000001a081c723c */ /* 0x000fde0000001820 */
[----:B------:R-:W-:-:S01]  /*62b80*/  NOP ;  /* 0x0000000000007918 */ /* 0x000fc20000000000 */
[----:B------:R-:W-:Y:S04]  /*62b90*/  STL.64 [R1+0x1600], R12 ;  /* 0x0016000c01007387 */ /* 0x000fe80000100a00 */
[----:B------:R2:W-:Y:S04]  /*62ba0*/  STL.64 [R1+0x1608], R14 ;  /* 0x0016080e01007387 */ /* 0x0005e80000100a00 */
[----:B------:R-:W-:Y:S04]  /*62bb0*/  STL.64 [R1+0x36e8], R26 ;  /* 0x0036e81a01007387 */ /* 0x000fe80000100a00 */
[----:B------:R-:W-:Y:S04]  /*62bc0*/  STL.64 [R1+0x1540], R28 ;  /* 0x0015401c01007387 */ /* 0x000fe80000100a00 */
[----:B------:R-:W-:Y:S01]  /*62bd0*/  STL.64 [R1+0x1548], R30 ;  /* 0x0015481e01007387 */ /* 0x000fe20000100a00 */
[C---:B--2---:R-:W-:Y:S06]  /*62be0*/  HMMA.16816.F32 R12, R8.reuse, R6, R20 ;  /* 0x00000006080c723c */ /* 0x044fec0000001814 */
[----:B------:R0:W-:Y:S02]  /*62bf0*/  STL.64 [R1+0x3708], R6 ;  /* 0x0037080601007387 */ /* 0x0001e40000100a00 */
[----:B0-----:R-:W-:-:S15]  /*62c00*/  HMMA.16816.F32 R4, R8, R58, R16 ;  /* 0x0000003a0804723c */ /* 0x001fde0000001810 */
[----:B------:R-:W-:Y:S04]  /*62c10*/  STL.64 [R1+0x1510], R12 ;  /* 0x0015100c01007387 */ /* 0x000fe80000100a00 */
[----:B------:R-:W-:Y:S04]  /*62c20*/  STL.64 [R1+0x1518], R14 ;  /* 0x0015180e01007387 */ /* 0x000fe80000100a00 */
[----:B------:R-:W2:Y:S04]  /*62c30*/  LDL.LU R20, [R1+0x340] ;  /* 0x0003400001147983 */ /* 0x000ea80000300800 */
[----:B------:R0:W-:Y:S04]  /*62c40*/  STL.64 [R1+0x1450], R4 ;  /* 0x0014500401007387 */ /* 0x0001e80000100a00 */
[----:B------:R1:W-:Y:S04]  /*62c50*/  STL.64 [R1+0x1458], R6 ;  /* 0x0014580601007387 */ /* 0x0003e80000100a00 */
        /* <DEDUP_REMOVED lines=14> */
[----:B0-----:R-:W3:Y:S04]  /*62d40*/  LDL.LU R4, [R1+0x7f0] ;  /* 0x0007f00001047983 */ /* 0x001ee80000300800 */
[----:B------:R-:W3:Y:S04]  /*62d50*/  LDL.LU R5, [R1+0x7f4] ;  /* 0x0007f40001057983 */ /* 0x000ee80000300800 */
[----:B-1----:R-:W4:Y:S04]  /*62d60*/  LDL.LU R6, [R1+0x7f8] ;  /* 0x0007f80001067983 */ /* 0x002f280000300800 */
[----:B------:R-:W4:Y:S04]  /*62d70*/  LDL.LU R7, [R1+0x7fc] ;  /* 0x0007fc0001077983 */ /* 0x000f280000300800 */
[----:B----4-:R-:W-:Y:S04]  /*62d80*/  STL.64 [R1+0x3728], R6 ;  /* 0x0037280601007387 */ /* 0x010fe80000100a00 */
[----:B---3--:R0:W-:Y:S04]  /*62d90*/  STL.64 [R1+0x3720], R4 ;  /* 0x0037200401007387 */ /* 0x0081e80000100a00 */
[----:B------:R-:W3:Y:S04]  /*62da0*/  LDL.LU R48, [R1+0x800] ;  /* 0x0008000001307983 */ /* 0x000ee80000300800 */
[----:B------:R-:W3:Y:S04]  /*62db0*/  LDL.LU R49, [R1+0x804] ;  /* 0x0008040001317983 */ /* 0x000ee80000300800 */
[----:B--2---:R-:W3:Y:S04]  /*62dc0*/  LDL.LU R50, [R1+0x808] ;  /* 0x0008080001327983 */ /* 0x004ee80000300800 */
[----:B------:R-:W3:Y:S01]  /*62dd0*/  LDL.LU R51, [R1+0x80c] ;  /* 0x00080c0001337983 */ /* 0x000ee20000300800 */
[----:B------:R-:W-:-:S02]  /*62de0*/  IMAD.MOV.U32 R42, RZ, RZ, R45 ;  /* 0x000000ffff2a7224 */ /* 0x000fc400078e002d */
[----:B------:R-:W-:Y:S01]  /*62df0*/  IMAD.MOV.U32 R43, RZ, RZ, R44 ;  /* 0x000000ffff2b7224 */ /* 0x000fe200078e002c */
[----:B0-----:R-:W2:Y:S04]  /*62e00*/  LDL.LU R4, [R1+0x810] ;  /* 0x0008100001047983 */ /* 0x001ea80000300800 */
[----:B------:R-:W2:Y:S04]  /*62e10*/  LDL.LU R5, [R1+0x814] ;  /* 0x0008140001057983 */ /* 0x000ea80000300800 */
[----:B------:R-:W2:Y:S04]  /*62e20*/  LDL.LU R6, [R1+0x818] ;  /* 0x0008180001067983 */ /* 0x000ea80000300800 */
[----:B------:R-:W2:Y:S04]  /*62e30*/  LDL.LU R7, [R1+0x81c] ;  /* 0x00081c0001077983 */ /* 0x000ea80000300800 */
[----:B------:R-:W4:Y:S04]  /*62e40*/  LDL.64 R34, [R1+0x68] ;  /* 0x0000680001227983 */ /* 0x000f280000100a00 */
        /* <DEDUP_REMOVED lines=37> */
[----:B0-----:R-:W3:Y:S01]  /*630a0*/  LDL.LU.64 R42, [R1+0x3718] ;  /* 0x00371800012a7983 */ /* 0x001ee20000300a00 */
[----:B----4-:R-:W-:Y:S01]  /*630b0*/  IMAD.MOV.U32 R0, RZ, RZ, R35 ;  /* 0x000000ffff007224 */ /* 0x010fe200078e0023 */
[C---:B--2---:R-:W-:Y:S06]  /*630c0*/  HMMA.16816.F32 R4, R8.reuse, R34, R4 ;  /* 0x000000220804723c */ /* 0x044fec0000001804 */
[----:B---3--:R-:W-:-:S15]  /*630d0*/  HMMA.16816.F32 R48, R8, R42, R48 ;  /* 0x0000002a0830723c */ /* 0x008fde0000001830 */
[----:B------:R-:W-:-:S08]  /*630e0*/  NOP ;  /* 0x0000000000007918 */ /* 0x000fd00000000000 */
[----:B------:R-:W-:Y:S04]  /*630f0*/  STL.64 [R1+0x1410], R48 ;  /* 0x0014103001007387 */ /* 0x000fe80000100a00 */
[----:B------:R0:W-:Y:S04]  /*63100*/  STL.64 [R1+0x1418], R50 ;  /* 0x0014183201007387 */ /* 0x0001e80000100a00 */
[----:B0-----:R-:W2:Y:S04]  /*63110*/  LDL.LU.64 R50, [R1+0x3710] ;  /* 0x0037100001327983 */ /* 0x001ea80000300a00 */
[----:B------:R0:W-:Y:S04]  /*63120*/  STL.64 [R1+0x13e0], R4 ;  /* 0x0013e00401007387 */ /* 0x0001e80000100a00 */
[----:B------:R1:W-:Y:S01]  /*63130*/  STL.64 [R1+0x13e8], R6 ;  /* 0x0013e80601007387 */ /* 0x0003e20000100a00 */
[----:B0-----:R-:W-:-:S03]  /*63140*/  IMAD.MOV.U32 R4, RZ, RZ, R34 ;  /* 0x000000ffff047224 */ /* 0x001fc600078e0022 */
[----:B-1----:R-:W3:Y:S04]  /*63150*/  LDL.LU.64 R6, [R1+0x3708] ;  /* 0x0037080001067983 */ /* 0x002ee80000300a00 */
[----:B------:R-:W4:Y:S01]  /*63160*/  LDL.LU.64 R34, [R1+0x3700] ;  /* 0x0037000001227983 */ /* 0x000f220000300a00 */
[C---:B------:R-:W-:Y:S06]  /*63170*/  HMMA.16816.F32 R24, R8.reuse, R54, R24 ;  /* 0x000000360818723c */ /* 0x040fec0000001818 */
[----:B----4-:R-:W-:-:S15]  /*63180*/  HMMA.16816.F32 R16, R8, R34, R16 ;  /* 0x000000220810723c */ /* 0x010fde0000001810 */
        /* <DEDUP_REMOVED lines=11> */
[----:B------:R1:W-:Y:S01]  /*63240*/  STL.64 [R1+0xdd8], R26 ;  /* 0x000dd81a01007387 */ /* 0x0003e20000100a00 */
[----:B0-----:R-:W-:-:S02]  /*63250*/  IMAD.MOV.U32 R25, RZ, RZ, R54 ;  /* 0x000000ffff197224 */ /* 0x001fc400078e0036 */
[----:B------:R-:W-:Y:S01]  /*63260*/  IMAD.MOV.U32 R24, RZ, RZ, R55 ;  /* 0x000000ffff187224 */ /* 0x000fe200078e0037 */
[----:B-1----:R-:W3:Y:S04]  /*63270*/  LDL.LU.64 R26, [R1+0x36e8] ;  /* 0x0036e800011a7983 */ /* 0x002ee80000300a00 */
[----:B------:R-:W2:Y:S01]  /*63280*/  LDL.LU.64 R54, [R1+0x36e0] ;  /* 0x0036e00001367983 */ /* 0x000ea20000300a00 */
        /* <DEDUP_REMOVED lines=15> */
[----:B------:R-:W-:Y:S01]  /*63380*/  HMMA.16816.F32 R48, R8, R50, R44 ;  /* 0x000000320830723c */ /* 0x000fe2000000182c */
[----:B------:R-:W-:-:S02]  /*63390*/  IMAD.MOV.U32 R28, RZ, RZ, R38 ;  /* 0x000000ffff1c7224 */ /* 0x000fc400078e0026 */
[----:B------:R-:W-:Y:S02]  /*633a0*/  IMAD.MOV.U32 R5, RZ, RZ, R39 ;  /* 0x000000ffff057224 */ /* 0x000fe400078e0027 */
[----:B------:R-:W2:Y:S01]  /*633b0*/  LDL.LU.64 R38, [R1+0x36c0] ;  /* 0x0036c00001267983 */ /* 0x000ea20000300a00 */
[----:B----4-:R-:W-:-:S15]  /*633c0*/  HMMA.16816.F32 R12, R8, R30, R12 ;  /* 0x0000001e080c723c */ /* 0x010fde000000180c */
[----:B------:R-:W-:-:S08]  /*633d0*/  NOP ;  /* 0x0000000000007918 */ /* 0x000fd00000000000 */
[----:B------:R-:W-:Y:S04]  /*633e0*/  STL.64 [R1+0xda0], R12 ;  /* 0x000da00c01007387 */ /* 0x000fe80000100a00 */
[----:B------:R0:W-:Y:S04]  /*633f0*/  STL.64 [R1+0xda8], R14 ;  /* 0x000da80e01007387 */ /* 0x0001e80000100a00 */
[----:B0-----:R-:W4:Y:S04]  /*63400*/  LDL.LU.64 R14, [R1+0x36b8] ;  /* 0x0036b800010e7983 */ /* 0x001f280000300a00 */
[----:B------:R-:W2:Y:S04]  /*63410*/  LDL.LU.64 R12, [R1+0x36b0] ;  /* 0x0036b000010c7983 */ /* 0x000ea80000300a00 */
[----:B------:R-:W-:Y:S04]  /*63420*/  STL.64 [R1+0x3648], R30 ;  /* 0x0036481e01007387 */ /* 0x000fe80000100a00 */
        /* <DEDUP_REMOVED lines=9> */
[----:B------:R-:W4:Y:S04]  /*634c0*/  LDL.LU.64 R16, [R1+0x3690] ;  /* 0x0036900001107983 */ /* 0x000f280000300a00 */
[----:B------:R0:W-:Y:S04]  /*634d0*/  STL.64 [R1+0x3638], R50 ;  /* 0x0036383201007387 */ /* 0x0001e80000100a00 */
[----:B---3--:R-:W-:Y:S01]  /*634e0*/  STL.64 [R1+0x3640], R46 ;  /* 0x0036402e01007387 */ /* 0x008fe20000100a00 */
[C---:B0-----:R-:W-:Y:S06]  /*634f0*/  HMMA.16816.F32 R48, R8.reuse, R46, R52 ;  /* 0x0000002e0830723c */ /* 0x041fec0000001834 */
[----:B------:R-:W-:-:S15]  /*63500*/  HMMA.16816.F32 R8, R8, R14, R32 ;  /* 0x0000000e0808723c */ /* 0x000fde0000001820 */
[----:B------:R-:W-:-:S02]  /*63510*/  NOP ;  /* 0x0000000000007918 */ /* 0x000fc40000000000 */
[----:B------:R-:W-:Y:S04]  /*63520*/  STL.64 [R1+0xd70], R48 ;  /* 0x000d703001007387 */ /* 0x000fe80000100a00 */
[----:B------:R-:W-:Y:S04]  /*63530*/  STL.64 [R1+0xd78], R50 ;  /* 0x000d783201007387 */ /* 0x000fe80000100a00 */
[----:B------:R-:W-:Y:S04]  /*63540*/  STL.64 [R1+0x3660], R14 ;  /* 0x0036600e01007387 */ /* 0x000fe80000100a00 */
[----:B--2---:R-:W-:Y:S04]  /*63550*/  STL.64 [R1+0x3658], R12 ;  /* 0x0036580c01007387 */ /* 0x004fe80000100a00 */
[----:B------:R0:W-:Y:S04]  /*63560*/  STL.64 [R1+0xd50], R8 ;  /* 0x000d500801007387 */ /* 0x0001e80000100a00 */
[----:B------:R1:W-:Y:S01]  /*63570*/  STL.64 [R1+0xd58], R10 ;  /* 0x000d580a01007387 */ /* 0x0003e20000100a00 */
[----:B0-----:R-:W-:-:S02]  /*63580*/  IMAD.MOV.U32 R8, RZ, RZ, R38 ;  /* 0x000000ffff087224 */ /* 0x001fc400078e0026 */
[----:B-1----:R-:W-:Y:S02]  /*63590*/  IMAD.MOV.U32 R10, RZ, RZ, R28 ;  /* 0x000000ffff0a7224 */ /* 0x002fe400078e001c */
[----:B------:R-:W-:Y:S02]  /*635a0*/  IMAD.MOV.U32 R11, RZ, RZ, R5 ;  /* 0x000000ffff0b7224 */ /* 0x000fe400078e0005 */
[----:B------:R-:W-:Y:S01]  /*635b0*/  IMAD.MOV.U32 R5, RZ, RZ, R39 ;  /* 0x000000ffff057224 */ /* 0x000fe200078e0027 */
[----:B----4-:R-:W-:-:S15]  /*635c0*/  HMMA.16816.F32 R12, R16, R38, R56 ;  /* 0x00000026100c723c */ /* 0x010fde0000001838 */
[----:B------:R-:W-:-:S08]  /*635d0*/  NOP ;  /* 0x0000000000007918 */ /* 0x000fd00000000000 */
[----:B------:R-:W-:Y:S04]  /*635e0*/  STL.64 [R1+0x1770], R12 ;  /* 0x0017700c01007387 */ /* 0x000fe80000100a00 */
[----:B------:R-:W-:Y:S04]  /*635f0*/  STL.64 [R1+0x1778], R14 ;  /* 0x0017780e01007387 */ /* 0x000fe80000100a00 */
[----:B------:R-:W-:Y:S04]  /*63600*/  STL.64 [R1+0x3670], R10 ;  /* 0x0036700a01007387 */ /* 0x000fe80000100a00 */
[----:B------:R0:W-:Y:S04]  /*63610*/  STL [R1+0x3668], R8 ;  /* 0x0036680801007387 */ /* 0x0001e80000100800 */
        /* <DEDUP_REMOVED lines=21> */
[----:B------:R1:W-:Y:S01]  /*63770*/  STL.64 [R1+0x3680], R26 ;  /* 0x0036801a01007387 */ /* 0x0003e20000100a00 */
[----:B------:R-:W-:-:S03]  /*63780*/  IMAD.MOV.U32 R55, RZ, RZ, R24 ;  /* 0x000000ffff377224 */ /* 0x000fc600078e0018 */
[----:B0-----:R-:W2:Y:S01]  /*63790*/  LDL.LU R8, [R1+0x2e0] ;  /* 0x0002e00001087983 */ /* 0x001ea20000300800 */
[----:B------:R-:W-:-:S03]  /*637a0*/  IMAD.MOV.U32 R54, RZ, RZ, R25 ;  /* 0x000000ffff367224 */ /* 0x000fc600078e0019 */
        /* <DEDUP_REMOVED lines=19> */
[----:B0-----:R-:W3:Y:S01]  /*638e0*/  LDL.LU.64 R58, [R1+0x3688] ;  /* 0x00368800013a7983 */ /* 0x001ee20000300a00 */
[C---:B----4-:R-:W-:Y:S06]  /*638f0*/  HMMA.16816.F32 R44, R16.reuse, R50, R44 ;  /* 0x00000032102c723c */ /* 0x050fec000000182c */
[----:B--2---:R-:W-:Y:S01]  /*63900*/  HMMA.16816.F32 R20, R16, R42, R20 ;  /* 0x0000002a1014723c */ /* 0x004fe20000001814 */
[----:B------:R-:W-:-:S02]  /*63910*/  IMAD.MOV.U32 R34, RZ, RZ, R4 ;  /* 0x000000ffff227224 */ /* 0x000fc400078e0004 */
[----:B------:R-:W-:Y:S02]  /*63920*/  IMAD.MOV.U32 R35, RZ, RZ, R0 ;  /* 0x000000ffff237224 */ /* 0x000fe400078e0000 */
[----:B------:R-:W-:Y:S02]  /*63930*/  IMAD.MOV.U32 R4, RZ, RZ, R50 ;  /* 0x000000ffff047224 */ /* 0x000fe400078e0032 */
[----:B------:R-:W-:-:S03]  /*63940*/  IMAD.MOV.U32 R0, RZ, RZ, R51 ;  /* 0x000000ffff007224 */ /* 0x000fc600078e0033 */
[C---:B------:R-:W-:Y:S06]  /*63950*/  HMMA.16816.F32 R32, R16.reuse, R34, R24 ;  /* 0x000000221020723c */ /* 0x040fec0000001818 */
[----:B---3--:R-:W-:-:S15]  /*63960*/  HMMA.16816.F32 R36, R16, R58, R36 ;  /* 0x0000003a1024723c */ /* 0x008fde0000001824 */
        /* <DEDUP_REMOVED lines=8> */
[----:B------:R1:W-:Y:S04]  /*639f0*/  STL.64 [R1+0x1658], R46 ;  /* 0x0016582e01007387 */ /* 0x0003e80000100a00 */
[----:B0-----:R-:W3:Y:S04]  /*63a00*/  LDL.LU R44, [R1+0x2a0] ;  /* 0x0002a000012c7983 */ /* 0x001ee80000300800 */
[----:B------:R0:W-:Y:S04]  /*63a10*/  STL.64 [R1+0x1630], R20 ;  /* 0x0016301401007387 */ /* 0x0001e80000100a00 */
[----:B------:R4:W-:Y:S04]  /*63a20*/  STL.64 [R1+0x1638], R22 ;  /* 0x0016381601007387 */ /* 0x0009e80000100a00 */
[----:B------:R-:W3:Y:S04]  /*63a30*/  LDL.LU R45, [R1+0x2a4] ;  /* 0x0002a400012d7983 */ /* 0x000ee80000300800 */
[----:B-1----:R-:W3:Y:S04]  /*63a40*/  LDL.LU R46, [R1+0x2a8] ;  /* 0x0002a800012e7983 */ /* 0x002ee80000300800 */
[----:B------:R-:W3:Y:S04]  /*63a50*/  LDL.LU R47, [R1+0x2ac] ;  /* 0x0002ac00012f7983 */ /* 0x000ee80000300800 */
[----:B------:R-:W3:Y:S04]  /*63a60*/  LDL.LU.64 R50, [R1+0x8] ;  /* 0x0000080001327983 */ /* 0x000ee80000300a00 */
[----:B0-----:R-:W3:Y:S04]  /*63a70*/  LDL.LU R20, [R1+0x280] ;  /* 0x0002800001147983 */ /* 0x001ee80000300800 */
[----:B------:R-:W3:Y:S04]  /*63a80*/  LDL.LU R21, [R1+0x284] ;  /* 0x0002840001157983 */ /* 0x000ee80000300800 */
[----:B----4-:R-:W4:Y:S04]  /*63a90*/  LDL.LU R22, [R1+0x288] ;  /* 0x0002880001167983 */ /* 0x010f280000300800 */
[----:B------:R-:W4:Y:S04]  /*63aa0*/  LDL.LU R23, [R1+0x28c] ;  /* 0x00028c0001177983 */ /* 0x000f280000300800 */
[----:B------:R0:W-:Y:S04]  /*63ab0*/  STL.64 [R1+0x3608], R42 ;  /* 0x0036082a01007387 */ /* 0x0001e80000100a00 */
[----:B------:R-:W4:Y:S04]  /*63ac0*/  LDL.LU R40, [R1+0x1010] ;  /* 0x0010100001287983 */ /* 0x000f280000300800 */
[----:B------:R-:W4:Y:S04]  /*63ad0*/  LDL.LU R41, [R1+0x1014] ;  /* 0x0010140001297983 */ /* 0x000f280000300800 */
[----:B0-----:R-:W4:Y:S04]  /*63ae0*/  LDL.LU R42, [R1+0x1018] ;  /* 0x00101800012a7983 */ /* 0x001f280000300800 */
[----:B------:R-:W4:Y:S04]  /*63af0*/  LDL.LU R43, [R1+0x101c] ;  /* 0x00101c00012b7983 */ /* 0x000f280000300800 */
[----:B------:R-:W4:Y:S04]  /*63b00*/  LDL.LU.64 R26, [R1+0x3680] ;  /* 0x00368000011a7983 */ /* 0x000f280000300a00 */
[----:B------:R-:W-:Y:S04]  /*63b10*/  STL.64 [R1+0x1610], R32 ;  /* 0x0016102001007387 */ /* 0x000fe80000100a00 */
[----:B------:R0:W-:Y:S04]  /*63b20*/  STL.64 [R1+0x1618], R34 ;  /* 0x0016182201007387 */ /* 0x0001e80000100a00 */
[----:B0-----:R-:W2:Y:S01]  /*63b30*/  LDL.LU.64 R34, [R1+0x3678] ;  /* 0x0036780001227983 */ /* 0x001ea20000300a00 */
[C---:B------:R-:W-:Y:S06]  /*63b40*/  HMMA.16816.F32 R52, R16.reuse, R54, R12 ;  /* 0x000000361034723c */ /* 0x040fec000000180c */
[----:B--2---:R-:W-:-:S15]  /*63b50*/  HMMA.16816.F32 R8, R16, R34, R8 ;  /* 0x000000221008723c */ /* 0x004fde0000001808 */
[----:B------:R-:W-:-:S08]  /*63b60*/  NOP ;  /* 0x0000000000007918 */ /* 0x000fd00000000000 */
[----:B------:R-:W-:Y:S04]  /*63b70*/  STL.64 [R1+0x15d0], R8 ;  /* 0x0015d00801007387 */ /* 0x000fe80000100a00 */
[----:B------:R0:W-:Y:S04]  /*63b80*/  STL.64 [R1+0x15d8], R10 ;  /* 0x0015d80a01007387 */ /* 0x0001e80000100a00 */
[----:B0-----:R-:W2:Y:S04]  /*63b90*/  LDL.LU.64 R10, [R1+0x3670] ;  /* 0x00367000010a7983 */ /* 0x001ea80000300a00 */
[----:B------:R-:W3:Y:S04]  /*63ba0*/  LDL.LU R8, [R1+0x3668] ;  /* 0x0036680001087983 */ /* 0x000ee80000300800 */
[----:B------:R-:W-:Y:S04]  /*63bb0*/  STL.64 [R1+0x35f8], R34 ;  /* 0x0035f82201007387 */ /* 0x000fe80000100a00 */
[----:B------:R-:W4:Y:S04]  /*63bc0*/  LDL.LU.64 R14, [R1+0x3660] ;  /* 0x00366000010e7983 */ /* 0x000f280000300a00 */
[----:B------:R-:W4:Y:S04]  /*63bd0*/  LDL.LU.64 R12, [R1+0x3658] ;  /* 0x00365800010c7983 */ /* 0x000f280000300a00 */
[----:B------:R-:W-:Y:S04]  /*63be0*/  STL.64 [R1+0x15c0], R52 ;  /* 0x0015c03401007387 */ /* 0x000fe80000100a00 */
[----:B------:R0:W-:Y:S04]  /*63bf0*/  STL.64 [R1+0x15c8], R54 ;  /* 0x0015c83601007387 */ /* 0x0001e80000100a00 */
[----:B0-----:R-:W3:Y:S01]  /*63c00*/  LDL.LU.64 R54, [R1+0x3650] ;  /* 0x0036500001367983 */ /* 0x001ee20000300a00 */
[C---:B--2---:R-:W-:Y:S06]  /*63c10*/  HMMA.16816.F32 R36, R16.reuse, R10, R36 ;  /* 0x0000000a1024723c */ /* 0x044fec0000001824 */
[----:B---3--:R-:W-:Y:S01]  /*63c20*/  HMMA.16816.F32 R28, R16, R54, R28 ;  /* 0x00000036101c723c */ /* 0x008fe2000000181c */
[----:B------:R-:W-:-:S15]  /*63c30*/  IMAD.MOV.U32 R34, RZ, RZ, R8 ;  /* 0x000000ffff227224 */ /* 0x000fde00078e0008 */
[----:B------:R-:W-:-:S07]  /*63c40*/  NOP ;  /* 0x0000000000007918 */ /* 0x000fce0000000000 */
        /* <DEDUP_REMOVED lines=18> */
[----:B------:R-:W4:Y:S01]  /*63d70*/  LDL.LU R11, [R1+0x29c] ;  /* 0x00029c00010b7983 */ /* 0x000f220000300800 */
        /* <DEDUP_REMOVED lines=12> */
[----:B----4-:R-:W-:-:S15]  /*63e40*/  HMMA.16816.F32 R8, R16, R50, R8 ;  /* 0x000000321008723c */ /* 0x010fde0000001808 */
[----:B------:R-:W-:-:S08]  /*63e50*/  NOP ;  /* 0x0000000000007918 */ /* 0x000fd00000000000 */
[----:B------:R0:W-:Y:S04]  /*63e60*/  STL.64 [R1+0x1580], R8 ;  /* 0x0015800801007387 */ /* 0x0001e80000100a00 */
[----:B------:R-:W-:Y:S01]  /*63e70*/  STL.64 [R1+0x1588], R10 ;  /* 0x0015880a01007387 */ /* 0x000fe20000100a00 */
[----:B0-----:R-:W-:-:S03]  /*63e80*/  IMAD.MOV.U32 R8, RZ, RZ, R50 ;  /* 0x000000ffff087224 */ /* 0x001fc600078e0032 */
[----:B------:R-:W4:Y:S02]  /*63e90*/  LDL.LU.64 R50, [R1+0x3638] ;  /* 0x0036380001327983 */ /* 0x000f240000300a00 */
        /* <DEDUP_REMOVED lines=11> */
[----:B--2---:R-:W-:Y:S01]  /*63f50*/  STL.64 [R1+0x35f0], R46 ;  /* 0x0035f02e01007387 */ /* 0x004fe20000100a00 */
[C---:B---3--:R-:W-:Y:S06]  /*63f60*/  HMMA.16816.F32 R48, R16.reuse, R46, R48 ;  /* 0x0000002e1030723c */ /* 0x048fec0000001830 */
        /* <DEDUP_REMOVED lines=8> */
[----:B----4-:R-:W-:Y:S01]  /*63ff0*/  HMMA.16816.F32 R12, R20, R34, R52 ;  /* 0x00000022140c723c */ /* 0x010fe20000001834 */
[----:B0-----:R-:W-:-:S05]  /*64000*/  IMAD.MOV.U32 R18, RZ, RZ, R8 ;  /* 0x000000ffff127224 */ /* 0x001fca00078e0008 */
[----:B------:R-:W-:Y:S01]  /*64010*/  HMMA.16816.F32 R8, R20, R26, R40 ;  /* 0x0000001a1408723c */ /* 0x000fe20000001828 */
[----:B------:R-:W-:-:S05]  /*64020*/  IMAD.MOV.U32 R19, RZ, RZ, R5 ;  /* 0x000000ffff137224 */ /* 0x000fca00078e0005 */
[----:B------:R0:W-:Y:S11]  /*64030*/  STL.64 [R1+0x3620], R18 ;  /* 0x0036201201007387 */ /* 0x0001f60000100a00 */
[----:B------:R1:W-:Y:S04]  /*64040*/  STL.64 [R1+0x470], R12 ;  /* 0x0004700c01007387 */ /* 0x0003e80000100a00 */
[----:B------:R2:W-:Y:S04]  /*64050*/  STL.64 [R1+0x478], R14 ;  /* 0x0004780e01007387 */ /* 0x0005e80000100a00 */
[----:B------:R-:W-:Y:S04]  /*64060*/  STL.64 [R1+0x460], R8 ;  /* 0x0004600801007387 */ /* 0x000fe80000100a00 */
[----:B------:R3:W-:Y:S04]  /*64070*/  STL.64 [R1+0x468], R10 ;  /* 0x0004680a01007387 */ /* 0x0007e80000100a00 */
[----:B------:R-:W4:Y:S04]  /*64080*/  LDL.LU R16, [R1+0xff0] ;  /* 0x000ff00001107983 */ /* 0x000f280000300800 */
[----:B------:R-:W4:Y:S04]  /*64090*/  LDL.LU R17, [R1+0xff4] ;  /* 0x000ff40001117983 */ /* 0x000f280000300800 */
[----:B0-----:R-:W4:Y:S04]  /*640a0*/  LDL.LU R18, [R1+0xff8] ;  /* 0x000ff80001127983 */ /* 0x001f280000300800 */
[----:B------:R-:W4:Y:S04]  /*640b0*/  LDL.LU R19, [R1+0xffc] ;  /* 0x000ffc0001137983 */ /* 0x000f280000300800 */
[----:B-1----:R-:W4:Y:S04]  /*640c0*/  LDL.LU R12, [R1+0xfe0] ;  /* 0x000fe000010c7983 */ /* 0x002f280000300800 */
[----:B------:R-:W4:Y:S04]  /*640d0*/  LDL.LU R13, [R1+0xfe4] ;  /* 0x000fe400010d7983 */ /* 0x000f280000300800 */
[----:B--2---:R-:W2:Y:S04]  /*640e0*/  LDL.LU R14, [R1+0xfe8] ;  /* 0x000fe800010e7983 */ /* 0x004ea80000300800 */
[----:B------:R-:W2:Y:S01]  /*640f0*/  LDL.LU R15, [R1+0xfec] ;  /* 0x000fec00010f7983 */ /* 0x000ea20000300800 */
[----:B---3--:R-:W-:Y:S03]  /*64100*/  HMMA.16816.F32 R8, R20, R6, R36 ;  /* 0x000000061408723c */ /* 0x008fe60000001824 */
[----:B------:R-:W3:Y:S04]  /*64110*/  LDL.LU R24, [R1+0xfd0] ;  /* 0x000fd00001187983 */ /* 0x000ee80000300800 */
[----:B------:R-:W3:Y:S04]  /*64120*/  LDL.LU R25, [R1+0xfd4] ;  /* 0x000fd40001197983 */ /* 0x000ee80000300800 */
[----:B------:R-:W3:Y:S04]  /*64130*/  LDL.LU R26, [R1+0xfd8] ;  /* 0x000fd800011a7983 */ /* 0x000ee80000300800 */
[----:B------:R-:W3:Y:S04]  /*64140*/  LDL.LU R27, [R1+0xfdc] ;  /* 0x000fdc00011b7983 */ /* 0x000ee80000300800 */
[----:B------:R-:W3:Y:S01]  /*64150*/  LDL.LU R44, [R1+0xfb0] ;  /* 0x000fb000012c7983 */ /* 0x000ee20000300800 */
[----:B------:R-:W-:-:S03]  /*64160*/  IMAD.MOV.U32 R42, RZ, RZ, R4 ;  /* 0x000000ffff2a7224 */ /* 0x000fc600078e0004 */
[----:B------:R0:W-:Y:S01]  /*64170*/  STL.64 [R1+0x4e0], R8 ;  /* 0x0004e00801007387 */ /* 0x0001e20000100a00 */
[----:B------:R-:W-:-:S03]  /*64180*/  IMAD.MOV.U32 R43, RZ, RZ, R0 ;  /* 0x000000ffff2b7224 */ /* 0x000fc600078e0000 */
        /* <DEDUP_REMOVED lines=21> */
[----:B------:R-:W3:Y:S01]  /*642e0*/  LDL.LU R39, [R1+0xf4c] ;  /* 0x000f4c0001277983 */ /* 0x000ee20000300800 */
[C---:B----4-:R-:W-:Y:S06]  /*642f0*/  HMMA.16816.F32 R16, R20.reuse, R58, R16 ;  /* 0x0000003a1410723c */ /* 0x050fec0000001810 */
[----:B--2---:R-:W-:-:S15]  /*64300*/  HMMA.16816.F32 R40, R20, R42, R12 ;  /* 0x0000002a1428723c */ /* 0x004fde000000180c */
[----:B------:R-:W-:-:S02]  /*64310*/  NOP ;  /* 0x0000000000007918 */ /* 0x000fc40000000000 */
        /* <DEDUP_REMOVED lines=8> */
[----:B------:R-:W4:Y:S04]  /*643a0*/  LDL.LU.64 R14, [R1+0x3618] ;  /* 0x00361800010e7983 */ /* 0x000f280000300a00 */
[----:B------:R-:W4:Y:S04]  /*643b0*/  LDL.LU.64 R12, [R1+0x3610] ;  /* 0x00361000010c7983 */ /* 0x000f280000300a00 */
[----:B------:R-:W-:Y:S04]  /*643c0*/  STL.64 [R1+0x340], R40 ;  /* 0x0003402801007387 */ /* 0x000fe80000100a00 */
[----:B------:R0:W-:Y:S04]  /*643d0*/  STL.64 [R1+0x348], R42 ;  /* 0x0003482a01007387 */ /* 0x0001e80000100a00 */
[----:B0-----:R-:W2:Y:S01]  /*643e0*/  LDL.LU.64 R42, [R1+0x3608] ;  /* 0x00360800012a7983 */ /* 0x001ea20000300a00 */
[C---:B---3--:R-:W-:Y:S06]  /*643f0*/  HMMA.16816.F32 R8, R20.reuse, R34, R8 ;  /* 0x000000221408723c */ /* 0x048fec0000001808 */
[----:B------:R-:W-:Y:S01]  /*64400*/  IMAD.MOV.U32 R5, RZ, RZ, R35 ;  /* 0x000000ffff057224 */ /* 0x000fe200078e0023 */
        /* <DEDUP_REMOVED lines=13> */
[----:B------:R0:W-:Y:S04]  /*644e0*/  STL.64 [R1+0x320], R8 ;  /* 0x0003200801007387 */ /* 0x0001e80000100a00 */
[----:B------:R1:W-:Y:S01]  /*644f0*/  STL.64 [R1+0x328], R10 ;  /* 0x0003280a01007387 */ /* 0x0003e20000100a00 */
[----:B0-----:R-:W-:-:S03]  /*64500*/  IMAD.MOV.U32 R8, RZ, RZ, R34 ;  /* 0x000000ffff087224 */ /* 0x001fc600078e0022 */
[----:B-1----:R-:W4:Y:S04]  /*64510*/  LDL.LU.64 R10, [R1+0x3600] ;  /* 0x00360000010a7983 */ /* 0x002f280000300a00 */
[----:B------:R-:W2:Y:S01]  /*64520*/  LDL.LU.64 R34, [R1+0x35f8] ;  /* 0x0035f80001227983 */ /* 0x000ea20000300a00 */
        /* <DEDUP_REMOVED lines=27> */
[----:B------:R-:W-:Y:S01]  /*646e0*/  STL.64 [R1+0x35c0], R10 ;  /* 0x0035c00a01007387 */ /* 0x000fe20000100a00 */
[C---:B---3--:R-:W-:Y:S06]  /*646f0*/  HMMA.16816.F32 R32, R20.reuse, R30, R32 ;  /* 0x0000001e1420723c */ /* 0x048fec0000001820 */
[----:B----4-:R-:W-:Y:S01]  /*64700*/  HMMA.16816.F32 R52, R20, R10, R52 ;  /* 0x0000000a1434723c */ /* 0x010fe20000001834 */
[----:B------:R-:W-:-:S15]  /*64710*/  IMAD.MOV.U32 R4, RZ, RZ, R30 ;  /* 0x000000ffff047224 */ /* 0x000fde00078e001e */
[----:B------:R-:W-:-:S07]  /*64720*/  NOP ;  /* 0x0000000000007918 */ /* 0x000fce0000000000 */
[----:B------:R-:W-:Y:S04]  /*64730*/  STL.64 [R1+0x2b0], R52 ;  /* 0x0002b03401007387 */ /* 0x000fe80000100a00 */
[----:B------:R-:W-:Y:S04]  /*64740*/  STL.64 [R1+0x2b8], R54 ;  /* 0x0002b83601007387 */ /* 0x000fe80000100a00 */
[----:B------:R-:W-:Y:S04]  /*64750*/  STL.64 [R1+0x2a0], R32 ;  /* 0x0002a02001007387 */ /* 0x000fe80000100a00 */
[----:B------:R0:W-:Y:S02]  /*64760*/  STL.64 [R1+0x2a8], R34 ;  /* 0x0002a82201007387 */ /* 0x0001e40000100a00 */
[----:B0-----:R-:W-:Y:S01]  /*64770*/  HMMA.16816.F32 R32, R20, R18, R40 ;  /* 0x000000121420723c */ /* 0x001fe20000001828 */
[----:B------:R-:W-:-:S02]  /*64780*/  IMAD.MOV.U32 R0, RZ, RZ, R31 ;  /* 0x000000ffff007224 */ /* 0x000fc400078e001f */
[----:B------:R-:W3:Y:S04]  /*64790*/  LDL.LU.64 R30, [R1+0x35d0] ;  /* 0x0035d000011e7983 */ /* 0x000ee80000300a00 */
[----:B------:R-:W3:Y:S01]  /*647a0*/  LDL.LU.64 R28, [R1+0x35c8] ;  /* 0x0035c800011c7983 */ /* 0x000ee20000300a00 */
[C---:B--2---:R-:W-:Y:S03]  /*647b0*/  HMMA.16816.F32 R40, R20.reuse, R50, R56 ;  /* 0x000000321428723c */ /* 0x044fe60000001838 */
[----:B------:R-:W-:Y:S04]  /*647c0*/  STL.64 [R1+0x35b8], R6 ;  /* 0x0035b80601007387 */ /* 0x000fe80000100a00 */
[----:B------:R-:W-:Y:S04]  /*647d0*/  STL [R1+0x35b0], R4 ;  /* 0x0035b00401007387 */ /* 0x000fe80000100800 */
[----:B------:R-:W-:Y:S04]  /*647e0*/  STL.64 [R1+0x35a8], R18 ;  /* 0x0035a81201007387 */ /* 0x000fe80000100a00 */
[----:B------:R-:W-:Y:S04]  /*647f0*/  STL.64 [R1+0x290], R32 ;  /* 0x0002902001007387 */ /* 0x000fe80000100a00 */
[----:B------:R0:W-:Y:S02]  /*64800*/  STL.64 [R1+0x298], R34 ;  /* 0x0002982201007387 */ /* 0x0001e40000100a00 */
[C---:B0-----:R-:W-:Y:S02]  /*64810*/  HMMA.16816.F32 R32, R20.reuse, R46, R36 ;  /* 0x0000002e1420723c */ /* 0x041fe40000001824 */
[----:B------:R-:W-:Y:S04]  /*64820*/  STL.64 [R1+0x3540], R50 ;  /* 0x0035403201007387 */ /* 0x000fe80000100a00 */
[----:B------:R-:W-:Y:S04]  /*64830*/  STL.64 [R1+0x280], R40 ;  /* 0x0002802801007387 */ /* 0x000fe80000100a00 */
[----:B------:R-:W-:Y:S04]  /*64840*/  STL.64 [R1+0x288], R42 ;  /* 0x0002882a01007387 */ /* 0x000fe80000100a00 */
[----:B------:R-:W-:Y:S04]  /*64850*/  STL.64 [R1+0x3548], R46 ;  /* 0x0035482e01007387 */ /* 0x000fe80000100a00 */
[----:B------:R-:W2:Y:S05]  /*64860*/  LDL.LU R36, [R1+0xc80] ;  /* 0x000c800001247983 */ /* 0x000eaa0000300800 */
[----:B------:R-:W-:Y:S04]  /*64870*/  STL.64 [R1+0x270], R32 ;  /* 0x0002702001007387 */ /* 0x000fe80000100a00 */
[----:B------:R0:W-:Y:S04]  /*64880*/  STL.64 [R1+0x278], R34 ;  /* 0x0002782201007387 */ /* 0x0001e80000100a00 */
[----:B------:R-:W2:Y:S04]  /*64890*/  LDL.LU R37, [R1+0xc84] ;  /* 0x000c840001257983 */ /* 0x000ea80000300800 */
[----:B------:R-:W4:Y:S04]  /*648a0*/  LDL.LU R38, [R1+0xc88] ;  /* 0x000c880001267983 */ /* 0x000f280000300800 */
[----:B------:R-:W4:Y:S01]  /*648b0*/  LDL.LU R39, [R1+0xc8c] ;  /* 0x000c8c0001277983 */ /* 0x000f220000300800 */
[----:B------:R-:W-:Y:S03]  /*648c0*/  HMMA.16816.F32 R20, R20, R14, R24 ;  /* 0x0000000e1414723c */ /* 0x000fe60000001818 */
[----:B----4-:R-:W-:Y:S04]  /*648d0*/  STL.64 [R1+0x3560], R38 ;  /* 0x0035602601007387 */ /* 0x010fe80000100a00 */
[----:B--2---:R-:W-:Y:S04]  /*648e0*/  STL.64 [R1+0x3558], R36 ;  /* 0x0035582401007387 */ /* 0x004fe80000100a00 */
[----:B------:R-:W-:Y:S04]  /*648f0*/  STL.64 [R1+0x3570], R14 ;  /* 0x0035700e01007387 */ /* 0x000fe80000100a00 */
[----:B------:R-:W-:Y:S08]  /*64900*/  STL.64 [R1+0x3568], R12 ;  /* 0x0035680c01007387 */ /* 0x000ff00000100a00 */
[----:B------:R-:W-:Y:S04]  /*64910*/  STL.64 [R1+0x260], R20 ;  /* 0x0002601401007387 */ /* 0x000fe80000100a00 */
[----:B------:R-:W-:Y:S04]  /*64920*/  STL.64 [R1+0x268], R22 ;  /* 0x0002681601007387 */ /* 0x000fe80000100a00 */
[----:B------:R-:W2:Y:S04]  /*64930*/  LDL.LU R24, [R1+0xcb0] ;  /* 0x000cb00001187983 */ /* 0x000ea80000300800 */
[----:B------:R-:W2:Y:S04]  /*64940*/  LDL.LU R25, [R1+0xcb4] ;  /* 0x000cb40001197983 */ /* 0x000ea80000300800 */
[----:B------:R-:W4:Y:S04]  /*64950*/  LDL.LU R26, [R1+0xcb8] ;  /* 0x000cb800011a7983 */ /* 0x000f280000300800 */
[----:B------:R-:W4:Y:S01]  /*64960*/  LDL.LU R27, [R1+0xcbc] ;  /* 0x000cbc00011b7983 */ /* 0x000f220000300800 */
[----:B------:R-:W-:-:S02]  /*64970*/  IMAD.MOV.U32 R54, RZ, RZ, R16 ;  /* 0x000000ffff367224 */ /* 0x000fc400078e0010 */
[----:B------:R-:W-:Y:S02]  /*64980*/  IMAD.MOV.U32 R55, RZ, RZ, R9 ;  /* 0x000000ffff377224 */ /* 0x000fe400078e0009 */
[----:B0-----:R-:W-:Y:S02]  /*64990*/  IMAD.MOV.U32 R34, RZ, RZ, R8 ;  /* 0x000000ffff227224 */ /* 0x001fe400078e0008 */
[----:B------:R-:W-:Y:S01]  /*649a0*/  IMAD.MOV.U32 R35, RZ, RZ, R5 ;  /* 0x000000ffff237224 */ /* 0x000fe200078e0005 */
[----:B----4-:R-:W-:Y:S04]  /*649b0*/  STL.64 [R1+0x3588], R26 ;  /* 0x0035881a01007387 */ /* 0x010fe80000100a00 */
[----:B--2---:R-:W-:Y:S04]  /*649c0*/  STL.64 [R1+0x3580], R24 ;  /* 0x0035801801007387 */ /* 0x004fe80000100a00 */
[----:B------:R0:W-:Y:S04]  /*649d0*/  STL.64 [R1+0x3590], R54 ;  /* 0x0035903601007387 */ /* 0x0001e80000100a00 */
[----:B------:R1:W-:Y:S04]  /*649e0*/  STL.64 [R1+0x35a0], R34 ;  /* 0x0035a02201007387 */ /* 0x0003e80000100a00 */
[----:B------:R-:W2:Y:S04]  /*649f0*/  LDL.LU R52, [R1+0xd20] ;  /* 0x000d200001347983 */ /* 0x000ea80000300800 */
[----:B------:R-:W2:Y:S04]  /*64a00*/  LDL.LU R53, [R1+0xd24] ;  /* 0x000d240001357983 */ /* 0x000ea80000300800 */
[----:B0-----:R-:W2:Y:S04]  /*64a10*/  LDL.LU R54, [R1+0xd28] ;  /* 0x000d280001367983 */ /* 0x001ea80000300800 */
        /* <DEDUP_REMOVED lines=10> */
[----:B-1----:R-:W4:Y:S04]  /*64ac0*/  LDL.64 R34, [R1+0xb8] ;  /* 0x0000b80001227983 */ /* 0x002f280000100a00 */
        /* <DEDUP_REMOVED lines=29> */
[----:B---3--:R-:W-:Y:S06]  /*64ca0*/  HMMA.16816.F32 R8, R28, R6, R8 ;  /* 0x000000061c08723c */ /* 0x008fec0000001808 */
[----:B------:R-:W-:-:S15]  /*64cb0*/  IMAD.MOV.U32 R5, RZ, RZ, R7 ;  /* 0x000000ffff057224 */ /* 0x000fde00078e0007 */
[----:B------:R-:W-:-:S02]  /*64cc0*/  NOP ;  /* 0x0000000000007918 */ /* 0x000fc40000000000 */
[----:B------:R0:W-:Y:S04]  /*64cd0*/  STL.64 [R1+0xb00], R8 ;  /* 0x000b000801007387 */ /* 0x0001e80000100a00 */
[----:B------:R1:W-:Y:S01]  /*64ce0*/  STL.64 [R1+0xb08], R10 ;  /* 0x000b080a01007387 */ /* 0x0003e20000100a00 */
[----:B0-----:R-:W-:-:S03]  /*64cf0*/  IMAD.MOV.U32 R8, RZ, RZ, R6 ;  /* 0x000000ffff087224 */ /* 0x001fc600078e0006 */
[----:B-1----:R-:W3:Y:S04]  /*64d00*/  LDL.LU.64 R10, [R1+0x35c0] ;  /* 0x0035c000010a7983 */ /* 0x002ee80000300a00 */
[----:B------:R-:W2:Y:S01]  /*64d10*/  LDL.LU.64 R6, [R1+0x35b8] ;  /* 0x0035b80001067983 */ /* 0x000ea20000300a00 */
[----:B----4-:R-:W-:Y:S03]  /*64d20*/  HMMA.16816.F32 R16, R28, R34, R16 ;  /* 0x000000221c10723c */ /* 0x010fe60000001810 */
[----:B------:R-:W4:Y:S03]  /*64d30*/  LDL.LU R4, [R1+0x35b0] ;  /* 0x0035b00001047983 */ /* 0x000f260000300800 */
[----:B------:R-:W-:-:S15]  /*64d40*/  IMAD.MOV.U32 R9, RZ, RZ, R35 ;  /* 0x000000ffff097224 */ /* 0x000fde00078e0023 */
[----:B------:R-:W-:-:S02]  /*64d50*/  NOP ;  /* 0x0000000000007918 */ /* 0x000fc40000000000 */
[----:B------:R0:W-:Y:S04]  /*64d60*/  STL.64 [R1+0x950], R16 ;  /* 0x0009501001007387 */ /* 0x0001e80000100a00 */
[----:B------:R1:W-:Y:S01]  /*64d70*/  STL.64 [R1+0x958], R18 ;  /* 0x0009581201007387 */ /* 0x0003e20000100a00 */
[----:B0-----:R-:W-:-:S03]  /*64d80*/  IMAD.MOV.U32 R16, RZ, RZ, R34 ;  /* 0x000000ffff107224 */ /* 0x001fc600078e0022 */
[----:B-1----:R-:W3:Y:S04]  /*64d90*/  LDL.LU.64 R18, [R1+0x35a8] ;  /* 0x0035a80001127983 */ /* 0x002ee80000300a00 */
[----:B------:R-:W3:Y:S01]  /*64da0*/  LDL.LU.64 R34, [R1+0x35a0] ;  /* 0x0035a00001227983 */ /* 0x000ee20000300a00 */
[----:B--2---:R-:W-:-:S15]  /*64db0*/  HMMA.16816.F32 R56, R28, R6, R56 ;  /* 0x000000061c38723c */ /* 0x004fde0000001838 */
[----:B------:R-:W-:-:S08]  /*64dc0*/  NOP ;  /* 0x0000000000007918 */ /* 0x000fd00000000000 */
[----:B------:R-:W-:Y:S04]  /*64dd0*/  STL.64 [R1+0x940], R56 ;  /* 0x0009403801007387 */ /* 0x000fe80000100a00 */
[----:B------:R0:W-:Y:S04]  /*64de0*/  STL.64 [R1+0x948], R58 ;  /* 0x0009483a01007387 */ /* 0x0001e80000100a00 */
[----:B0-----:R-:W2:Y:S01]  /*64df0*/  LDL.LU.64 R58, [R1+0x3598] ;  /* 0x00359800013a7983 */ /* 0x001ea20000300a00 */
[C---:B------:R-:W-:Y:S03]  /*64e00*/  HMMA.16816.F32 R24, R28.reuse, R42, R24 ;  /* 0x0000002a1c18723c */ /* 0x040fe60000001818 */
[----:B------:R-:W-:Y:S03]  /*64e10*/  STL.64 [R1+0x3508], R6 ;  /* 0x0035080601007387 */ /* 0x000fe60000100a00 */
[----:B--2---:R-:W-:-:S15]  /*64e20*/  HMMA.16816.F32 R52, R28, R58, R52 ;  /* 0x0000003a1c34723c */ /* 0x004fde0000001834 */
[----:B------:R-:W-:-:S08]  /*64e30*/  NOP ;  /* 0x0000000000007918 */ /* 0x000fd00000000000 */
[----:B------:R-:W-:Y:S04]  /*64e40*/  STL.64 [R1+0x930], R52 ;  /* 0x0009303401007387 */ /* 0x000fe80000100a00 */
[----:B------:R0:W-:Y:S04]  /*64e50*/  STL.64 [R1+0x938], R54 ;  /* 0x0009383601007387 */ /* 0x0001e80000100a00 */
[----:B0-----:R-:W2:Y:S04]  /*64e60*/  LDL.LU.64 R54, [R1+0x3590] ;  /* 0x0035900001367983 */ /* 0x001ea80000300a00 */
[----:B------:R4:W-:Y:S04]  /*64e70*/  STL.64 [R1+0x3510], R58 ;  /* 0x0035103a01007387 */ /* 0x0009e80000100a00 */
[----:B------:R-:W-:Y:S04]  /*64e80*/  STL.64 [R1+0x920], R24 ;  /* 0x0009201801007387 */ /* 0x000fe80000100a00 */
[----:B------:R0:W-:Y:S01]  /*64e90*/  STL.64 [R1+0x928], R26 ;  /* 0x0009281a01007387 */ /* 0x0001e20000100a00 */
[----:B----4-:R-:W-:-:S02]  /*64ea0*/  IMAD.MOV.U32 R58, RZ, RZ, R4 ;  /* 0x000000ffff3a7224 */ /* 0x010fc400078e0004 */
[----:B------:R-:W-:Y:S02]  /*64eb0*/  IMAD.MOV.U32 R59, RZ, RZ, R0 ;  /* 0x000000ffff3b7224 */ /* 0x000fe400078e0000 */
[----:B------:R-:W-:Y:S02]  /*64ec0*/  IMAD.MOV.U32 R4, RZ, RZ, R42 ;  /* 0x000000ffff047224 */ /* 0x000fe400078e002a */
[----:B------:R-:W-:Y:S01]  /*64ed0*/  IMAD.MOV.U32 R0, RZ, RZ, R43 ;  /* 0x000000ffff007224 */ /* 0x000fe200078e002b */
[----:B0-----:R-:W4:Y:S04]  /*64ee0*/  LDL.LU.64 R26, [R1+0x3588] ;  /* 0x00358800011a7983 */ /* 0x001f280000300a00 */
[----:B------:R-:W4:Y:S04]  /*64ef0*/  LDL.LU.64 R24, [R1+0x3580] ;  /* 0x0035800001187983 */ /* 0x000f280000300a00 */
[----:B------:R-:W2:Y:S01]  /*64f00*/  LDL.LU.64 R42, [R1+0x3578] ;  /* 0x00357800012a7983 */ /* 0x000ea20000300a00 */
[C---:B---3--:R-:W-:Y:S06]  /*64f10*/  HMMA.16816.F32 R32, R28.reuse, R34, R36 ;  /* 0x000000221c20723c */ /* 0x048fec0000001824 */
[----:B--2---:R-:W-:-:S15]  /*64f20*/  HMMA.16816.F32 R12, R28, R42, R12 ;  /* 0x0000002a1c0c723c */ /* 0x004fde000000180c */
[----:B------:R-:W-:-:S08]  /*64f30*/  NOP ;  /* 0x0000000000007918 */ /* 0x000fd00000000000 */
[----:B------:R-:W-:Y:S04]  /*64f40*/  STL.64 [R1+0x910], R12 ;  /* 0x0009100c01007387 */ /* 0x000fe80000100a00 */
[----:B------:R0:W-:Y:S04]  /*64f50*/  STL.64 [R1+0x918], R14 ;  /* 0x0009180e01007387 */ /* 0x0001e80000100a00 */
[----:B0-----:R-:W2:Y:S04]  /*64f60*/  LDL.LU.64 R14, [R1+0x3570] ;  /* 0x00357000010e7983 */ /* 0x001ea80000300a00 */
[----:B------:R-:W3:Y:S04]  /*64f70*/  LDL.LU.64 R12, [R1+0x3568] ;  /* 0x00356800010c7983 */ /* 0x000ee80000300a00 */
[----:B------:R0:W-:Y:S04]  /*64f80*/  STL.64 [R1+0x34f8], R42 ;  /* 0x0034f82a01007387 */ /* 0x0001e80000100a00 */
[----:B------:R-:W2:Y:S04]  /*64f90*/  LDL.LU R40, [R1+0xca0] ;  /* 0x000ca00001287983 */ /* 0x000ea80000300800 */
[----:B------:R-:W2:Y:S04]  /*64fa0*/  LDL.LU R41, [R1+0xca4] ;  /* 0x000ca40001297983 */ /* 0x000ea80000300800 */
[----:B0-----:R-:W2:Y:S04]  /*64fb0*/  LDL.LU R42, [R1+0xca8] ;  /* 0x000ca800012a7983 */ /* 0x001ea80000300800 */
[----:B------:R-:W2:Y:S04]  /*64fc0*/  LDL.LU R43, [R1+0xcac] ;  /* 0x000cac00012b7983 */ /* 0x000ea80000300800 */
[----:B------:R-:W3:Y:S04]  /*64fd0*/  LDL.LU.64 R38, [R1+0x3560] ;  /* 0x0035600001267983 */ /* 0x000ee80000300a00 */
[----:B------:R-:W3:Y:S04]  /*64fe0*/  LDL.LU.64 R36, [R1+0x3558] ;  /* 0x0035580001247983 */ /* 0x000ee80000300a00 */
[----:B------:R-:W-:Y:S04]  /*64ff0*/  STL.64 [R1+0x900], R32 ;  /* 0x0009002001007387 */ /* 0x000fe80000100a00 */
[----:B------:R0:W-:Y:S04]  /*65000*/  STL.64 [R1+0x908], R34 ;  /* 0x0009082201007387 */ /* 0x0001e80000100a00 */
[----:B0-----:R-:W4:Y:S01]  /*65010*/  LDL.LU.64 R34, [R1+0x3550] ;  /* 0x0035500001227983 */ /* 0x001f220000300a00 */
[C---:B------:R-:W-:Y:S06]  /*65020*/  HMMA.16816.F32 R52, R28.reuse, R54, R48 ;  /* 0x000000361c34723c */ /* 0x040fec0000001830 */
        /* <DEDUP_REMOVED lines=9> */
[----:B------:R-:W2:Y:S04]  /*650c0*/  LDL.LU R35, [R1+0xccc] ;  /* 0x000ccc0001237983 */ /* 0x000ea80000300800 */
[----:B------:R-:W3:Y:S04]  /*650d0*/  LDL.LU.64 R50, [R1+0x3540] ;  /* 0x0035400001327983 */ /* 0x000ee80000300a00 */
[----:B------:R-:W-:Y:S04]  /*650e0*/  STL.64 [R1+0x8d0], R52 ;  /* 0x0008d03401007387 */ /* 0x000fe80000100a00 */
[----:B------:R0:W-:Y:S04]  /*650f0*/  STL.64 [R1+0x8d8], R54 ;  /* 0x0008d83601007387 */ /* 0x0001e80000100a00 */
[----:B0-----:R-:W2:Y:S02]  /*65100*/  LDL.LU.64 R54, [R1+0x3538] ;  /* 0x0035380001367983 */ /* 0x001ea40000300a00 */
[----:B--2---:R-:W-:Y:S06]  /*65110*/  HMMA.16816.F32 R32, R28, R54, R32 ;  /* 0x000000361c20723c */ /* 0x004fec0000001820 */
[----:B------:R-:W-:-:S15]  /*65120*/  STL.64 [R1+0x3518], R54 ;  /* 0x0035183601007387 */ /* 0x000fde0000100a00 */
[----:B------:R-:W-:-:S02]  /*65130*/  NOP ;  /* 0x0000000000007918 */ /* 0x000fc40000000000 */
[----:B------:R-:W-:Y:S04]  /*65140*/  STL.64 [R1+0x8c0], R32 ;  /* 0x0008c02001007387 */ /* 0x000fe80000100a00 */
[----:B------:R0:W-:Y:S02]  /*65150*/  STL.64 [R1+0x8c8], R34 ;  /* 0x0008c82201007387 */ /* 0x0001e40000100a00 */
[----:B0-----:R-:W-:Y:S02]  /*65160*/  HMMA.16816.F32 R32, R28, R10, R24 ;  /* 0x0000000a1c20723c */ /* 0x001fe40000001818 */
[----:B------:R-:W4:-:S15]  /*65170*/  LDL.LU R24, [R1+0xc70] ;  /* 0x000c700001187983 */ /* 0x000f1e0000300800 */
[----:B------:R-:W-:-:S06]  /*65180*/  NOP ;  /* 0x0000000000007918 */ /* 0x000fcc0000000000 */
[----:B------:R-:W-:Y:S04]  /*65190*/  STL.64 [R1+0x8b0], R32 ;  /* 0x0008b02001007387 */ /* 0x000fe80000100a00 */
[----:B------:R0:W-:Y:S04]  /*651a0*/  STL.64 [R1+0x8b8], R34 ;  /* 0x0008b82201007387 */ /* 0x0001e80000100a00 */
[----:B------:R-:W4:Y:S04]  /*651b0*/  LDL.LU R25, [R1+0xc74] ;  /* 0x000c740001197983 */ /* 0x000f280000300800 */
[----:B------:R-:W4:Y:S04]  /*651c0*/  LDL.LU R26, [R1+0xc78] ;  /* 0x000c7800011a7983 */ /* 0x000f280000300800 */
[----:B------:R-:W4:Y:S01]  /*651d0*/  LDL.LU R27, [R1+0xc7c] ;  /* 0x000c7c00011b7983 */ /* 0x000f220000300800 */
[C---:B0-----:R-:W-:Y:S06]  /*651e0*/  HMMA.16816.F32 R32, R28.reuse, R58, R40 ;  /* 0x0000003a1c20723c */ /* 0x041fec0000001828 */
[C---:B------:R-:W-:Y:S06]  /*651f0*/  HMMA.16816.F32 R40, R28.reuse, R18, R20 ;  /* 0x000000121c28723c */ /* 0x040fec0000001814 */
[----:B---3--:R-:W-:Y:S01]  /*65200*/  HMMA.16816.F32 R20, R28, R50, R36 ;  /* 0x000000321c14723c */ /* 0x008fe20000001824 */
[----:B------:R-:W-:Y:S10]  /*65210*/  STL.64 [R1+0x3520], R10 ;  /* 0x0035200a01007387 */ /* 0x000ff40000100a00 */
[----:B------:R0:W-:Y:S04]  /*65220*/  STL.64 [R1+0x8a0], R32 ;  /* 0x0008a02001007387 */ /* 0x0001e80000100a00 */
[----:B------:R1:W-:Y:S04]  /*65230*/  STL.64 [R1+0x8a8], R34 ;  /* 0x0008a82201007387 */ /* 0x0003e80000100a00 */
[----:B0-----:R-:W2:Y:S04]  /*65240*/  LDL.LU R32, [R1+0x720] ;  /* 0x0007200001207983 */ /* 0x001ea80000300800 */
[----:B------:R-:W-:Y:S04]  /*65250*/  STL.64 [R1+0x890], R40 ;  /* 0x0008902801007387 */ /* 0x000fe80000100a00 */
[----:B------:R-:W-:Y:S04]  /*65260*/  STL.64 [R1+0x898], R42 ;  /* 0x0008982a01007387 */ /* 0x000fe80000100a00 */
[----:B------:R0:W-:Y:S04]  /*65270*/  STL.64 [R1+0x880], R20 ;  /* 0x0008801401007387 */ /* 0x0001e80000100a00 */
[----:B------:R3:W-:Y:S04]  /*65280*/  STL.64 [R1+0x888], R22 ;  /* 0x0008881601007387 */ /* 0x0007e80000100a00 */
[----:B------:R-:W2:Y:S04]  /*65290*/  LDL.LU R33, [R1+0x724] ;  /* 0x0007240001217983 */ /* 0x000ea80000300800 */
[----:B-1----:R-:W2:Y:S04]  /*652a0*/  LDL.LU R34, [R1+0x728] ;  /* 0x0007280001227983 */ /* 0x002ea80000300800 */
[----:B------:R-:W2:Y:S04]  /*652b0*/  LDL.LU R35, [R1+0x72c] ;  /* 0x00072c0001237983 */ /* 0x000ea80000300800 */
        /* <DEDUP_REMOVED lines=14> */
[----:B0-----:R-:W2:Y:S04]  /*653a0*/  LDL.LU R20, [R1+0x710] ;  /* 0x0007100001147983 */ /* 0x001ea80000300800 */
[----:B------:R-:W2:Y:S04]  /*653b0*/  LDL.LU R21, [R1+0x714] ;  /* 0x0007140001157983 */ /* 0x000ea80000300800 */
[----:B---3--:R-:W3:Y:S04]  /*653c0*/  LDL.LU R22, [R1+0x718] ;  /* 0x0007180001167983 */ /* 0x008ee80000300800 */
[----:B------:R-:W3:Y:S04]  /*653d0*/  LDL.LU R23, [R1+0x71c] ;  /* 0x00071c0001177983 */ /* 0x000ee80000300800 */
[----:B------:R0:W-:Y:S04]  /*653e0*/  STL.64 [R1+0x34e0], R50 ;  /* 0x0034e03201007387 */ /* 0x0001e80000100a00 */
[----:B0-----:R-:W3:Y:S04]  /*653f0*/  LDL.64 R50, [R1+0x48] ;  /* 0x0000480001327983 */ /* 0x001ee80000100a00 */
[----:B------:R-:W3:Y:S01]  /*65400*/  LDL.LU R40, [R1+0x700] ;  /* 0x0007000001287983 */ /* 0x000ee20000300800 */
[----:B----4-:R-:W-:-:S15]  /*65410*/  HMMA.16816.F32 R24, R28, R46, R24 ;  /* 0x0000002e1c18723c */ /* 0x010fde0000001818 */
[----:B------:R-:W-:-:S08]  /*65420*/  NOP ;  /* 0x0000000000007918 */ /* 0x000fd00000000000 */
        /* <DEDUP_REMOVED lines=9> */
[----:B------:R0:W-:Y:S04]  /*654c0*/  STL.64 [R1+0x34d8], R46 ;  /* 0x0034d82e01007387 */ /* 0x0001e80000100a00 */
[----:B------:R-:W4:Y:S04]  /*654d0*/  LDL.LU R44, [R1+0x6c0] ;  /* 0x0006c000012c7983 */ /* 0x000f280000300800 */
[----:B------:R-:W4:Y:S04]  /*654e0*/  LDL.LU R45, [R1+0x6c4] ;  /* 0x0006c400012d7983 */ /* 0x000f280000300800 */
[----:B0-----:R-:W4:Y:S04]  /*654f0*/  LDL.LU R46, [R1+0x6c8] ;  /* 0x0006c800012e7983 */ /* 0x001f280000300800 */
[----:B------:R-:W4:Y:S01]  /*65500*/  LDL.LU R47, [R1+0x6cc] ;  /* 0x0006cc00012f7983 */ /* 0x000f220000300800 */
[----:B--2---:R-:W-:Y:S03]  /*65510*/  HMMA.16816.F32 R28, R28, R14, R36 ;  /* 0x0000000e1c1c723c */ /* 0x004fe60000001824 */
[----:B------:R-:W2:Y:S04]  /*65520*/  LDL.LU.64 R38, [R1+0x3530] ;  /* 0x0035300001267983 */ /* 0x000ea80000300a00 */
[----:B------:R-:W2:Y:S01]  /*65530*/  LDL.LU.64 R36, [R1+0x3528] ;  /* 0x0035280001247983 */ /* 0x000ea20000300a00 */
[----:B------:R-:W-:-:S02]  /*65540*/  IMAD.MOV.U32 R55, RZ, RZ, R5 ;  /* 0x000000ffff377224 */ /* 0x000fc400078e0005 */
[----:B------:R-:W-:-:S13]  /*65550*/  IMAD.MOV.U32 R6, RZ, RZ, R16 ;  /* 0x000000ffff067224 */ /* 0x000fda00078e0010 */
[----:B------:R-:W-:Y:S04]  /*65560*/  STL.64 [R1+0x860], R28 ;  /* 0x0008601c01007387 */ /* 0x000fe80000100a00 */
[----:B------:R0:W-:Y:S02]  /*65570*/  STL.64 [R1+0x868], R30 ;  /* 0x0008681e01007387 */ /* 0x0001e40000100a00 */
[----:B0-----:R-:W-:Y:S02]  /*65580*/  IMAD.MOV.U32 R30, RZ, RZ, R4 ;  /* 0x000000ffff1e7224 */ /* 0x001fe400078e0004 */
[----:B------:R-:W-:Y:S04]  /*65590*/  STL.64 [R1+0x34d0], R14 ;  /* 0x0034d00e01007387 */ /* 0x000fe80000100a00 */
[----:B------:R0:W-:Y:S04]  /*655a0*/  STL.64 [R1+0x34c8], R12 ;  /* 0x0034c80c01007387 */ /* 0x0001e80000100a00 */
[----:B0-----:R-:W4:Y:S04]  /*655b0*/  LDL.LU R12, [R1+0x6d0] ;  /* 0x0006d000010c7983 */ /* 0x001f280000300800 */
[----:B------:R-:W4:Y:S04]  /*655c0*/  LDL.LU R13, [R1+0x6d4] ;  /* 0x0006d400010d7983 */ /* 0x000f280000300800 */
[----:B------:R-:W4:Y:S04]  /*655d0*/  LDL.LU R14, [R1+0x6d8] ;  /* 0x0006d800010e7983 */ /* 0x000f280000300800 */
[----:B------:R-:W4:Y:S01]  /*655e0*/  LDL.LU R15, [R1+0x6dc] ;  /* 0x0006dc00010f7983 */ /* 0x000f220000300800 */
[C---:B--2---:R-:W-:Y:S03]  /*655f0*/  HMMA.16816.F32 R52, R36.reuse, R54, R8 ;  /* 0x000000362434723c */ /* 0x044fe60000001808 */
[----:B------:R-:W2:Y:S03]  /*65600*/  LDL.LU.64 R10, [R1+0x3520] ;  /* 0x00352000010a7983 */ /* 0x000ea60000300a00 */
[----:B------:R-:W-:-:S15]  /*65610*/  HMMA.16816.F32 R4, R36, R6, R56 ;  /* 0x000000062404723c */ /* 0x000fde0000001838 */
[----:B------:R-:W-:-:S02]  /*65620*/  NOP ;  /* 0x0000000000007918 */ /* 0x000fc40000000000 */
[----:B------:R-:W-:Y:S04]  /*65630*/  STL.64 [R1+0xcc0], R52 ;  /* 0x000cc03401007387 */ /* 0x000fe80000100a00 */
[----:B------:R0:W-:Y:S04]  /*65640*/  STL.64 [R1+0xcc8], R54 ;  /* 0x000cc83601007387 */ /* 0x0001e80000100a00 */
[----:B0-----:R-:W2:Y:S04]  /*65650*/  LDL.LU.64 R54, [R1+0x3518] ;  /* 0x0035180001367983 */ /* 0x001ea80000300a00 */
[----:B------:R-:W4:Y:S04]  /*65660*/  LDL.LU.64 R58, [R1+0x3510] ;  /* 0x00351000013a7983 */ /* 0x000f280000300a00 */
[----:B------:R-:W-:Y:S04]  /*65670*/  STL.64 [R1+0xcb0], R4 ;  /* 0x000cb00401007387 */ /* 0x000fe80000100a00 */
[----:B------:R0:W-:Y:S04]  /*65680*/  STL.64 [R1+0xcb8], R6 ;  /* 0x000cb80601007387 */ /* 0x0001e80000100a00 */
[----:B0-----:R-:W2:Y:S01]  /*65690*/  LDL.LU.64 R6, [R1+0x3508] ;  /* 0x0035080001067983 */ /* 0x001ea20000300a00 */
[----:B------:R-:W-:-:S07]  /*656a0*/  IMAD.MOV.U32 R31, RZ, RZ, R0 ;  /* 0x000000ffff1f7224 */ /* 0x000fce00078e0000 */
[C---:B---3--:R-:W-:Y:S06]  /*656b0*/  HMMA.16816.F32 R28, R36.reuse, R30, R40 ;  /* 0x0000001e241c723c */ /* 0x048fec0000001828 */
[----:B--2---:R-:W-:Y:S06]  /*656c0*/  HMMA.16816.F32 R32, R36, R6, R32 ;  /* 0x000000062420723c */ /* 0x004fec0000001820 */
[----:B------:R0:W-:Y:S04]  /*656d0*/  STL.64 [R1+0x34b0], R6 ;  /* 0x0034b00601007387 */ /* 0x0001e80000100a00 */
[----:B0-----:R-:W2:-:S13]  /*656e0*/  LDL.64 R6, [R1+0x68] ;  /* 0x0000680001067983 */ /* 0x001e9a0000100a00 */
[----:B------:R-:W-:Y:S04]  /*656f0*/  STL.64 [R1+0xca0], R32 ;  /* 0x000ca02001007387 */ /* 0x000fe80000100a00 */
[----:B------:R4:W-:Y:S02]  /*65700*/  STL.64 [R1+0xca8], R34 ;  /* 0x000ca82201007387 */ /* 0x0009e40000100a00 */
[----:B----4-:R-:W-:Y:S07]  /*65710*/  HMMA.16816.F32 R32, R36, R58, R20 ;  /* 0x0000003a2420723c */ /* 0x010fee0000001814 */
[----:B------:R-:W-:-:S15]  /*65720*/  IMAD.MOV.U32 R22, RZ, RZ, R29 ;  /* 0x000000ffff167224 */ /* 0x000fde00078e001d */
[----:B------:R-:W-:-:S01]  /*65730*/  NOP ;  /* 0x0000000000007918 */ /* 0x000fc20000000000 */
[----:B------:R-:W-:Y:S01]  /*65740*/  STL.64 [R1+0xc90], R32 ;  /* 0x000c902001007387 */ /* 0x000fe20000100a00 */
[----:B------:R-:W-:-:S03]  /*65750*/  IMAD.MOV.U32 R21, RZ, RZ, R35 ;  /* 0x000000ffff157224 */ /* 0x000fc600078e0023 */
[----:B------:R0:W-:Y:S01]  /*65760*/  STL.64 [R1+0xc98], R34 ;  /* 0x000c982201007387 */ /* 0x0001e20000100a00 */
[----:B------:R-:W-:-:S03]  /*65770*/  IMAD.MOV.U32 R20, RZ, RZ, R33 ;  /* 0x000000ffff147224 */ /* 0x000fc600078e0021 */
[----:B0-----:R-:W3:Y:S04]  /*65780*/  LDL.LU.64 R34, [R1+0x3500] ;  /* 0x0035000001227983 */ /* 0x001ee80000300a00 */
[----:B------:R0:W-:Y:S04]  /*65790*/  STL.64 [R1+0x34e8], R58 ;  /* 0x0034e83a01007387 */ /* 0x0001e80000100a00 */
[----:B------:R-:W4:Y:S04]  /*657a0*/  LDL.LU R56, [R1+0x6f0] ;  /* 0x0006f00001387983 */ /* 0x000f280000300800 */
[----:B------:R-:W4:Y:S04]  /*657b0*/  LDL.LU R57, [R1+0x6f4] ;  /* 0x0006f40001397983 */ /* 0x000f280000300800 */
[----:B0-----:R-:W4:Y:S04]  /*657c0*/  LDL.LU R58, [R1+0x6f8] ;  /* 0x0006f800013a7983 */ /* 0x001f280000300800 */
[----:B------:R-:W4:Y:S04]  /*657d0*/  LDL.LU R59, [R1+0x6fc] ;  /* 0x0006fc00013b7983 */ /* 0x000f280000300800 */
[----:B------:R-:W-:Y:S04]  /*657e0*/  STL [R1+0x30e8], R21 ;  /* 0x0030e81501007387 */ /* 0x000fe80000100800 */
[----:B------:R-:W4:Y:S04]  /*657f0*/  LDL.LU.64 R42, [R1+0x34f8] ;  /* 0x0034f800012a7983 */ /* 0x000f280000300a00 */
[----:B------:R0:W-:Y:S04]  /*65800*/  STL.64 [R1+0xc80], R28 ;  /* 0x000c801c01007387 */ /* 0x0001e80000100a00 */
[----:B------:R1:W-:Y:S04]  /*65810*/  STL.64 [R1+0xc88], R30 ;  /* 0x000c881e01007387 */ /* 0x0003e80000100a00 */
[----:B0-----:R-:W2:Y:S04]  /*65820*/  LDL.LU R28, [R1+0x6b0] ;  /* 0x0006b000011c7983 */ /* 0x001ea80000300800 */
[----:B------:R-:W2:Y:S04]  /*65830*/  LDL.LU R29, [R1+0x6b4] ;  /* 0x0006b400011d7983 */ /* 0x000ea80000300800 */
[----:B-1----:R-:W2:Y:S04]  /*65840*/  LDL.LU R30, [R1+0x6b8] ;  /* 0x0006b800011e7983 */ /* 0x002ea80000300800 */
[----:B------:R-:W2:Y:S04]  /*65850*/  LDL.LU R31, [R1+0x6bc] ;  /* 0x0006bc00011f7983 */ /* 0x000ea80000300800 */
[----:B------:R0:W-:Y:S04]  /*65860*/  STL [R1+0x3424], R22 ;  /* 0x0034241601007387 */ /* 0x0001e80000100800 */
[----:B------:R-:W-:Y:S04]  /*65870*/  STL [R1+0x3420], R20 ;  /* 0x0034201401007387 */ /* 0x000fe80000100800 */
[----:B0-----:R-:W2:Y:S01]  /*65880*/  LDL.LU.64 R22, [R1+0xb8] ;  /* 0x0000b80001167983 */ /* 0x001ea20000300a00 */
[C---:B---3--:R-:W-:Y:S06]  /*65890*/  HMMA.16816.F32 R12, R36.reuse, R34, R12 ;  /* 0x00000022240c723c */ /* 0x048fec000000180c */
[C---:B----4-:R-:W-:Y:S01]  /*658a0*/  HMMA.16816.F32 R56, R36.reuse, R42, R56 ;  /* 0x0000002a2438723c */ /* 0x050fe20000001838 */
[----:B--2---:R0:W-:Y:S05]  /*658b0*/  STL.64 [R1+0x34f0], R22 ;  /* 0x0034f01601007387 */ /* 0x0041ea0000100a00 */
[----:B0-----:R-:W-:Y:S07]  /*658c0*/  HMMA.16816.F32 R20, R36, R6, R24 ;  /* 0x000000062414723c */ /* 0x001fee0000001818 */
[----:B------:R-:W-:-:S02]  /*658d0*/  IMAD.MOV.U32 R27, RZ, RZ, R6 ;  /* 0x000000ffff1b7224 */ /* 0x000fc400078e0006 */
[----:B------:R-:W-:Y:S02]  /*658e0*/  IMAD.MOV.U32 R26, RZ, RZ, R7 ;  /* 0x000000ffff1a7224 */ /* 0x000fe400078e0007 */
[C---:B------:R-:W-:Y:S06]  /*658f0*/  HMMA.16816.F32 R4, R36.reuse, R50, R44 ;  /* 0x000000322404723c */ /* 0x040fec000000182c */
[----:B------:R-:W-:Y:S04]  /*65900*/  STL.64 [R1+0xc70], R56 ;  /* 0x000c703801007387 */ /* 0x000fe80000100a00 */
[----:B------:R-:W-:Y:S04]  /*65910*/  STL.64 [R1+0xc78], R58 ;  /* 0x000c783a01007387 */ /* 0x000fe80000100a00 */
[----:B------:R0:W-:Y:S04]  /*65920*/  STL.64 [R1+0xb10], R20 ;  /* 0x000b101401007387 */ /* 0x0001e80000100a00 */
[----:B------:R1:W-:Y:S04]  /*65930*/  STL.64 [R1+0xb18], R22 ;  /* 0x000b181601007387 */ /* 0x0003e80000100a00 */
[----:B------:R-:W-:Y:S04]  /*65940*/  STL.64 [R1+0x3498], R34 ;  /* 0x0034982201007387 */ /* 0x000fe80000100a00 */
[----:B------:R-:W-:Y:S04]  /*65950*/  STL.64 [R1+0xaf0], R12 ;  /* 0x000af00c01007387 */ /* 0x000fe80000100a00 */
[----:B------:R-:W-:Y:S04]  /*65960*/  STL.64 [R1+0xaf8], R14 ;  /* 0x000af80e01007387 */ /* 0x000fe80000100a00 */
[----:B------:R-:W-:Y:S04]  /*65970*/  STL.64 [R1+0xae0], R4 ;  /* 0x000ae00401007387 */ /* 0x000fe80000100a00 */
[----:B------:R2:W-:Y:S04]  /*65980*/  STL.64 [R1+0xae8], R6 ;  /* 0x000ae80601007387 */ /* 0x0005e80000100a00 */
[----:B0-----:R-:W3:Y:S04]  /*65990*/  LDL.LU R20, [R1+0x6a0] ;  /* 0x0006a00001147983 */ /* 0x001ee80000300800 */
[----:B------:R-:W3:Y:S04]  /*659a0*/  LDL.LU R21, [R1+0x6a4] ;  /* 0x0006a40001157983 */ /* 0x000ee80000300800 */
[----:B-1----:R-:W3:Y:S04]  /*659b0*/  LDL.LU R22, [R1+0x6a8] ;  /* 0x0006a80001167983 */ /* 0x002ee80000300800 */
[----:B------:R-:W3:Y:S01]  /*659c0*/  LDL.LU R23, [R1+0x6ac] ;  /* 0x0006ac0001177983 */ /* 0x000ee20000300800 */
[----:B--2---:R-:W-:Y:S01]  /*659d0*/  HMMA.16816.F32 R4, R36, R54, R28 ;  /* 0x000000362404723c */ /* 0x004fe2000000181c */
[----:B------:R-:W-:-:S02]  /*659e0*/  IMAD.MOV.U32 R17, RZ, RZ, R50 ;  /* 0x000000ffff117224 */ /* 0x000fc400078e0032 */
[----:B------:R-:W2:Y:S01]  /*659f0*/  LDL.64 R58, [R1+0x18] ;  /* 0x00001800013a7983 */ /* 0x000ea20000100a00 */
[----:B------:R-:W-:-:S03]  /*65a00*/  IMAD.MOV.U32 R16, RZ, RZ, R51 ;  /* 0x000000ffff107224 */ /* 0x000fc600078e0033 */
        /* <DEDUP_REMOVED lines=13> */
[----:B------:R0:W-:Y:S01]  /*65ae0*/  STL.64 [R1+0xad0], R4 ;  /* 0x000ad00401007387 */ /* 0x0001e20000100a00 */
[----:B------:R-:W-:-:S03]  /*65af0*/  IMAD.MOV.U32 R24, RZ, RZ, R55 ;  /* 0x000000ffff187224 */ /* 0x000fc600078e0037 */
[----:B------:R1:W-:Y:S04]  /*65b00*/  STL.64 [R1+0xad8], R6 ;  /* 0x000ad80601007387 */ /* 0x0003e80000100a00 */
        /* <DEDUP_REMOVED lines=10> */
[----:B-1----:R-:W2:Y:S04]  /*65bb0*/  LDL.LU R6, [R1+0x258] ;  /* 0x0002580001067983 */ /* 0x002ea80000300800 */
        /* <DEDUP_REMOVED lines=15> */
[C---:B----4-:R-:W-:Y:S06]  /*65cb0*/  HMMA.16816.F32 R48, R36.reuse, R18, R48 ;  /* 0x000000122430723c */ /* 0x050fec0000001830 */
[----:B--2---:R-:W-:-:S15]  /*65cc0*/  HMMA.16816.F32 R8, R36, R58, R8 ;  /* 0x0000003a2408723c */ /* 0x004fde0000001808 */
[----:B------:R-:W-:-:S08]  /*65cd0*/  NOP ;  /* 0x0000000000007918 */ /* 0x000fd00000000000 */
[----:B------:R0:W-:Y:S04]  /*65ce0*/  STL.64 [R1+0xab0], R8 ;  /* 0x000ab00801007387 */ /* 0x0001e80000100a00 */
[----:B------:R-:W-:Y:S01]  /*65cf0*/  STL.64 [R1+0xab8], R10 ;  /* 0x000ab80a01007387 */ /* 0x000fe20000100a00 */
[----:B0-----:R-:W-:Y:S02]  /*65d00*/  IMAD.MOV.U32 R9, RZ, RZ, R58 ;  /* 0x000000ffff097224 */ /* 0x001fe400078e003a */
[----:B------:R-:W-:Y:S02]  /*65d10*/  IMAD.MOV.U32 R8, RZ, RZ, R59 ;  /* 0x000000ffff087224 */ /* 0x000fe400078e003b */
[----:B------:R-:W2:Y:S04]  /*65d20*/  LDL.LU.64 R58, [R1+0x34e8] ;  /* 0x0034e800013a7983 */ /* 0x000ea80000300a00 */
        /* <DEDUP_REMOVED lines=35> */
[----:B------:R0:W-:Y:S04]  /*65f60*/  STL.64 [R1+0x3448], R14 ;  /* 0x0034480e01007387 */ /* 0x0001e80000100a00 */
[----:B---3--:R-:W-:Y:S04]  /*65f70*/  STL.64 [R1+0x3440], R12 ;  /* 0x0034400c01007387 */ /* 0x008fe80000100a00 */
[----:B0-----:R-:W4:Y:S02]  /*65f80*/  LDL.64 R14, [R1+0xc8] ;  /* 0x0000c800010e7983 */ /* 0x001f240000100a00 */
[----:B----4-:R-:W-:-:S15]  /*65f90*/  HMMA.16816.F32 R4, R52, R14, R4 ;  /* 0x0000000e3404723c */ /* 0x010fde0000001804 */
[----:B------:R-:W-:-:S08]  /*65fa0*/  NOP ;  /* 0x0000000000007918 */ /* 0x000fd00000000000 */
[----:B------:R-:W-:Y:S04]  /*65fb0*/  STL.64 [R1+0x15f0], R4 ;  /* 0x0015f00401007387 */ /* 0x000fe80000100a00 */
[----:B------:R0:W-:Y:S04]  /*65fc0*/  STL.64 [R1+0x15f8], R6 ;  /* 0x0015f80601007387 */ /* 0x0001e80000100a00 */
[----:B0-----:R-:W3:Y:S01]  /*65fd0*/  LDL.LU.64 R6, [R1+0x34b0] ;  /* 0x0034b00001067983 */ /* 0x001ee20000300a00 */
[----:B--2---:R-:W-:Y:S01]  /*65fe0*/  HMMA.16816.F32 R36, R52, R22, R36 ;  /* 0x000000163424723c */ /* 0x004fe20000001824 */
[----:B------:R-:W-:-:S02]  /*65ff0*/  IMAD.MOV.U32 R4, RZ, RZ, R14 ;  /* 0x000000ffff047224 */ /* 0x000fc400078e000e */
[----:B------:R-:W-:-:S03]  /*66000*/  IMAD.MOV.U32 R0, RZ, RZ, R15 ;  /* 0x000000ffff007224 */ /* 0x000fc600078e000f */
[----:B------:R-:W-:-:S15]  /*66010*/  STL.64 [R1+0x3428], R22 ;  /* 0x0034281601007387 */ /* 0x000fde0000100a00 */
[----:B------:R-:W-:-:S02]  /*66020*/  NOP ;  /* 0x0000000000007918 */ /* 0x000fc40000000000 */
[----:B------:R-:W-:Y:S04]  /*66030*/  STL.64 [R1+0x1530], R36 ;  /* 0x0015302401007387 */ /* 0x000fe80000100a00 */
[----:B------:R-:W-:Y:S01]  /*66040*/  STL.64 [R1+0x1538], R38 ;  /* 0x0015382601007387 */ /* 0x000fe20000100a00 */
[----:B---3--:R-:W-:Y:S06]  /*66050*/  HMMA.16816.F32 R12, R52, R6, R44 ;  /* 0x00000006340c723c */ /* 0x008fec000000182c */
[----:B------:R-:W-:Y:S04]  /*66060*/  STL.64 [R1+0x3470], R6 ;  /* 0x0034700601007387 */ /* 0x000fe80000100a00 */
[----:B------:R-:W-:-:S13]  /*66070*/  STL [R1+0x3468], R4 ;  /* 0x0034680401007387 */ /* 0x000fda0000100800 */
[----:B------:R-:W-:Y:S04]  /*66080*/  STL.64 [R1+0x14f0], R12 ;  /* 0x0014f00c01007387 */ /* 0x000fe80000100a00 */
[----:B------:R0:W-:Y:S02]  /*66090*/  STL.64 [R1+0x14f8], R14 ;  /* 0x0014f80e01007387 */ /* 0x0001e40000100a00 */
[----:B0-----:R-:W-:-:S15]  /*660a0*/  HMMA.16816.F32 R12, R52, R58, R48 ;  /* 0x0000003a340c723c */ /* 0x001fde0000001830 */
[----:B------:R-:W-:-:S09]  /*660b0*/  NOP ;  /* 0x0000000000007918 */ /* 0x000fd20000000000 */
[----:B------:R-:W-:Y:S02]  /*660c0*/  IMAD.MOV.U32 R37, RZ, RZ, R15 ;  /* 0x000000ffff257224 */ /* 0x000fe400078e000f */
[----:B------:R-:W-:Y:S01]  /*660d0*/  IMAD.MOV.U32 R36, RZ, RZ, R13 ;  /* 0x000000ffff247224 */ /* 0x000fe200078e000d */
[----:B------:R-:W-:Y:S04]  /*660e0*/  STL.64 [R1+0xf50], R12 ;  /* 0x000f500c01007387 */ /* 0x000fe80000100a00 */
[----:B------:R0:W-:Y:S04]  /*660f0*/  STL.64 [R1+0xf58], R14 ;  /* 0x000f580e01007387 */ /* 0x0001e80000100a00 */
[----:B------:R-:W-:Y:S04]  /*66100*/  STL.64 [R1+0x3480], R58 ;  /* 0x0034803a01007387 */ /* 0x000fe80000100a00 */
[----:B------:R-:W-:Y:S04]  /*66110*/  STL.64 [R1+0x30f8], R36 ;  /* 0x0030f82401007387 */ /* 0x000fe80000100a00 */
[----:B------:R-:W0:Y:S01]  /*66120*/  LDL.64 R38, [R1+0x88] ;  /* 0x0000880001267983 */ /* 0x000e220000100a00 */
[C---:B------:R-:W-:Y:S06]  /*66130*/  HMMA.16816.F32 R4, R52.reuse, R42, R28 ;  /* 0x0000002a3404723c */ /* 0x040fec000000181c */
[----:B0-----:R-:W-:Y:S06]  /*66140*/  HMMA.16816.F32 R12, R52, R38, R32 ;  /* 0x00000026340c723c */ /* 0x001fec0000001820 */
[----:B------:R-:W-:-:S15]  /*66150*/  STL.64 [R1+0x3488], R38 ;  /* 0x0034882601007387 */ /* 0x000fde0000100a00 */
[----:B------:R-:W-:-:S02]  /*66160*/  NOP ;  /* 0x0000000000007918 */ /* 0x000fc40000000000 */
[----:B------:R-:W-:Y:S04]  /*66170*/  STL.64 [R1+0xf40], R12 ;  /* 0x000f400c01007387 */ /* 0x000fe80000100a00 */
        /* <DEDUP_REMOVED lines=14> */
[----:B------:R-:W4:Y:S04]  /*66260*/  LDL.LU R20, [R1+0x1e0] ;  /* 0x0001e00001147983 */ /* 0x000f280000300800 */
[----:B------:R-:W4:Y:S04]  /*66270*/  LDL.LU R21, [R1+0x1e4] ;  /* 0x0001e40001157983 */ /* 0x000f280000300800 */
[----:B------:R-:W4:Y:S04]  /*66280*/  LDL.LU R22, [R1+0x1e8] ;  /* 0x0001e80001167983 */ /* 0x000f280000300800 */
[----:B------:R-:W4:Y:S04]  /*66290*/  LDL.LU R23, [R1+0x1ec] ;  /* 0x0001ec0001177983 */ /* 0x000f280000300800 */
[----:B--2---:R-:W2:Y:S04]  /*662a0*/  LDL.LU R48, [R1+0x1f0] ;  /* 0x0001f00001307983 */ /* 0x004ea80000300800 */
[----:B------:R-:W2:Y:S04]  /*662b0*/  LDL.LU R49, [R1+0x1f4] ;  /* 0x0001f40001317983 */ /* 0x000ea80000300800 */
[----:B------:R-:W2:Y:S04]  /*662c0*/  LDL.LU R50, [R1+0x1f8] ;  /* 0x0001f80001327983 */ /* 0x000ea80000300800 */
[----:B------:R-:W2:Y:S01]  /*662d0*/  LDL.LU R51, [R1+0x1fc] ;  /* 0x0001fc0001337983 */ /* 0x000ea20000300800 */
[----:B------:R-:W-:-:S02]  /*662e0*/  IMAD.MOV.U32 R34, RZ, RZ, R27 ;  /* 0x000000ffff227224 */ /* 0x000fc400078e001b */
[----:B------:R-:W-:Y:S01]  /*662f0*/  IMAD.MOV.U32 R35, RZ, RZ, R26 ;  /* 0x000000ffff237224 */ /* 0x000fe200078e001a */
        /* <DEDUP_REMOVED lines=26> */
[----:B--2---:R-:W-:Y:S03]  /*664a0*/  HMMA.16816.F32 R32, R52, R34, R48 ;  /* 0x000000223420723c */ /* 0x004fe60000001830 */
[----:B------:R-:W2:Y:S04]  /*664b0*/  LDL.LU.64 R50, [R1+0x34a8] ;  /* 0x0034a80001327983 */ /* 0x000ea80000300a00 */
[----:B------:R-:W2:-:S15]  /*664c0*/  LDL.LU.64 R48, [R1+0x34a0] ;  /* 0x0034a00001307983 */ /* 0x000e9e0000300a00 */
[----:B------:R-:W-:-:S01]  /*664d0*/  NOP ;  /* 0x0000000000007918 */ /* 0x000fc20000000000 */
[----:B------:R-:W-:Y:S04]  /*664e0*/  STL.64 [R1+0xf20], R32 ;  /* 0x000f202001007387 */ /* 0x000fe80000100a00 */
[----:B------:R0:W-:Y:S04]  /*664f0*/  STL.64 [R1+0xf28], R34 ;  /* 0x000f282201007387 */ /* 0x0001e80000100a00 */
[----:B0-----:R-:W2:Y:S01]  /*66500*/  LDL.LU.64 R34, [R1+0x3498] ;  /* 0x0034980001227983 */ /* 0x001ea20000300a00 */
[----:B------:R-:W-:Y:S02]  /*66510*/  IMAD.MOV.U32 R38, RZ, RZ, R17 ;  /* 0x000000ffff267224 */ /* 0x000fe400078e0011 */
[----:B------:R-:W-:-:S02]  /*66520*/  IMAD.MOV.U32 R39, RZ, RZ, R16 ;  /* 0x000000ffff277224 */ /* 0x000fc400078e0010 */
[----:B------:R-:W-:Y:S02]  /*66530*/  IMAD.MOV.U32 R18, RZ, RZ, R9 ;  /* 0x000000ffff127224 */ /* 0x000fe400078e0009 */
[----:B------:R-:W-:-:S03]  /*66540*/  IMAD.MOV.U32 R19, RZ, RZ, R8 ;  /* 0x000000ffff137224 */ /* 0x000fc600078e0008 */
[C---:B---3--:R-:W-:Y:S06]  /*66550*/  HMMA.16816.F32 R36, R52.reuse, R38, R40 ;  /* 0x000000263424723c */ /* 0x048fec0000001828 */
[C---:B----4-:R-:W-:Y:S06]  /*66560*/  HMMA.16816.F32 R8, R52.reuse, R10, R56 ;  /* 0x0000000a3408723c */ /* 0x050fec0000001838 */
        /* <DEDUP_REMOVED lines=13> */
[----:B------:R-:W4:Y:S04]  /*66640*/  LDL.LU.64 R42, [R1+0x3490] ;  /* 0x00349000012a7983 */ /* 0x000f280000300a00 */
[----:B------:R-:W-:Y:S04]  /*66650*/  STL.64 [R1+0x1360], R36 ;  /* 0x0013602401007387 */ /* 0x000fe80000100a00 */
[----:B------:R0:W-:Y:S04]  /*66660*/  STL.64 [R1+0x1368], R38 ;  /* 0x0013682601007387 */ /* 0x0001e80000100a00 */
[----:B0-----:R-:W4:Y:S04]  /*66670*/  LDL.LU.64 R38, [R1+0x3488] ;  /* 0x0034880001267983 */ /* 0x001f280000300a00 */
[----:B------:R-:W4:Y:S04]  /*66680*/  LDL.LU.64 R58, [R1+0x3480] ;  /* 0x00348000013a7983 */ /* 0x000f280000300a00 */
[----:B------:R-:W-:Y:S04]  /*66690*/  STL.64 [R1+0x1350], R8 ;  /* 0x0013500801007387 */ /* 0x000fe80000100a00 */
[----:B------:R0:W-:Y:S04]  /*666a0*/  STL.64 [R1+0x1358], R10 ;  /* 0x0013580a01007387 */ /* 0x0001e80000100a00 */
[----:B0-----:R-:W2:Y:S01]  /*666b0*/  LDL.LU.64 R10, [R1+0x3478] ;  /* 0x00347800010a7983 */ /* 0x001ea20000300a00 */
[C---:B------:R-:W-:Y:S06]  /*666c0*/  HMMA.16816.F32 R16, R52.reuse, R18, R44 ;  /* 0x000000123410723c */ /* 0x040fec000000182c */
[----:B--2---:R-:W-:Y:S01]  /*666d0*/  HMMA.16816.F32 R8, R52, R10, R4 ;  /* 0x0000000a3408723c */ /* 0x004fe20000001804 */
[----:B------:R-:W2:Y:S04]  /*666e0*/  LDL.LU.64 R6, [R1+0x3470] ;  /* 0x0034700001067983 */ /* 0x000ea80000300a00 */
[----:B------:R-:W4:-:S15]  /*666f0*/  LDL.LU R4, [R1+0x3468] ;  /* 0x0034680001047983 */ /* 0x000f1e0000300800 */
[----:B------:R-:W-:-:S03]  /*66700*/  NOP ;  /* 0x0000000000007918 */ /* 0x000fc60000000000 */
[----:B------:R0:W-:Y:S04]  /*66710*/  STL.64 [R1+0x1340], R8 ;  /* 0x0013400801007387 */ /* 0x0001e80000100a00 */
[----:B------:R1:W-:Y:S04]  /*66720*/  STL.64 [R1+0x1348], R10 ;  /* 0x0013480a01007387 */ /* 0x0003e80000100a00 */
[----:B0-----:R-:W2:Y:S04]  /*66730*/  LDL.LU R8, [R1+0xf30] ;  /* 0x000f300001087983 */ /* 0x001ea80000300800 */
[----:B------:R-:W2:Y:S04]  /*66740*/  LDL.LU R9, [R1+0xf34] ;  /* 0x000f340001097983 */ /* 0x000ea80000300800 */
[----:B-1----:R-:W2:Y:S04]  /*66750*/  LDL.LU R10, [R1+0xf38] ;  /* 0x000f3800010a7983 */ /* 0x002ea80000300800 */
[----:B------:R-:W2:Y:S04]  /*66760*/  LDL.LU R11, [R1+0xf3c] ;  /* 0x000f3c00010b7983 */ /* 0x000ea80000300800 */
        /* <DEDUP_REMOVED lines=8> */
[----:B0-----:R-:W4:Y:S01]  /*667f0*/  LDL.LU.64 R50, [R1+0x3450] ;  /* 0x0034500001327983 */ /* 0x001f220000300a00 */
[C---:B---3--:R-:W-:Y:S06]  /*66800*/  HMMA.16816.F32 R12, R52.reuse, R46, R12 ;  /* 0x0000002e340c723c */ /* 0x048fec000000180c */
        /* <DEDUP_REMOVED lines=13> */
[----:B------:R-:W-:Y:S04]  /*668e0*/  STL.64 [R1+0x1300], R12 ;  /* 0x0013000c01007387 */ /* 0x000fe80000100a00 */
[----:B------:R0:W-:Y:S04]  /*668f0*/  STL.64 [R1+0x1308], R14 ;  /* 0x0013080e01007387 */ /* 0x0001e80000100a00 */
[----:B0-----:R-:W2:Y:S04]  /*66900*/  LDL.LU.64 R14, [R1+0x3448] ;  /* 0x00344800010e7983 */ /* 0x001ea80000300a00 */
[----:B------:R-:W3:Y:S01]  /*66910*/  LDL.LU.64 R12, [R1+0x3440] ;  /* 0x00344000010c7983 */ /* 0x000ee20000300a00 */
        /* <DEDUP_REMOVED lines=11> */
[----:B---3--:R2:W-:Y:S01]  /*669d0*/  STL.64 [R1+0x33a8], R12 ;  /* 0x0033a80c01007387 */ /* 0x0085e20000100a00 */
[----:B0-----:R-:W-:-:S02]  /*669e0*/  IMAD.MOV.U32 R14, RZ, RZ, R4 ;  /* 0x000000ffff0e7224 */ /* 0x001fc400078e0004 */
[----:B------:R-:W-:-:S07]  /*669f0*/  IMAD.MOV.U32 R15, RZ, RZ, R0 ;  /* 0x000000ffff0f7224 */ /* 0x000fce00078e0000 */
[----:B--2---:R-:W-:Y:S01]  /*66a00*/  HMMA.16816.F32 R12, R24, R14, R20 ;  /* 0x0000000e180c723c */ /* 0x004fe20000001814 */
[----:B------:R-:W4:-:S15]  /*66a10*/  LDL.LU.64 R22, [R1+0x3428] ;  /* 0x0034280001167983 */ /* 0x000f1e0000300a00 */
[----:B------:R-:W-:-:S07]  /*66a20*/  NOP ;  /* 0x0000000000007918 */ /* 0x000fce0000000000 */
[----:B------:R-:W-:Y:S04]  /*66a30*/  STL.64 [R1+0x310], R12 ;  /* 0x0003100c01007387 */ /* 0x000fe80000100a00 */
[----:B------:R4:W-:Y:S02]  /*66a40*/  STL.64 [R1+0x318], R14 ;  /* 0x0003180e01007387 */ /* 0x0009e40000100a00 */
[----:B----4-:R-:W-:Y:S06]  /*66a50*/  HMMA.16816.F32 R12, R24, R22, R52 ;  /* 0x00000016180c723c */ /* 0x010fec0000001834 */
[----:B------:R-:W-:-:S15]  /*66a60*/  IMAD.MOV.U32 R4, RZ, RZ, R22 ;  /* 0x000000ffff047224 */ /* 0x000fde00078e0016 */
[----:B------:R-:W-:-:S02]  /*66a70*/  NOP ;  /* 0x0000000000007918 */ /* 0x000fc40000000000 */
[----:B------:R-:W-:Y:S04]  /*66a80*/  STL.64 [R1+0x2e0], R12 ;  /* 0x0002e00c01007387 */ /* 0x000fe80000100a00 */
[----:B------:R0:W-:Y:S04]  /*66a90*/  STL.64 [R1+0x2e8], R14 ;  /* 0x0002e80e01007387 */ /* 0x0001e80000100a00 */
[----:B------:R-:W2:Y:S04]  /*66aa0*/  LDL.LU R22, [R1+0x3424] ;  /* 0x0034240001167983 */ /* 0x000ea80000300800 */
[----:B------:R-:W3:Y:S01]  /*66ab0*/  LDL.LU R20, [R1+0x3420] ;  /* 0x0034200001147983 */ /* 0x000ee20000300800 */
[----:B0-----:R-:W-:-:S15]  /*66ac0*/  HMMA.16816.F32 R12, R24, R6, R28 ;  /* 0x00000006180c723c */ /* 0x001fde000000181c */
[----:B------:R-:W-:-:S08]  /*66ad0*/  NOP ;  /* 0x0000000000007918 */ /* 0x000fd00000000000 */
[----:B------:R-:W-:Y:S01]  /*66ae0*/  STL.64 [R1+0x2d0], R12 ;  /* 0x0002d00c01007387 */ /* 0x000fe20000100a00 */
[----:B------:R-:W-:Y:S02]  /*66af0*/  IMAD.MOV.U32 R45, RZ, RZ, R15 ;  /* 0x000000ffff2d7224 */ /* 0x000fe400078e000f */
[----:B------:R-:W-:Y:S01]  /*66b00*/  IMAD.MOV.U32 R44, RZ, RZ, R13 ;  /* 0x000000ffff2c7224 */ /* 0x000fe200078e000d */
[----:B------:R0:W-:Y:S01]  /*66b10*/  STL.64 [R1+0x2d8], R14 ;  /* 0x0002d80e01007387 */ /* 0x0001e20000100a00 */
[----:B------:R-:W-:Y:S02]  /*66b20*/  IMAD.MOV.U32 R29, RZ, RZ, R14 ;  /* 0x000000ffff1d7224 */ /* 0x000fe400078e000e */
[----:B------:R-:W-:Y:S02]  /*66b30*/  IMAD.MOV.U32 R28, RZ, RZ, R12 ;  /* 0x000000ffff1c7224 */ /* 0x000fe400078e000c */
[----:B0-----:R-:W-:Y:S01]  /*66b40*/  HMMA.16816.F32 R12, R24, R58, R48 ;  /* 0x0000003a180c723c */ /* 0x001fe20000001830 */
[----:B------:R-:W-:Y:S04]  /*66b50*/  STL.64 [R1+0x33f0], R6 ;  /* 0x0033f00601007387 */ /* 0x000fe80000100a00 */
[----:B------:R-:W-:Y:S04]  /*66b60*/  STL.64 [R1+0x33c0], R46 ;  /* 0x0033c02e01007387 */ /* 0x000fe80000100a00 */
[----:B------:R-:W-:Y:S04]  /*66b70*/  STL.64 [R1+0x33b8], R44 ;  /* 0x0033b82c01007387 */ /* 0x000fe80000100a00 */
[----:B------:R-:W-:Y:S10]  /*66b80*/  STL.64 [R1+0x3390], R28 ;  /* 0x0033901c01007387 */ /* 0x000ff40000100a00 */
[----:B------:R-:W-:Y:S01]  /*66b90*/  STL.64 [R1+0x150], R12 ;  /* 0x0001500c01007387 */ /* 0x000fe20000100a00 */
[----:B------:R-:W-:-:S02]  /*66ba0*/  IMAD.MOV.U32 R53, RZ, RZ, R15 ;  /* 0x000000ffff357224 */ /* 0x000fc400078e000f */
[----:B------:R-:W-:Y:S01]  /*66bb0*/  IMAD.MOV.U32 R52, RZ, RZ, R13 ;  /* 0x000000ffff347224 */ /* 0x000fe200078e000d */
[----:B------:R0:W-:Y:S02]  /*66bc0*/  STL.64 [R1+0x158], R14 ;  /* 0x0001580e01007387 */ /* 0x0001e40000100a00 */
[----:B0-----:R-:W-:Y:S01]  /*66bd0*/  HMMA.16816.F32 R12, R24, R38, R8 ;  /* 0x00000026180c723c */ /* 0x001fe20000001808 */
[----:B------:R-:W-:Y:S01]  /*66be0*/  IMAD.MOV.U32 R0, RZ, RZ, R23 ;  /* 0x000000ffff007224 */ /* 0x000fe200078e0017 */
[----:B------:R-:W-:Y:S05]  /*66bf0*/  STL.64 [R1+0x33d8], R52 ;  /* 0x0033d83401007387 */ /* 0x000fea0000100a00 */
[----:B------:R-:W-:Y:S01]  /*66c00*/  IMAD.MOV.U32 R11, RZ, RZ, R38 ;  /* 0x000000ffff0b7224 */ /* 0x000fe200078e0026 */
[----:B------:R-:W-:-:S15]  /*66c10*/  STL.64 [R1+0x33d0], R58 ;  /* 0x0033d03a01007387 */ /* 0x000fde0000100a00 */
[----:B------:R-:W-:-:S01]  /*66c20*/  NOP ;  /* 0x0000000000007918 */ /* 0x000fc20000000000 */
[----:B------:R-:W-:Y:S02]  /*66c30*/  IMAD.MOV.U32 R38, RZ, RZ, R15 ;  /* 0x000000ffff267224 */ /* 0x000fe400078e000f */
[----:B------:R-:W-:Y:S01]  /*66c40*/  IMAD.MOV.U32 R23, RZ, RZ, R13 ;  /* 0x000000ffff177224 */ /* 0x000fe200078e000d */
[----:B------:R-:W-:Y:S04]  /*66c50*/  STL.64 [R1+0x140], R12 ;  /* 0x0001400c01007387 */ /* 0x000fe80000100a00 */
[----:B------:R-:W-:Y:S04]  /*66c60*/  STL.64 [R1+0x148], R14 ;  /* 0x0001480e01007387 */ /* 0x000fe80000100a00 */
[----:B------:R-:W-:Y:S01]  /*66c70*/  STL [R1+0x3378], R38 ;  /* 0x0033782601007387 */ /* 0x000fe20000100800 */
[----:B------:R-:W-:-:S02]  /*66c80*/  IMAD.MOV.U32 R10, RZ, RZ, R39 ;  /* 0x000000ffff0a7224 */ /* 0x000fc400078e0027 */
[----:B------:R-:W-:Y:S02]  /*66c90*/  IMAD.MOV.U32 R9, RZ, RZ, R42 ;  /* 0x000000ffff097224 */ /* 0x000fe400078e002a */
[----:B------:R-:W-:Y:S01]  /*66ca0*/  IMAD.MOV.U32 R8, RZ, RZ, R43 ;  /* 0x000000ffff087224 */ /* 0x000fe200078e002b */
[----:B--2---:R0:W-:Y:S02]  /*66cb0*/  STL.64 [R1+0x30f0], R22 ;  /* 0x0030f01601007387 */ /* 0x0041e40000100a00 */
[----:B0-----:R-:W-:Y:S02]  /*66cc0*/  IMAD.MOV.U32 R22, RZ, RZ, R4 ;  /* 0x000000ffff167224 */ /* 0x001fe400078e0004 */
[----:B------:R-:W-:Y:S01]  /*66cd0*/  HMMA.16816.F32 R4, R24, R42, R32 ;  /* 0x0000002a1804723c */ /* 0x000fe20000001820 */
[----:B---3--:R-:W-:-:S15]  /*66ce0*/  STL [R1+0x30ec], R20 ;  /* 0x0030ec1401007387 */ /* 0x008fde0000100800 */
[----:B------:R-:W-:-:S07]  /*66cf0*/  NOP ;  /* 0x0000000000007918 */ /* 0x000fce0000000000 */
[----:B------:R0:W-:Y:S04]  /*66d00*/  STL.64 [R1+0x130], R4 ;  /* 0x0001300401007387 */ /* 0x0001e80000100a00 */
[----:B------:R1:W-:Y:S04]  /*66d10*/  STL.64 [R1+0x138], R6 ;  /* 0x0001380601007387 */ /* 0x0003e80000100a00 */
[----:B------:R-:W-:Y:S04]  /*66d20*/  STL.64 [R1+0x33e8], R10 ;  /* 0x0033e80a01007387 */ /* 0x000fe80000100a00 */
[----:B------:R-:W-:Y:S04]  /*66d30*/  STL.64 [R1+0x33e0], R8 ;  /* 0x0033e00801007387 */ /* 0x000fe80000100a00 */
[----:B------:R-:W2:Y:S04]  /*66d40*/  LDL.LU R44, [R1+0x10c0] ;  /* 0x0010c000012c7983 */ /* 0x000ea80000300800 */
[----:B------:R-:W2:Y:S04]  /*66d50*/  LDL.LU R45, [R1+0x10c4] ;  /* 0x0010c400012d7983 */ /* 0x000ea80000300800 */
[----:B------:R-:W3:Y:S04]  /*66d60*/  LDL.LU R46, [R1+0x10c8] ;  /* 0x0010c800012e7983 */ /* 0x000ee80000300800 */
[----:B------:R-:W3:Y:S04]  /*66d70*/  LDL.LU R47, [R1+0x10cc] ;  /* 0x0010cc00012f7983 */ /* 0x000ee80000300800 */
        /* <DEDUP_REMOVED lines=9> */
[----:B------:R-:W4:Y:S04]  /*66e10*/  LDL.64 R30, [R1+0x48] ;  /* 0x00004800011e7983 */ /* 0x000f280000100a00 */
[----:B---3--:R-:W-:Y:S04]  /*66e20*/  STL.64 [R1+0x3400], R46 ;  /* 0x0034002e01007387 */ /* 0x008fe80000100a00 */
[----:B--2---:R-:W-:Y:S04]  /*66e30*/  STL.64 [R1+0x33f8], R44 ;  /* 0x0033f82c01007387 */ /* 0x004fe80000100a00 */
[----:B0-----:R-:W2:Y:S04]  /*66e40*/  LDL.LU R4, [R1+0x1080] ;  /* 0x0010800001047983 */ /* 0x001ea80000300800 */
[----:B------:R-:W2:Y:S04]  /*66e50*/  LDL.LU R5, [R1+0x1084] ;  /* 0x0010840001057983 */ /* 0x000ea80000300800 */
[----:B-1----:R-:W3:Y:S04]  /*66e60*/  LDL.LU R6, [R1+0x1088] ;  /* 0x0010880001067983 */ /* 0x002ee80000300800 */
[----:B------:R-:W3:Y:S01]  /*66e70*/  LDL.LU R7, [R1+0x108c] ;  /* 0x00108c0001077983 */ /* 0x000ee20000300800 */
[----:B----4-:R-:W-:Y:S03]  /*66e80*/  HMMA.16816.F32 R32, R24, R14, R32 ;  /* 0x0000000e1820723c */ /* 0x010fe60000001820 */
[----:B---3--:R-:W-:Y:S04]  /*66e90*/  STL.64 [R1+0x3410], R6 ;  /* 0x0034100601007387 */ /* 0x008fe80000100a00 */
[----:B--2---:R0:W-:Y:S04]  /*66ea0*/  STL.64 [R1+0x3408], R4 ;  /* 0x0034080401007387 */ /* 0x0041e80000100a00 */
        /* <DEDUP_REMOVED lines=19> */
[----:B------:R-:W-:Y:S04]  /*66fe0*/  STL.64 [R1+0x120], R32 ;  /* 0x0001202001007387 */ /* 0x000fe80000100a00 */
[----:B------:R0:W-:Y:S04]  /*66ff0*/  STL.64 [R1+0x128], R34 ;  /* 0x0001282201007387 */ /* 0x0001e80000100a00 */
[----:B0-----:R-:W3:Y:S01]  /*67000*/  LDL.LU.64 R34, [R1+0x3418] ;  /* 0x0034180001227983 */ /* 0x001ee20000300a00 */
[----:B------:R-:W-:-:S03]  /*67010*/  IMAD.MOV.U32 R20, RZ, RZ, R14 ;  /* 0x000000ffff147224 */ /* 0x000fc600078e000e */
[----:B------:R-:W4:Y:S01]  /*67020*/  LDL.LU R12, [R1+0x10d0] ;  /* 0x0010d000010c7983 */ /* 0x000f220000300800 */
[----:B------:R-:W-:-:S03]  /*67030*/  IMAD.MOV.U32 R17, RZ, RZ, R15 ;  /* 0x000000ffff117224 */ /* 0x000fc600078e000f */
[----:B------:R-:W4:Y:S04]  /*67040*/  LDL.LU R13, [R1+0x10d4] ;  /* 0x0010d400010d7983 */ /* 0x000f280000300800 */
[----:B------:R-:W4:Y:S04]  /*67050*/  LDL.LU R14, [R1+0x10d8] ;  /* 0x0010d800010e7983 */ /* 0x000f280000300800 */
[----:B------:R-:W4:Y:S01]  /*67060*/  LDL.LU R15, [R1+0x10dc] ;  /* 0x0010dc00010f7983 */ /* 0x000f220000300800 */
[C---:B--2---:R-:W-:Y:S06]  /*67070*/  HMMA.16816.F32 R4, R24.reuse, R30, R4 ;  /* 0x0000001e1804723c */ /* 0x044fec0000001804 */
[----:B---3--:R-:W-:Y:S06]  /*67080*/  HMMA.16816.F32 R36, R24, R34, R36 ;  /* 0x000000221824723c */ /* 0x008fec0000001824 */
[----:B------:R-:W-:-:S15]  /*67090*/  IMAD.MOV.U32 R21, RZ, RZ, R35 ;  /* 0x000000ffff157224 */ /* 0x000fde00078e0023 */
[----:B------:R-:W-:-:S02]  /*670a0*/  NOP ;  /* 0x0000000000007918 */ /* 0x000fc40000000000 */
[----:B------:R0:W-:Y:S04]  /*670b0*/  STL.64 [R1+0x160], R36 ;  /* 0x0001602401007387 */ /* 0x0001e80000100a00 */
[----:B------:R-:W-:Y:S04]  /*670c0*/  STL.64 [R1+0x168], R38 ;  /* 0x0001682601007387 */ /* 0x000fe80000100a00 */
[----:B------:R-:W2:Y:S01]  /*670d0*/  LDL.LU R32, [R1+0x10b0] ;  /* 0x0010b00001207983 */ /* 0x000ea20000300800 */
[----:B0-----:R-:W-:-:S03]  /*670e0*/  IMAD.MOV.U32 R36, RZ, RZ, R34 ;  /* 0x000000ffff247224 */ /* 0x001fc600078e0022 */
[----:B------:R-:W2:Y:S04]  /*670f0*/  LDL.LU R33, [R1+0x10b4] ;  /* 0x0010b40001217983 */ /* 0x000ea80000300800 */
[----:B------:R-:W2:Y:S04]  /*67100*/  LDL.LU R34, [R1+0x10b8] ;  /* 0x0010b80001227983 */ /* 0x000ea80000300800 */
[----:B------:R-:W2:Y:S04]  /*67110*/  LDL.LU R35, [R1+0x10bc] ;  /* 0x0010bc0001237983 */ /* 0x000ea80000300800 */
[----:B------:R-:W-:Y:S04]  /*67120*/  STL.64 [R1+0x170], R4 ;  /* 0x0001700401007387 */ /* 0x000fe80000100a00 */
[----:B------:R0:W-:Y:S04]  /*67130*/  STL.64 [R1+0x178], R6 ;  /* 0x0001780601007387 */ /* 0x0001e80000100a00 */
[----:B0-----:R-:W3:Y:S04]  /*67140*/  LDL.LU.64 R6, [R1+0x3410] ;  /* 0x0034100001067983 */ /* 0x001ee80000300a00 */
[----:B------:R-:W3:Y:S01]  /*67150*/  LDL.LU.64 R4, [R1+0x3408] ;  /* 0x0034080001047983 */ /* 0x000ee20000300a00 */
[C---:B------:R-:W-:Y:S06]  /*67160*/  HMMA.16816.F32 R40, R24.reuse, R46, R40 ;  /* 0x0000002e1828723c */ /* 0x040fec0000001828 */
[C---:B----4-:R-:W-:Y:S01]  /*67170*/  HMMA.16816.F32 R52, R24.reuse, R58, R52 ;  /* 0x0000003a1834723c */ /* 0x050fe20000001834 */
[----:B------:R-:W4:Y:S05]  /*67180*/  LDL.LU R28, [R1+0xed0] ;  /* 0x000ed000011c7983 */ /* 0x000f2a0000300800 */
[----:B------:R-:W-:Y:S01]  /*67190*/  HMMA.16816.F32 R48, R24, R18, R48 ;  /* 0x000000121830723c */ /* 0x000fe20000001830 */
[----:B------:R-:W-:Y:S01]  /*671a0*/  IMAD.MOV.U32 R38, RZ, RZ, R30 ;  /* 0x000000ffff267224 */ /* 0x000fe200078e001e */
[----:B------:R-:W4:Y:S01]  /*671b0*/  LDL.LU R29, [R1+0xed4] ;  /* 0x000ed400011d7983 */ /* 0x000f220000300800 */
[----:B------:R-:W-:-:S03]  /*671c0*/  IMAD.MOV.U32 R37, RZ, RZ, R31 ;  /* 0x000000ffff257224 */ /* 0x000fc600078e001f */
[----:B------:R-:W4:Y:S01]  /*671d0*/  LDL.LU R30, [R1+0xed8] ;  /* 0x000ed800011e7983 */ /* 0x000f220000300800 */
[----:B------:R-:W-:-:S03]  /*671e0*/  IMAD.MOV.U32 R39, RZ, RZ, R47 ;  /* 0x000000ffff277224 */ /* 0x000fc600078e002f */
[----:B------:R-:W4:Y:S04]  /*671f0*/  LDL.LU R31, [R1+0xedc] ;  /* 0x000edc00011f7983 */ /* 0x000f280000300800 */
[----:B------:R0:W-:Y:S04]  /*67200*/  STL.64 [R1+0x180], R40 ;  /* 0x0001802801007387 */ /* 0x0001e80000100a00 */
[----:B------:R1:W-:Y:S01]  /*67210*/  STL.64 [R1+0x188], R42 ;  /* 0x0001882a01007387 */ /* 0x0003e20000100a00 */
[----:B0-----:R-:W-:-:S03]  /*67220*/  IMAD.MOV.U32 R40, RZ, RZ, R46 ;  /* 0x000000ffff287224 */ /* 0x001fc600078e002e */
[----:B------:R-:W2:Y:S04]  /*67230*/  LDL.LU.64 R46, [R1+0x3400] ;  /* 0x00340000012e7983 */ /* 0x000ea80000300a00 */
[----:B------:R-:W2:Y:S01]  /*67240*/  LDL.LU.64 R44, [R1+0x33f8] ;  /* 0x0033f800012c7983 */ /* 0x000ea20000300a00 */
[----:B-1----:R-:W-:Y:S02]  /*67250*/  IMAD.MOV.U32 R42, RZ, RZ, R58 ;  /* 0x000000ffff2a7224 */ /* 0x002fe400078e003a */
[----:B------:R-:W-:Y:S01]  /*67260*/  IMAD.MOV.U32 R41, RZ, RZ, R59 ;  /* 0x000000ffff297224 */ /* 0x000fe200078e003b */
[----:B---3--:R-:W-:-:S15]  /*67270*/  HMMA.16816.F32 R4, R24, R10, R4 ;  /* 0x0000000a1804723c */ /* 0x008fde0000001804 */
[----:B------:R-:W-:-:S08]  /*67280*/  NOP ;  /* 0x0000000000007918 */ /* 0x000fd00000000000 */
[----:B------:R0:W-:Y:S04]  /*67290*/  STL.64 [R1+0x190], R4 ;  /* 0x0001900401007387 */ /* 0x0001e80000100a00 */
[----:B------:R1:W-:Y:S01]  /*672a0*/  STL.64 [R1+0x198], R6 ;  /* 0x0001980601007387 */ /* 0x0003e20000100a00 */
[----:B0-----:R-:W-:Y:S02]  /*672b0*/  IMAD.MOV.U32 R5, RZ, RZ, R10 ;  /* 0x000000ffff057224 */ /* 0x001fe400078e000a */
[----:B------:R-:W-:Y:S01]  /*672c0*/  IMAD.MOV.U32 R4, RZ, RZ, R11 ;  /* 0x000000ffff047224 */ /* 0x000fe200078e000b */
[----:B-1----:R-:W3:Y:S04]  /*672d0*/  LDL.LU.64 R6, [R1+0x33f0] ;  /* 0x0033f00001067983 */ /* 0x002ee80000300a00 */
[----:B------:R-:W3:Y:S04]  /*672e0*/  LDL.LU.64 R10, [R1+0x33e8] ;  /* 0x0033e800010a7983 */ /* 0x000ee80000300a00 */
[----:B------:R-:W3:Y:S04]  /*672f0*/  LDL.LU.64 R8, [R1+0x33e0] ;  /* 0x0033e00001087983 */ /* 0x000ee80000300a00 */
[----:B------:R0:W-:Y:S04]  /*67300*/  STL.64 [R1+0x1a0], R52 ;  /* 0x0001a03401007387 */ /* 0x0001e80000100a00 */
[----:B------:R-:W-:Y:S04]  /*67310*/  STL.64 [R1+0x1a8], R54 ;  /* 0x0001a83601007387 */ /* 0x000fe80000100a00 */
[----:B0-----:R-:W3:Y:S04]  /*67320*/  LDL.LU.64 R52, [R1+0x33d8] ;  /* 0x0033d80001347983 */ /* 0x001ee80000300a00 */
[----:B------:R-:W3:Y:S04]  /*67330*/  LDL.LU.64 R58, [R1+0x33d0] ;  /* 0x0033d000013a7983 */ /* 0x000ee80000300a00 */
        /* <DEDUP_REMOVED lines=20> */
[----:B------:R-:W3:Y:S04]  /*67480*/  LDL.LU.64 R12, [R1+0x33a8] ;  /* 0x0033a800010c7983 */ /* 0x000ee80000300a00 */
[----:B------:R-:W-:Y:S04]  /*67490*/  STL.64 [R1+0x32d0], R46 ;  /* 0x0032d02e01007387 */ /* 0x000fe80000100a00 */
[----:B----4-:R0:W-:Y:S04]  /*674a0*/  STL.64 [R1+0x32c8], R44 ;  /* 0x0032c82c01007387 */ /* 0x0101e80000100a00 */
        /* <DEDUP_REMOVED lines=15> */
[----:B---3--:R-:W-:Y:S04]  /*675a0*/  STL.64 [R1+0x32e8], R12 ;  /* 0x0032e80c01007387 */ /* 0x008fe80000100a00 */
[----:B0-----:R-:W2:Y:S01]  /*675b0*/  LDL.LU.64 R14, [R1+0xc8] ;  /* 0x0000c800010e7983 */ /* 0x001ea20000300a00 */
[----:B------:R-:W-:Y:S01]  /*675c0*/  IMAD.MOV.U32 R23, RZ, RZ, R0 ;  /* 0x000000ffff177224 */ /* 0x000fe200078e0000 */
[----:B--2---:R-:W-:-:S15]  /*675d0*/  HMMA.16816.F32 R28, R32, R14, R28 ;  /* 0x0000000e201c723c */ /* 0x004fde000000181c */
[----:B------:R-:W-:-:S08]  /*675e0*/  NOP ;  /* 0x0000000000007918 */ /* 0x000fd00000000000 */
[----:B------:R0:W-:Y:S04]  /*675f0*/  STL.64 [R1+0x8f0], R28 ;  /* 0x0008f01c01007387 */ /* 0x0001e80000100a00 */
[----:B------:R1:W-:Y:S04]  /*67600*/  STL.64 [R1+0x8f8], R30 ;  /* 0x0008f81e01007387 */ /* 0x0003e80000100a00 */
[----:B0-----:R-:W2:Y:S01]  /*67610*/  LDL.LU.64 R28, [R1+0x3390] ;  /* 0x00339000011c7983 */ /* 0x001ea20000300a00 */
[----:B----4-:R-:W-:Y:S01]  /*67620*/  HMMA.16816.F32 R24, R32, R22, R24 ;  /* 0x000000162018723c */ /* 0x010fe20000001818 */
[----:B------:R-:W-:-:S02]  /*67630*/  IMAD.MOV.U32 R16, RZ, RZ, R14 ;  /* 0x000000ffff107224 */ /* 0x000fc400078e000e */
[----:B------:R-:W-:-:S03]  /*67640*/  IMAD.MOV.U32 R0, RZ, RZ, R15 ;  /* 0x000000ffff007224 */ /* 0x000fc600078e000f */
[----:B------:R-:W-:Y:S01]  /*67650*/  HMMA.16816.F32 R12, R32, R6, R44 ;  /* 0x00000006200c723c */ /* 0x000fe2000000182c */
[----:B------:R-:W-:-:S15]  /*67660*/  STL.64 [R1+0x32f8], R22 ;  /* 0x0032f81601007387 */ /* 0x000fde0000100a00 */
[----:B------:R-:W-:-:S01]  /*67670*/  NOP ;  /* 0x0000000000007918 */ /* 0x000fc20000000000 */
[----:B------:R-:W-:Y:S04]  /*67680*/  STL.64 [R1+0x850], R24 ;  /* 0x0008501801007387 */ /* 0x000fe80000100a00 */
[----:B------:R-:W-:Y:S03]  /*67690*/  STL.64 [R1+0x858], R26 ;  /* 0x0008581a01007387 */ /* 0x000fe60000100a00 */
[----:B-1----:R-:W-:Y:S01]  /*676a0*/  IMAD.MOV.U32 R31, RZ, RZ, R14 ;  /* 0x000000ffff1f7224 */ /* 0x002fe200078e000e */
[----:B------:R-:W-:Y:S01]  /*676b0*/  STL.64 [R1+0x840], R12 ;  /* 0x0008400c01007387 */ /* 0x000fe20000100a00 */
[----:B------:R-:W-:-:S03]  /*676c0*/  IMAD.MOV.U32 R30, RZ, RZ, R12 ;  /* 0x000000ffff1e7224 */ /* 0x000fc600078e000c */
[----:B------:R0:W-:Y:S02]  /*676d0*/  STL.64 [R1+0x848], R14 ;  /* 0x0008480e01007387 */ /* 0x0001e40000100a00 */
[----:B0-----:R-:W-:Y:S02]  /*676e0*/  HMMA.16816.F32 R12, R32, R58, R48 ;  /* 0x0000003a200c723c */ /* 0x001fe40000001830 */
[----:B------:R-:W-:Y:S04]  /*676f0*/  STL.64 [R1+0x3300], R6 ;  /* 0x0033000601007387 */ /* 0x000fe80000100a00 */
[----:B------:R-:W-:-:S15]  /*67700*/  STL.64 [R1+0x3108], R30 ;  /* 0x0031081e01007387 */ /* 0x000fde0000100a00 */
[----:B------:R-:W-:-:S03]  /*67710*/  NOP ;  /* 0x0000000000007918 */ /* 0x000fc60000000000 */
[----:B------:R-:W-:Y:S02]  /*67720*/  IMAD.MOV.U32 R54, RZ, RZ, R15 ;  /* 0x000000ffff367224 */ /* 0x000fe400078e000f */
[----:B------:R-:W-:Y:S01]  /*67730*/  IMAD.MOV.U32 R26, RZ, RZ, R13 ;  /* 0x000000ffff1a7224 */ /* 0x000fe200078e000d */
[----:B--2---:R0:W-:Y:S04]  /*67740*/  STL.64 [R1+0x3100], R28 ;  /* 0x0031001c01007387 */ /* 0x0041e80000100a00 */
[----:B------:R-:W-:Y:S04]  /*67750*/  STL.64 [R1+0x830], R12 ;  /* 0x0008300c01007387 */ /* 0x000fe80000100a00 */
[----:B------:R-:W-:Y:S04]  /*67760*/  STL.64 [R1+0x838], R14 ;  /* 0x0008380e01007387 */ /* 0x000fe80000100a00 */
[----:B------:R-:W-:Y:S04]  /*67770*/  STL [R1+0x3388], R54 ;  /* 0x0033883601007387 */ /* 0x000fe80000100800 */
[----:B------:R-:W-:Y:S04]  /*67780*/  STL.64 [R1+0x3380], R52 ;  /* 0x0033803401007387 */ /* 0x000fe80000100a00 */
[----:B------:R-:W-:Y:S04]  /*67790*/  STL [R1+0x3310], R26 ;  /* 0x0033101a01007387 */ /* 0x000fe80000100800 */
[----:B------:R1:W-:Y:S04]  /*677a0*/  STL.64 [R1+0x3308], R58 ;  /* 0x0033083a01007387 */ /* 0x0003e80000100a00 */
[----:B0-----:R-:W2:Y:S04]  /*677b0*/  LDL.LU R28, [R1+0x640] ;  /* 0x00064000011c7983 */ /* 0x001ea80000300800 */
[----:B------:R-:W2:Y:S04]  /*677c0*/  LDL.LU R29, [R1+0x644] ;  /* 0x00064400011d7983 */ /* 0x000ea80000300800 */
[----:B------:R-:W3:Y:S04]  /*677d0*/  LDL.LU R30, [R1+0x648] ;  /* 0x00064800011e7983 */ /* 0x000ee80000300800 */
[----:B------:R-:W3:Y:S04]  /*677e0*/  LDL.LU R31, [R1+0x64c] ;  /* 0x00064c00011f7983 */ /* 0x000ee80000300800 */
[----:B---3--:R0:W-:Y:S04]  /*677f0*/  STL.64 [R1+0x3320], R30 ;  /* 0x0033201e01007387 */ /* 0x0081e80000100a00 */
[----:B--2---:R-:W-:Y:S04]  /*67800*/  STL.64 [R1+0x3318], R28 ;  /* 0x0033181c01007387 */ /* 0x004fe80000100a00 */
[----:B------:R-:W2:Y:S04]  /*67810*/  LDL.LU R48, [R1+0xe10] ;  /* 0x000e100001307983 */ /* 0x000ea80000300800 */
[----:B------:R-:W2:Y:S04]  /*67820*/  LDL.LU R49, [R1+0xe14] ;  /* 0x000e140001317983 */ /* 0x000ea80000300800 */
[----:B------:R-:W3:Y:S04]  /*67830*/  LDL.LU R50, [R1+0xe18] ;  /* 0x000e180001327983 */ /* 0x000ee80000300800 */
[----:B------:R-:W3:Y:S01]  /*67840*/  LDL.LU R51, [R1+0xe1c] ;  /* 0x000e1c0001337983 */ /* 0x000ee20000300800 */
[----:B------:R-:W-:-:S02]  /*67850*/  IMAD.MOV.U32 R18, RZ, RZ, R42 ;  /* 0x000000ffff127224 */ /* 0x000fc400078e002a */
[----:B------:R-:W-:Y:S02]  /*67860*/  IMAD.MOV.U32 R19, RZ, RZ, R41 ;  /* 0x000000ffff137224 */ /* 0x000fe400078e0029 */
[----:B------:R-:W-:Y:S02]  /*67870*/  IMAD.MOV.U32 R22, RZ, RZ, R5 ;  /* 0x000000ffff167224 */ /* 0x000fe400078e0005 */
[----:B------:R-:W-:Y:S01]  /*67880*/  IMAD.MOV.U32 R23, RZ, RZ, R4 ;  /* 0x000000ffff177224 */ /* 0x000fe200078e0004 */
[----:B---3--:R-:W-:Y:S04]  /*67890*/  STL.64 [R1+0x3330], R50 ;  /* 0x0033303201007387 */ /* 0x008fe80000100a00 */
[----:B--2---:R2:W-:Y:S04]  /*678a0*/  STL.64 [R1+0x3328], R48 ;  /* 0x0033283001007387 */ /* 0x0045e80000100a00 */
[----:B------:R-:W-:Y:S04]  /*678b0*/  STL.64 [R1+0x3338], R18 ;  /* 0x0033381201007387 */ /* 0x000fe80000100a00 */
        /* <DEDUP_REMOVED lines=10> */
[----:B------:R-:W3:Y:S04]  /*67960*/  LDL.LU R24, [R1+0xe40] ;  /* 0x000e400001187983 */ /* 0x000ee80000300800 */
[----:B------:R-:W3:Y:S04]  /*67970*/  LDL.LU R25, [R1+0xe44] ;  /* 0x000e440001197983 */ /* 0x000ee80000300800 */
[----:B------:R-:W4:Y:S04]  /*67980*/  LDL.LU R26, [R1+0xe48] ;  /* 0x000e4800011a7983 */ /* 0x000f280000300800 */
[----:B------:R-:W4:Y:S01]  /*67990*/  LDL.LU R27, [R1+0xe4c] ;  /* 0x000e4c00011b7983 */ /* 0x000f220000300800 */
[----:B0-----:R-:W-:-:S02]  /*679a0*/  IMAD.MOV.U32 R30, RZ, RZ, R38 ;  /* 0x000000ffff1e7224 */ /* 0x001fc400078e0026 */
        /* <DEDUP_REMOVED lines=16> */
[----:B-1----:R-:W4:Y:S01]  /*67ab0*/  LDL.LU R58, [R1+0xe78] ;  /* 0x000e7800013a7983 */ /* 0x002f220000300800 */
[----:B------:R-:W-:-:S03]  /*67ac0*/  IMAD.MOV.U32 R18, RZ, RZ, R36 ;  /* 0x000000ffff127224 */ /* 0x000fc600078e0024 */
[----:B------:R-:W4:Y:S01]  /*67ad0*/  LDL.LU R59, [R1+0xe7c] ;  /* 0x000e7c00013b7983 */ /* 0x000f220000300800 */
[----:B------:R-:W-:-:S03]  /*67ae0*/  IMAD.MOV.U32 R6, RZ, RZ, R20 ;  /* 0x000000ffff067224 */ /* 0x000fc600078e0014 */
[----:B------:R-:W2:Y:S01]  /*67af0*/  LDL.LU R28, [R1+0xe80] ;  /* 0x000e8000011c7983 */ /* 0x000ea20000300800 */
[----:B------:R-:W-:-:S03]  /*67b00*/  IMAD.MOV.U32 R19, RZ, RZ, R21 ;  /* 0x000000ffff137224 */ /* 0x000fc600078e0015 */
[----:B------:R-:W2:Y:S04]  /*67b10*/  LDL.LU R29, [R1+0xe84] ;  /* 0x000e8400011d7983 */ /* 0x000ea80000300800 */
[----:B0-----:R-:W2:Y:S04]  /*67b20*/  LDL.LU R30, [R1+0xe88] ;  /* 0x000e8800011e7983 */ /* 0x001ea80000300800 */
        /* <DEDUP_REMOVED lines=23> */
[----:B---3--:R-:W-:Y:S03]  /*67ca0*/  HMMA.16816.F32 R36, R32, R38, R52 ;  /* 0x000000262024723c */ /* 0x008fe60000001834 */
[----:B------:R-:W3:Y:S04]  /*67cb0*/  LDL.LU R54, [R1+0x3388] ;  /* 0x0033880001367983 */ /* 0x000ee80000300800 */
[----:B------:R-:W3:-:S15]  /*67cc0*/  LDL.LU.64 R52, [R1+0x3380] ;  /* 0x0033800001347983 */ /* 0x000ede0000300a00 */
[----:B------:R-:W-:-:S01]  /*67cd0*/  NOP ;  /* 0x0000000000007918 */ /* 0x000fc20000000000 */
[----:B------:R-:W-:Y:S04]  /*67ce0*/  STL.64 [R1+0x820], R36 ;  /* 0x0008202401007387 */ /* 0x000fe80000100a00 */
[----:B------:R0:W-:Y:S04]  /*67cf0*/  STL.64 [R1+0x828], R38 ;  /* 0x0008282601007387 */ /* 0x0001e80000100a00 */
[----:B0-----:R-:W3:Y:S01]  /*67d00*/  LDL.LU R38, [R1+0x3378] ;  /* 0x0033780001267983 */ /* 0x001ee20000300800 */
[----:B------:R-:W-:Y:S01]  /*67d10*/  IMAD.MOV.U32 R7, RZ, RZ, R17 ;  /* 0x000000ffff077224 */ /* 0x000fe200078e0011 */
[----:B--2---:R-:W-:Y:S01]  /*67d20*/  HMMA.16816.F32 R24, R32, R26, R28 ;  /* 0x0000001a2018723c */ /* 0x004fe2000000181c */
[----:B------:R-:W-:-:S02]  /*67d30*/  IMAD.MOV.U32 R55, RZ, RZ, R39 ;  /* 0x000000ffff377224 */ /* 0x000fc400078e0027 */
[----:B------:R-:W-:-:S03]  /*67d40*/  IMAD.MOV.U32 R39, RZ, RZ, R37 ;  /* 0x000000ffff277224 */ /* 0x000fc600078e0025 */
[C---:B----4-:R-:W-:Y:S02]  /*67d50*/  HMMA.16816.F32 R4, R32.reuse, R6, R56 ;  /* 0x000000062004723c */ /* 0x050fe40000001838 */
[----:B---3--:R0:W-:Y:S04]  /*67d60*/  STL.64 [R1+0x31f0], R38 ;  /* 0x0031f02601007387 */ /* 0x0081e80000100a00 */
[----:B------:R-:W-:Y:S01]  /*67d70*/  STL.64 [R1+0x3118], R54 ;  /* 0x0031183601007387 */ /* 0x000fe20000100a00 */
[----:B0-----:R-:W-:Y:S02]  /*67d80*/  IMAD.MOV.U32 R38, RZ, RZ, R16 ;  /* 0x000000ffff267224 */ /* 0x001fe400078e0010 */
[C---:B------:R-:W-:Y:S01]  /*67d90*/  HMMA.16816.F32 R16, R32.reuse, R18, R20 ;  /* 0x000000122010723c */ /* 0x040fe20000001814 */
        /* <DEDUP_REMOVED lines=9> */
[----:B------:R-:W4:Y:S04]  /*67e30*/  LDL.LU.64 R24, [R1+0x3360] ;  /* 0x0033600001187983 */ /* 0x000f280000300a00 */
[----:B------:R-:W4:Y:S04]  /*67e40*/  LDL.LU.64 R58, [R1+0x3358] ;  /* 0x00335800013a7983 */ /* 0x000f280000300a00 */
[----:B------:R-:W-:Y:S04]  /*67e50*/  STL.64 [R1+0x800], R4 ;  /* 0x0008000401007387 */ /* 0x000fe80000100a00 */
[----:B------:R0:W-:Y:S04]  /*67e60*/  STL.64 [R1+0x808], R6 ;  /* 0x0008080601007387 */ /* 0x0001e80000100a00 */
[----:B0-----:R-:W2:Y:S04]  /*67e70*/  LDL.LU.64 R6, [R1+0x3350] ;  /* 0x0033500001067983 */ /* 0x001ea80000300a00 */
[----:B------:R-:W2:Y:S04]  /*67e80*/  LDL.LU.64 R4, [R1+0x3348] ;  /* 0x0033480001047983 */ /* 0x000ea80000300a00 */
[----:B------:R-:W2:Y:S04]  /*67e90*/  LDL.LU.64 R22, [R1+0x3340] ;  /* 0x0033400001167983 */ /* 0x000ea80000300a00 */
[----:B------:R-:W-:Y:S04]  /*67ea0*/  STL.64 [R1+0x7f0], R16 ;  /* 0x0007f01001007387 */ /* 0x000fe80000100a00 */
[----:B------:R0:W-:Y:S04]  /*67eb0*/  STL.64 [R1+0x7f8], R18 ;  /* 0x0007f81201007387 */ /* 0x0001e80000100a00 */
[----:B0-----:R-:W2:Y:S01]  /*67ec0*/  LDL.LU.64 R18, [R1+0x3338] ;  /* 0x0033380001127983 */ /* 0x001ea20000300a00 */
[C---:B---3--:R-:W-:Y:S03]  /*67ed0*/  HMMA.16816.F32 R28, R32.reuse, R30, R48 ;  /* 0x0000001e201c723c */ /* 0x048fe60000001830 */
[----:B------:R-:W3:Y:S04]  /*67ee0*/  LDL.LU.64 R50, [R1+0x3330] ;  /* 0x0033300001327983 */ /* 0x000ee80000300a00 */
[----:B------:R-:W3:Y:S01]  /*67ef0*/  LDL.LU.64 R48, [R1+0x3328] ;  /* 0x0033280001307983 */ /* 0x000ee20000300a00 */
[----:B----4-:R-:W-:-:S15]  /*67f00*/  HMMA.16816.F32 R56, R32, R58, R24 ;  /* 0x0000003a2038723c */ /* 0x010fde0000001818 */
[----:B------:R-:W-:Y:S04]  /*67f10*/  STL.64 [R1+0x7e0], R28 ;  /* 0x0007e01c01007387 */ /* 0x000fe80000100a00 */
[----:B------:R0:W-:Y:S04]  /*67f20*/  STL.64 [R1+0x7e8], R30 ;  /* 0x0007e81e01007387 */ /* 0x0001e80000100a00 */
[----:B0-----:R-:W4:Y:S04]  /*67f30*/  LDL.LU.64 R30, [R1+0x3320] ;  /* 0x00332000011e7983 */ /* 0x001f280000300a00 */
[----:B------:R-:W4:Y:S04]  /*67f40*/  LDL.LU.64 R28, [R1+0x3318] ;  /* 0x00331800011c7983 */ /* 0x000f280000300a00 */
[----:B------:R-:W4:Y:S01]  /*67f50*/  LDL.LU R26, [R1+0x3310] ;  /* 0x00331000011a7983 */ /* 0x000f220000300800 */
[C---:B--2---:R-:W-:Y:S03]  /*67f60*/  HMMA.16816.F32 R20, R32.reuse, R22, R4 ;  /* 0x000000162014723c */ /* 0x044fe60000001804 */
[----:B------:R-:W-:Y:S04]  /*67f70*/  STL.64 [R1+0x7d0], R56 ;  /* 0x0007d03801007387 */ /* 0x000fe80000100a00 */
[----:B------:R0:W-:Y:S04]  /*67f80*/  STL.64 [R1+0x7d8], R58 ;  /* 0x0007d83a01007387 */ /* 0x0001e80000100a00 */
[----:B0-----:R-:W2:Y:S01]  /*67f90*/  LDL.LU.64 R58, [R1+0x3308] ;  /* 0x00330800013a7983 */ /* 0x001ea20000300a00 */
[C---:B------:R-:W-:Y:S03]  /*67fa0*/  HMMA.16816.F32 R16, R32.reuse, R18, R12 ;  /* 0x000000122010723c */ /* 0x040fe6000000180c */
[----:B------:R-:W4:Y:S08]  /*67fb0*/  LDL.LU.64 R6, [R1+0x3300] ;  /* 0x0033000001067983 */ /* 0x000f300000300a00 */
[----:B------:R-:W-:Y:S04]  /*67fc0*/  STL.64 [R1+0x7c0], R20 ;  /* 0x0007c01401007387 */ /* 0x000fe80000100a00 */
[----:B------:R0:W-:Y:S04]  /*67fd0*/  STL.64 [R1+0x7c8], R22 ;  /* 0x0007c81601007387 */ /* 0x0001e80000100a00 */
[----:B0-----:R-:W4:Y:S04]  /*67fe0*/  LDL.LU.64 R22, [R1+0x32f8] ;  /* 0x0032f80001167983 */ /* 0x001f280000300a00 */
[----:B------:R-:W2:Y:S04]  /*67ff0*/  LDL.LU.64 R14, [R1+0x32f0] ;  /* 0x0032f000010e7983 */ /* 0x000ea80000300a00 */
        /* <DEDUP_REMOVED lines=30> */
[----:B------:R-:W3:Y:S01]  /*681e0*/  LDL.LU.64 R40, [R1+0x32b8] ;  /* 0x0032b80001287983 */ /* 0x000ee20000300a00 */
[----:B------:R-:W-:Y:S01]  /*681f0*/  IMAD.MOV.U32 R39, RZ, RZ, R0 ;  /* 0x000000ffff277224 */ /* 0x000fe200078e0000 */
[----:B--2---:R-:W-:Y:S02]  /*68200*/  HMMA.16816.F32 R32, R32, R14, R48 ;  /* 0x0000000e2020723c */ /* 0x004fe40000001830 */
[----:B------:R-:W-:Y:S04]  /*68210*/  STL.64 [R1+0x3210], R46 ;  /* 0x0032102e01007387 */ /* 0x000fe80000100a00 */
[----:B----4-:R-:W-:Y:S04]  /*68220*/  STL.64 [R1+0x3208], R44 ;  /* 0x0032082c01007387 */ /* 0x010fe80000100a00 */
[----:B------:R-:W-:Y:S04]  /*68230*/  STL.64 [R1+0x3228], R14 ;  /* 0x0032280e01007387 */ /* 0x000fe80000100a00 */
[----:B------:R3:W-:Y:S09]  /*68240*/  STL.64 [R1+0x3220], R12 ;  /* 0x0032200c01007387 */ /* 0x0007f20000100a00 */
[----:B------:R-:W-:Y:S04]  /*68250*/  STL.64 [R1+0x770], R32 ;  /* 0x0007702001007387 */ /* 0x000fe80000100a00 */
[----:B------:R-:W-:Y:S04]  /*68260*/  STL.64 [R1+0x778], R34 ;  /* 0x0007782201007387 */ /* 0x000fe80000100a00 */
[----:B------:R-:W-:Y:S01]  /*68270*/  STL.64 [R1+0x3230], R38 ;  /* 0x0032302601007387 */ /* 0x000fe20000100a00 */
[----:B------:R-:W-:-:S02]  /*68280*/  IMAD.MOV.U32 R4, RZ, RZ, R58 ;  /* 0x000000ffff047224 */ /* 0x000fc400078e003a */
[----:B------:R-:W-:Y:S01]  /*68290*/  IMAD.MOV.U32 R0, RZ, RZ, R59 ;  /* 0x000000ffff007224 */ /* 0x000fe200078e003b */
[C---:B---3--:R-:W-:Y:S06]  /*682a0*/  HMMA.16816.F32 R12, R40.reuse, R38, R16 ;  /* 0x00000026280c723c */ /* 0x048fec0000001810 */
[C---:B------:R-:W-:Y:S06]  /*682b0*/  HMMA.16816.F32 R16, R40.reuse, R22, R52 ;  /* 0x000000162810723c */ /* 0x040fec0000001834 */
[C---:B------:R-:W-:Y:S11]  /*682c0*/  HMMA.16816.F32 R8, R40.reuse, R58, R8 ;  /* 0x0000003a2808723c */ /* 0x040ff60000001808 */
[----:B------:R-:W-:Y:S04]  /*682d0*/  STL.64 [R1+0xc60], R12 ;  /* 0x000c600c01007387 */ /* 0x000fe80000100a00 */
[----:B------:R0:W-:Y:S02]  /*682e0*/  STL.64 [R1+0xc68], R14 ;  /* 0x000c680e01007387 */ /* 0x0001e40000100a00 */
[----:B0-----:R-:W-:Y:S02]  /*682f0*/  HMMA.16816.F32 R12, R40, R6, R28 ;  /* 0x00000006280c723c */ /* 0x001fe4000000181c */
[----:B------:R-:W-:Y:S04]  /*68300*/  STL.64 [R1+0x3298], R22 ;  /* 0x0032981601007387 */ /* 0x000fe80000100a00 */
[----:B------:R-:W-:Y:S04]  /*68310*/  STL.64 [R1+0xb60], R16 ;  /* 0x000b601001007387 */ /* 0x000fe80000100a00 */
[----:B------:R-:W-:-:S13]  /*68320*/  STL.64 [R1+0xb68], R18 ;  /* 0x000b681201007387 */ /* 0x000fda0000100a00 */
        /* <DEDUP_REMOVED lines=21> */
[----:B--2---:R0:W-:Y:S04]  /*68480*/  STL.64 [R1+0x3258], R36 ;  /* 0x0032582401007387 */ /* 0x0041e80000100a00 */
[----:B0-----:R-:W2:Y:S04]  /*68490*/  LDL.LU R36, [R1+0x5d0] ;  /* 0x0005d00001247983 */ /* 0x001ea80000300800 */
[----:B------:R-:W2:Y:S04]  /*684a0*/  LDL.LU R37, [R1+0x5d4] ;  /* 0x0005d40001257983 */ /* 0x000ea80000300800 */
        /* <DEDUP_REMOVED lines=8> */
[----:B------:R-:W4:Y:S04]  /*68530*/  LDL.LU R22, [R1+0x608] ;  /* 0x0006080001167983 */ /* 0x000f280000300800 */
[----:B------:R-:W4:Y:S01]  /*68540*/  LDL.LU R23, [R1+0x60c] ;  /* 0x00060c0001177983 */ /* 0x000f220000300800 */
[----:B------:R-:W-:-:S03]  /*68550*/  IMAD.MOV.U32 R24, RZ, RZ, R9 ;  /* 0x000000ffff187224 */ /* 0x000fc600078e0009 */
[----:B------:R-:W2:Y:S01]  /*68560*/  LDL.LU R8, [R1+0x620] ;  /* 0x0006200001087983 */ /* 0x000ea20000300800 */
[----:B------:R-:W-:-:S03]  /*68570*/  IMAD.MOV.U32 R25, RZ, RZ, R11 ;  /* 0x000000ffff197224 */ /* 0x000fc600078e000b */
[----:B------:R-:W2:Y:S04]  /*68580*/  LDL.LU R9, [R1+0x624] ;  /* 0x0006240001097983 */ /* 0x000ea80000300800 */
[----:B------:R-:W2:Y:S04]  /*68590*/  LDL.LU R10, [R1+0x628] ;  /* 0x00062800010a7983 */ /* 0x000ea80000300800 */
[----:B------:R-:W2:Y:S04]  /*685a0*/  LDL.LU R11, [R1+0x62c] ;  /* 0x00062c00010b7983 */ /* 0x000ea80000300800 */
[----:B------:R-:W2:Y:S04]  /*685b0*/  LDL.LU.64 R34, [R1+0x88] ;  /* 0x0000880001227983 */ /* 0x000ea80000300a00 */
[----:B----4-:R0:W-:Y:S04]  /*685c0*/  STL.64 [R1+0x32a8], R22 ;  /* 0x0032a81601007387 */ /* 0x0101e80000100a00 */
[----:B---3--:R-:W-:Y:S04]  /*685d0*/  STL.64 [R1+0x32a0], R20 ;  /* 0x0032a01401007387 */ /* 0x008fe80000100a00 */
[----:B0-----:R-:W3:Y:S04]  /*685e0*/  LDL.LU.64 R22, [R1+0x78] ;  /* 0x0000780001167983 */ /* 0x001ee80000300a00 */
[----:B--2---:R0:W-:Y:S04]  /*685f0*/  STL.64 [R1+0x3288], R18 ;  /* 0x0032881201007387 */ /* 0x0041e80000100a00 */
[----:B------:R-:W-:Y:S04]  /*68600*/  STL.64 [R1+0x3280], R16 ;  /* 0x0032801001007387 */ /* 0x000fe80000100a00 */
[----:B0-----:R-:W2:Y:S04]  /*68610*/  LDL.LU.64 R18, [R1+0x58] ;  /* 0x0000580001127983 */ /* 0x001ea80000300a00 */
[----:B--2---:R0:W-:Y:S04]  /*68620*/  STL.64 [R1+0x3290], R18 ;  /* 0x0032901201007387 */ /* 0x0041e80000100a00 */
[----:B0-----:R-:W2:Y:S01]  /*68630*/  LDL.LU.64 R18, [R1+0x68] ;  /* 0x0000680001127983 */ /* 0x001ea20000300a00 */
[----:B------:R-:W-:Y:S03]  /*68640*/  HMMA.16816.F32 R52, R40, R34, R8 ;  /* 0x000000222834723c */ /* 0x000fe60000001808 */
[----:B--2---:R0:W-:Y:S04]  /*68650*/  STL.64 [R1+0x32b0], R18 ;  /* 0x0032b01201007387 */ /* 0x0041e80000100a00 */
[----:B------:R-:W2:Y:S04]  /*68660*/  LDL.LU R16, [R1+0x610] ;  /* 0x0006100001107983 */ /* 0x000ea80000300800 */
[----:B------:R-:W2:Y:S04]  /*68670*/  LDL.LU R17, [R1+0x614] ;  /* 0x0006140001117983 */ /* 0x000ea80000300800 */
[----:B0-----:R-:W2:Y:S04]  /*68680*/  LDL.LU R18, [R1+0x618] ;  /* 0x0006180001127983 */ /* 0x001ea80000300800 */
[----:B------:R-:W2:Y:S04]  /*68690*/  LDL.LU R19, [R1+0x61c] ;  /* 0x00061c0001137983 */ /* 0x000ea80000300800 */
[----:B------:R0:W-:Y:S04]  /*686a0*/  STL.64 [R1+0x3270], R38 ;  /* 0x0032702601007387 */ /* 0x0001e80000100a00 */
[----:B------:R-:W-:Y:S04]  /*686b0*/  STL.64 [R1+0x3268], R36 ;  /* 0x0032682401007387 */ /* 0x000fe80000100a00 */
[----:B0-----:R-:W4:Y:S04]  /*686c0*/  LDL.LU.64 R38, [R1+0x48] ;  /* 0x0000480001267983 */ /* 0x001f280000300a00 */
[----:B------:R-:W4:Y:S04]  /*686d0*/  LDL.LU.64 R46, [R1+0x38] ;  /* 0x00003800012e7983 */ /* 0x000f280000300a00 */
[----:B------:R-:W4:Y:S04]  /*686e0*/  LDL.LU R28, [R1+0x5c0] ;  /* 0x0005c000011c7983 */ /* 0x000f280000300800 */
[----:B------:R-:W4:Y:S04]  /*686f0*/  LDL.LU R29, [R1+0x5c4] ;  /* 0x0005c400011d7983 */ /* 0x000f280000300800 */
[----:B------:R-:W4:Y:S04]  /*68700*/  LDL.LU R30, [R1+0x5c8] ;  /* 0x0005c800011e7983 */ /* 0x000f280000300800 */
[----:B------:R-:W4:Y:S04]  /*68710*/  LDL.LU R31, [R1+0x5cc] ;  /* 0x0005cc00011f7983 */ /* 0x000f280000300800 */
[----:B------:R-:W4:Y:S04]  /*68720*/  LDL.LU.64 R58, [R1+0x28] ;  /* 0x00002800013a7983 */ /* 0x000f280000300a00 */
[----:B------:R-:W4:Y:S04]  /*68730*/  LDL.LU.64 R14, [R1+0x18] ;  /* 0x00001800010e7983 */ /* 0x000f280000300a00 */
[----:B------:R-:W4:Y:S04]  /*68740*/  LDL.LU R48, [R1+0x5a0] ;  /* 0x0005a00001307983 */ /* 0x000f280000300800 */
[----:B------:R-:W4:Y:S04]  /*68750*/  LDL.LU R49, [R1+0x5a4] ;  /* 0x0005a40001317983 */ /* 0x000f280000300800 */
[----:B------:R-:W4:Y:S04]  /*68760*/  LDL.LU R50, [R1+0x5a8] ;  /* 0x0005a80001327983 */ /* 0x000f280000300800 */
[----:B------:R-:W4:Y:S04]  /*68770*/  LDL.LU R51, [R1+0x5ac] ;  /* 0x0005ac0001337983 */ /* 0x000f280000300800 */
[----:B------:R-:W-:Y:S04]  /*68780*/  STL [R1+0x31e8], R26 ;  /* 0x0031e81a01007387 */ /* 0x000fe80000100800 */
[----:B------:R0:W-:Y:S01]  /*68790*/  STL.64 [R1+0x31e0], R24 ;  /* 0x0031e01801007387 */ /* 0x0001e20000100a00 */
[----:B------:R-:W-:-:S02]  /*687a0*/  IMAD.MOV.U32 R33, RZ, RZ, R53 ;  /* 0x000000ffff217224 */ /* 0x000fc400078e0035 */
[----:B------:R-:W-:Y:S01]  /*687b0*/  IMAD.MOV.U32 R8, RZ, RZ, R34 ;  /* 0x000000ffff087224 */ /* 0x000fe200078e0022 */
[----:B0-----:R-:W4:Y:S04]  /*687c0*/  LDL.LU R24, [R1+0x5f0] ;  /* 0x0005f00001187983 */ /* 0x001f280000300800 */
[----:B------:R-:W4:Y:S04]  /*687d0*/  LDL.LU R25, [R1+0x5f4] ;  /* 0x0005f40001197983 */ /* 0x000f280000300800 */
[----:B------:R-:W4:Y:S04]  /*687e0*/  LDL.LU R26, [R1+0x5f8] ;  /* 0x0005f800011a7983 */ /* 0x000f280000300800 */
[----:B------:R-:W4:Y:S04]  /*687f0*/  LDL.LU R27, [R1+0x5fc] ;  /* 0x0005fc00011b7983 */ /* 0x000f280000300800 */
[----:B------:R0:W-:Y:S01]  /*68800*/  STL.64 [R1+0xba0], R52 ;  /* 0x000ba03401007387 */ /* 0x0001e20000100a00 */
[----:B------:R-:W-:-:S03]  /*68810*/  IMAD.MOV.U32 R34, RZ, RZ, R55 ;  /* 0x000000ffff227224 */ /* 0x000fc600078e0037 */
[----:B------:R1:W-:Y:S01]  /*68820*/  STL.64 [R1+0xba8], R54 ;  /* 0x000ba83601007387 */ /* 0x0003e20000100a00 */
[----:B---3--:R-:W-:-:S03]  /*68830*/  IMAD.MOV.U32 R10, RZ, RZ, R22 ;  /* 0x000000ffff0a7224 */ /* 0x008fc600078e0016 */
[----:B0-----:R-:W3:Y:S04]  /*68840*/  LDL.LU R52, [R1+0x450] ;  /* 0x0004500001347983 */ /* 0x001ee80000300800 */
[----:B------:R-:W3:Y:S04]  /*68850*/  LDL.LU R53, [R1+0x454] ;  /* 0x0004540001357983 */ /* 0x000ee80000300800 */
[----:B-1----:R-:W3:Y:S01]  /*68860*/  LDL.LU R54, [R1+0x458] ;  /* 0x0004580001367983 */ /* 0x002ee20000300800 */
[----:B------:R-:W-:-:S03]  /*68870*/  IMAD.MOV.U32 R9, RZ, RZ, R23 ;  /* 0x000000ffff097224 */ /* 0x000fc600078e0017 */
[----:B------:R-:W3:Y:S01]  /*68880*/  LDL.LU R55, [R1+0x45c] ;  /* 0x00045c0001377983 */ /* 0x000ee20000300800 */
[----:B--2---:R-:W-:-:S15]  /*68890*/  HMMA.16816.F32 R16, R40, R22, R16 ;  /* 0x000000162810723c */ /* 0x004fde0000001810 */
[----:B------:R-:W-:-:S08]  /*688a0*/  NOP ;  /* 0x0000000000007918 */ /* 0x000fd00000000000 */
[----:B------:R-:W-:Y:S04]  /*688b0*/  STL.64 [R1+0xb90], R16 ;  /* 0x000b901001007387 */ /* 0x000fe80000100a00 */
[----:B------:R0:W-:Y:S04]  /*688c0*/  STL.64 [R1+0xb98], R18 ;  /* 0x000b981201007387 */ /* 0x0001e80000100a00 */
[----:B0-----:R-:W2:Y:S04]  /*688d0*/  LDL.LU.64 R18, [R1+0x32b0] ;  /* 0x0032b00001127983 */ /* 0x001ea80000300a00 */
[----:B------:R-:W2:Y:S04]  /*688e0*/  LDL.LU.64 R22, [R1+0x32a8] ;  /* 0x0032a80001167983 */ /* 0x000ea80000300a00 */
[----:B------:R-:W2:Y:S02]  /*688f0*/  LDL.LU.64 R20, [R1+0x32a0] ;  /* 0x0032a00001147983 */ /* 0x000ea40000300a00 */
[----:B--2---:R-:W-:Y:S06]  /*68900*/  HMMA.16816.F32 R20, R40, R18, R20 ;  /* 0x000000122814723c */ /* 0x004fec0000001814 */
[----:B------:R-:W-:-:S15]  /*68910*/  IMAD.MOV.U32 R11, RZ, RZ, R19 ;  /* 0x000000ffff0b7224 */ /* 0x000fde00078e0013 */
[----:B------:R-:W-:-:S02]  /*68920*/  NOP ;  /* 0x0000000000007918 */ /* 0x000fc40000000000 */
[----:B------:R0:W-:Y:S04]  /*68930*/  STL.64 [R1+0xb80], R20 ;  /* 0x000b801401007387 */ /* 0x0001e80000100a00 */
[----:B------:R1:W-:Y:S01]  /*68940*/  STL.64 [R1+0xb88], R22 ;  /* 0x000b881601007387 */ /* 0x0003e20000100a00 */
[----:B0-----:R-:W-:-:S03]  /*68950*/  IMAD.MOV.U32 R20, RZ, RZ, R18 ;  /* 0x000000ffff147224 */ /* 0x001fc600078e0012 */
[----:B-1----:R-:W2:Y:S04]  /*68960*/  LDL.LU.64 R22, [R1+0x3298] ;  /* 0x0032980001167983 */ /* 0x002ea80000300a00 */
[----:B------:R-:W4:Y:S02]  /*68970*/  LDL.LU.64 R18, [R1+0x3290] ;  /* 0x0032900001127983 */ /* 0x000f240000300a00 */
[----:B----4-:R-:W-:Y:S06]  /*68980*/  HMMA.16816.F32 R24, R40, R18, R24 ;  /* 0x000000122818723c */ /* 0x010fec0000001818 */
[----:B------:R-:W-:-:S15]  /*68990*/  IMAD.MOV.U32 R21, RZ, RZ, R19 ;  /* 0x000000ffff157224 */ /* 0x000fde00078e0013 */
[----:B------:R-:W-:-:S02]  /*689a0*/  NOP ;  /* 0x0000000000007918 */ /* 0x000fc40000000000 */
[----:B------:R0:W-:Y:S04]  /*689b0*/  STL.64 [R1+0xc40], R24 ;  /* 0x000c401801007387 */ /* 0x0001e80000100a00 */
[----:B------:R-:W-:Y:S01]  /*689c0*/  STL.64 [R1+0xc48], R26 ;  /* 0x000c481a01007387 */ /* 0x000fe20000100a00 */
[----:B0-----:R-:W-:-:S03]  /*689d0*/  IMAD.MOV.U32 R24, RZ, RZ, R18 ;  /* 0x000000ffff187224 */ /* 0x001fc600078e0012 */
[----:B------:R-:W4:Y:S04]  /*689e0*/  LDL.LU.64 R18, [R1+0x3288] ;  /* 0x0032880001127983 */ /* 0x000f280000300a00 */
[----:B------:R-:W4:Y:S02]  /*689f0*/  LDL.LU.64 R16, [R1+0x3280] ;  /* 0x0032800001107983 */ /* 0x000f240000300a00 */
[----:B----4-:R-:W-:-:S15]  /*68a00*/  HMMA.16816.F32 R16, R40, R38, R16 ;  /* 0x000000262810723c */ /* 0x010fde0000001810 */
[----:B------:R-:W-:-:S08]  /*68a10*/  NOP ;  /* 0x0000000000007918 */ /* 0x000fd00000000000 */
[----:B------:R0:W-:Y:S04]  /*68a20*/  STL.64 [R1+0xc30], R16 ;  /* 0x000c301001007387 */ /* 0x0001e80000100a00 */
[----:B------:R1:W-:Y:S01]  /*68a30*/  STL.64 [R1+0xc38], R18 ;  /* 0x000c381201007387 */ /* 0x0003e20000100a00 */
[----:B0-----:R-:W-:Y:S02]  /*68a40*/  IMAD.MOV.U32 R17, RZ, RZ, R38 ;  /* 0x000000ffff117224 */ /* 0x001fe400078e0026 */
[----:B------:R-:W-:Y:S01]  /*68a50*/  IMAD.MOV.U32 R16, RZ, RZ, R39 ;  /* 0x000000ffff107224 */ /* 0x000fe200078e0027 */
[----:B-1----:R-:W4:Y:S04]  /*68a60*/  LDL.LU.64 R18, [R1+0x3278] ;  /* 0x0032780001127983 */ /* 0x002f280000300a00 */
[----:B------:R-:W3:Y:S04]  /*68a70*/  LDL.LU.64 R38, [R1+0x3270] ;  /* 0x0032700001267983 */ /* 0x000ee80000300a00 */
[----:B------:R-:W3:Y:S02]  /*68a80*/  LDL.LU.64 R36, [R1+0x3268] ;  /* 0x0032680001247983 */ /* 0x000ee40000300a00 */
[----:B---3--:R-:W-:-:S15]  /*68a90*/  HMMA.16816.F32 R36, R40, R46, R36 ;  /* 0x0000002e2824723c */ /* 0x008fde0000001824 */
[----:B------:R-:W-:-:S08]  /*68aa0*/  NOP ;  /* 0x0000000000007918 */ /* 0x000fd00000000000 */
[----:B------:R-:W-:Y:S04]  /*68ab0*/  STL.64 [R1+0xc20], R36 ;  /* 0x000c202401007387 */ /* 0x000fe80000100a00 */
[----:B------:R0:W-:Y:S04]  /*68ac0*/  STL.64 [R1+0xc28], R38 ;  /* 0x000c282601007387 */ /* 0x0001e80000100a00 */
[----:B0-----:R-:W3:Y:S04]  /*68ad0*/  LDL.LU.64 R38, [R1+0x3260] ;  /* 0x0032600001267983 */ /* 0x001ee80000300a00 */
[----:B------:R-:W3:Y:S01]  /*68ae0*/  LDL.LU.64 R36, [R1+0x3258] ;  /* 0x0032580001247983 */ /* 0x000ee20000300a00 */
[C---:B------:R-:W-:Y:S06]  /*68af0*/  HMMA.16816.F32 R28, R40.reuse, R58, R28 ;  /* 0x0000003a281c723c */ /* 0x040fec000000181c */
[----:B----4-:R-:W-:Y:S01]  /*68b00*/  HMMA.16816.F32 R48, R40, R18, R48 ;  /* 0x000000122830723c */ /* 0x010fe20000001830 */
[----:B------:R-:W-:-:S02]  /*68b10*/  IMAD.MOV.U32 R26, RZ, RZ, R46 ;  /* 0x000000ffff1a7224 */ /* 0x000fc400078e002e */
[----:B------:R-:W-:Y:S02]  /*68b20*/  IMAD.MOV.U32 R25, RZ, RZ, R47 ;  /* 0x000000ffff197224 */ /* 0x000fe400078e002f */
[----:B------:R-:W4:Y:S01]  /*68b30*/  LDL.LU.64 R46, [R1+0x3250] ;  /* 0x00325000012e7983 */ /* 0x000f220000300a00 */
[----:B------:R-:W-:-:S03]  /*68b40*/  IMAD.MOV.U32 R27, RZ, RZ, R59 ;  /* 0x000000ffff1b7224 */ /* 0x000fc600078e003b */
[----:B------:R-:W4:Y:S08]  /*68b50*/  LDL.LU.64 R44, [R1+0x3248] ;  /* 0x00324800012c7983 */ /* 0x000f300000300a00 */
[----:B------:R0:W-:Y:S04]  /*68b60*/  STL.64 [R1+0xc10], R28 ;  /* 0x000c101c01007387 */ /* 0x0001e80000100a00 */
[----:B------:R1:W-:Y:S01]  /*68b70*/  STL.64 [R1+0xc18], R30 ;  /* 0x000c181e01007387 */ /* 0x0003e20000100a00 */
[----:B0-----:R-:W-:-:S03]  /*68b80*/  IMAD.MOV.U32 R28, RZ, RZ, R58 ;  /* 0x000000ffff1c7224 */ /* 0x001fc600078e003a */
[----:B------:R-:W2:Y:S01]  /*68b90*/  LDL.LU.64 R58, [R1+0x3240] ;  /* 0x00324000013a7983 */ /* 0x000ea20000300a00 */
[----:B------:R-:W-:-:S03]  /*68ba0*/  IMAD.MOV.U32 R29, RZ, RZ, R15 ;  /* 0x000000ffff1d7224 */ /* 0x000fc600078e000f */
[----:B------:R-:W2:Y:S01]  /*68bb0*/  LDL.LU.64 R56, [R1+0x3238] ;  /* 0x0032380001387983 */ /* 0x000ea20000300a00 */
[----:B-1----:R-:W-:Y:S01]  /*68bc0*/  IMAD.MOV.U32 R30, RZ, RZ, R14 ;  /* 0x000000ffff1e7224 */ /* 0x002fe200078e000e */
[----:B---3--:R-:W-:-:S15]  /*68bd0*/  HMMA.16816.F32 R36, R40, R14, R36 ;  /* 0x0000000e2824723c */ /* 0x008fde0000001824 */
[----:B------:R-:W-:-:S08]  /*68be0*/  NOP ;  /* 0x0000000000007918 */ /* 0x000fd00000000000 */
[----:B------:R-:W-:Y:S04]  /*68bf0*/  STL.64 [R1+0xc00], R36 ;  /* 0x000c002401007387 */ /* 0x000fe80000100a00 */
[----:B------:R0:W-:Y:S04]  /*68c00*/  STL.64 [R1+0xc08], R38 ;  /* 0x000c082601007387 */ /* 0x0001e80000100a00 */
[----:B0-----:R-:W3:Y:S04]  /*68c10*/  LDL.LU.64 R38, [R1+0x3230] ;  /* 0x0032300001267983 */ /* 0x001ee80000300a00 */
[----:B------:R-:W3:Y:S04]  /*68c20*/  LDL.LU.64 R14, [R1+0x3228] ;  /* 0x00322800010e7983 */ /* 0x000ee80000300a00 */
        /* <DEDUP_REMOVED lines=9> */
[----:B0-----:R-:W2:Y:S04]  /*68cc0*/  LDL.LU.64 R46, [R1+0x3210] ;  /* 0x00321000012e7983 */ /* 0x001ea80000300a00 */
[----:B------:R-:W4:Y:S01]  /*68cd0*/  LDL.LU.64 R44, [R1+0x3208] ;  /* 0x00320800012c7983 */ /* 0x000f220000300a00 */
[----:B--2---:R-:W-:-:S15]  /*68ce0*/  HMMA.16816.F32 R56, R40, R46, R56 ;  /* 0x0000002e2838723c */ /* 0x004fde0000001838 */
[----:B------:R-:W-:-:S08]  /*68cf0*/  NOP ;  /* 0x0000000000007918 */ /* 0x000fd00000000000 */
[----:B------:R-:W-:Y:S04]  /*68d00*/  STL.64 [R1+0xbd0], R56 ;  /* 0x000bd03801007387 */ /* 0x000fe80000100a00 */
[----:B------:R0:W-:Y:S04]  /*68d10*/  STL.64 [R1+0xbd8], R58 ;  /* 0x000bd83a01007387 */ /* 0x0001e80000100a00 */
[----:B0-----:R-:W2:Y:S04]  /*68d20*/  LDL.LU.64 R58, [R1+0x3200] ;  /* 0x00320000013a7983 */ /* 0x001ea80000300a00 */
[----:B------:R-:W2:Y:S04]  /*68d30*/  LDL.LU.64 R56, [R1+0x31f8] ;  /* 0x0031f80001387983 */ /* 0x000ea80000300a00 */
[----:B------:R-:W-:Y:S04]  /*68d40*/  STL.64 [R1+0x3130], R46 ;  /* 0x0031302e01007387 */ /* 0x000fe80000100a00 */
[----:B----4-:R0:W-:Y:S04]  /*68d50*/  STL.64 [R1+0x3128], R44 ;  /* 0x0031282c01007387 */ /* 0x0101e80000100a00 */
[----:B0-----:R-:W4:Y:S04]  /*68d60*/  LDL.LU R44, [R1+0x480] ;  /* 0x00048000012c7983 */ /* 0x001f280000300800 */
[----:B------:R-:W4:Y:S04]  /*68d70*/  LDL.LU R45, [R1+0x484] ;  /* 0x00048400012d7983 */ /* 0x000f280000300800 */
[----:B------:R-:W4:Y:S04]  /*68d80*/  LDL.LU R46, [R1+0x488] ;  /* 0x00048800012e7983 */ /* 0x000f280000300800 */
[----:B------:R-:W4:Y:S04]  /*68d90*/  LDL.LU R47, [R1+0x48c] ;  /* 0x00048c00012f7983 */ /* 0x000f280000300800 */
[----:B---3--:R-:W-:Y:S04]  /*68da0*/  STL.64 [R1+0x3140], R14 ;  /* 0x0031400e01007387 */ /* 0x008fe80000100a00 */
[----:B------:R2:W-:Y:S01]  /*68db0*/  STL.64 [R1+0x3138], R12 ;  /* 0x0031380c01007387 */ /* 0x0005e20000100a00 */
[----:B----4-:R-:W-:Y:S06]  /*68dc0*/  HMMA.16816.F32 R40, R40, R14, R44 ;  /* 0x0000000e2828723c */ /* 0x010fec000000182c */
[----:B--2---:R-:W-:-:S15]  /*68dd0*/  HMMA.16816.F32 R12, R56, R38, R52 ;  /* 0x00000026380c723c */ /* 0x004fde0000001834 */
[----:B------:R-:W-:-:S02]  /*68de0*/  NOP ;  /* 0x0000000000007918 */ /* 0x000fc40000000000 */
[----:B------:R-:W-:Y:S04]  /*68df0*/  STL.64 [R1+0xb70], R40 ;  /* 0x000b702801007387 */ /* 0x000fe80000100a00 */
[----:B------:R-:W-:Y:S04]  /*68e00*/  STL.64 [R1+0xb78], R42 ;  /* 0x000b782a01007387 */ /* 0x000fe80000100a00 */
[----:B------:R-:W2:Y:S04]  /*68e10*/  LDL.LU R52, [R1+0x390] ;  /* 0x0003900001347983 */ /* 0x000ea80000300800 */
[----:B------:R-:W-:Y:S04]  /*68e20*/  STL.64 [R1+0xe90], R12 ;  /* 0x000e900c01007387 */ /* 0x000fe80000100a00 */
[----:B------:R0:W-:Y:S04]  /*68e30*/  STL.64 [R1+0xe98], R14 ;  /* 0x000e980e01007387 */ /* 0x0001e80000100a00 */
        /* <DEDUP_REMOVED lines=8> */
[----:B------:R-:W2:Y:S04]  /*68ec0*/  LDL.LU R44, [R1+0x3a0] ;  /* 0x0003a000012c7983 */ /* 0x000ea80000300800 */
[----:B------:R-:W2:Y:S04]  /*68ed0*/  LDL.LU R45, [R1+0x3a4] ;  /* 0x0003a400012d7983 */ /* 0x000ea80000300800 */
[----:B------:R-:W3:Y:S04]  /*68ee0*/  LDL.LU R46, [R1+0x3a8] ;  /* 0x0003a800012e7983 */ /* 0x000ee80000300800 */
[----:B------:R-:W3:Y:S01]  /*68ef0*/  LDL.LU R47, [R1+0x3ac] ;  /* 0x0003ac00012f7983 */ /* 0x000ee20000300800 */
[----:B0-----:R-:W-:-:S02]  /*68f00*/  IMAD.MOV.U32 R14, RZ, RZ, R28 ;  /* 0x000000ffff0e7224 */ /* 0x001fc400078e001c */
[----:B------:R-:W-:Y:S02]  /*68f10*/  IMAD.MOV.U32 R15, RZ, RZ, R27 ;  /* 0x000000ffff0f7224 */ /* 0x000fe400078e001b */
[----:B-1----:R-:W-:Y:S02]  /*68f20*/  IMAD.MOV.U32 R18, RZ, RZ, R26 ;  /* 0x000000ffff127224 */ /* 0x002fe400078e001a */
[----:B------:R-:W-:Y:S01]  /*68f30*/  IMAD.MOV.U32 R19, RZ, RZ, R25 ;  /* 0x000000ffff137224 */ /* 0x000fe200078e0019 */
[----:B---3--:R-:W-:Y:S04]  /*68f40*/  STL.64 [R1+0x3168], R46 ;  /* 0x0031682e01007387 */ /* 0x008fe80000100a00 */
[----:B--2---:R0:W-:Y:S04]  /*68f50*/  STL.64 [R1+0x3160], R44 ;  /* 0x0031602c01007387 */ /* 0x0041e80000100a00 */
[----:B------:R1:W-:Y:S04]  /*68f60*/  STL.64 [R1+0x3170], R14 ;  /* 0x0031700e01007387 */ /* 0x0003e80000100a00 */
[----:B------:R2:W-:Y:S04]  /*68f70*/  STL.64 [R1+0x3178], R18 ;  /* 0x0031781201007387 */ /* 0x0005e80000100a00 */
[----:B0-----:R-:W3:Y:S04]  /*68f80*/  LDL.LU R44, [R1+0x3c0] ;  /* 0x0003c000012c7983 */ /* 0x001ee80000300800 */
[----:B------:R-:W3:Y:S04]  /*68f90*/  LDL.LU R45, [R1+0x3c4] ;  /* 0x0003c400012d7983 */ /* 0x000ee80000300800 */
[----:B------:R-:W4:Y:S04]  /*68fa0*/  LDL.LU R46, [R1+0x3c8] ;  /* 0x0003c800012e7983 */ /* 0x000f280000300800 */
[----:B------:R-:W4:Y:S01]  /*68fb0*/  LDL.LU R47, [R1+0x3cc] ;  /* 0x0003cc00012f7983 */ /* 0x000f220000300800 */
[----:B-1----:R-:W-:-:S02]  /*68fc0*/  IMAD.MOV.U32 R14, RZ, RZ, R17 ;  /* 0x000000ffff0e7224 */ /* 0x002fc400078e0011 */
[----:B------:R-:W-:Y:S01]  /*68fd0*/  IMAD.MOV.U32 R15, RZ, RZ, R16 ;  /* 0x000000ffff0f7224 */ /* 0x000fe200078e0010 */
[----:B----4-:R0:W-:Y:S04]  /*68fe0*/  STL.64 [R1+0x3188], R46 ;  /* 0x0031882e01007387 */ /* 0x0101e80000100a00 */
[----:B---3--:R-:W-:Y:S04]  /*68ff0*/  STL.64 [R1+0x3180], R44 ;  /* 0x0031802c01007387 */ /* 0x008fe80000100a00 */
[----:B------:R-:W-:Y:S04]  /*69000*/  STL.64 [R1+0x3190], R14 ;  /* 0x0031900e01007387 */ /* 0x000fe80000100a00 */
[----:B------:R-:W3:Y:S04]  /*69010*/  LDL.LU R16, [R1+0x3d0] ;  /* 0x0003d00001107983 */ /* 0x000ee80000300800 */
[----:B------:R-:W3:Y:S04]  /*69020*/  LDL.LU R17, [R1+0x3d4] ;  /* 0x0003d40001117983 */ /* 0x000ee80000300800 */
[----:B--2---:R-:W2:Y:S04]  /*69030*/  LDL.LU R18, [R1+0x3d8] ;  /* 0x0003d80001127983 */ /* 0x004ea80000300800 */
[----:B------:R-:W2:Y:S01]  /*69040*/  LDL.LU R19, [R1+0x3dc] ;  /* 0x0003dc0001137983 */ /* 0x000ea20000300800 */
[----:B0-----:R-:W-:-:S02]  /*69050*/  IMAD.MOV.U32 R46, RZ, RZ, R24 ;  /* 0x000000ffff2e7224 */ /* 0x001fc400078e0018 */
[----:B------:R-:W-:Y:S01]  /*69060*/  IMAD.MOV.U32 R47, RZ, RZ, R21 ;  /* 0x000000ffff2f7224 */ /* 0x000fe200078e0015 */
[----:B--2---:R0:W-:Y:S04]  /*69070*/  STL.64 [R1+0x31a0], R18 ;  /* 0x0031a01201007387 */ /* 0x0041e80000100a00 */
[----:B---3--:R-:W-:Y:S04]  /*69080*/  STL.64 [R1+0x3198], R16 ;  /* 0x0031981001007387 */ /* 0x008fe80000100a00 */
[----:B------:R1:W-:Y:S01]  /*69090*/  STL.64 [R1+0x31a8], R46 ;  /* 0x0031a82e01007387 */ /* 0x0003e20000100a00 */
[----:B0-----:R-:W-:-:S02]  /*690a0*/  IMAD.MOV.U32 R18, RZ, RZ, R20 ;  /* 0x000000ffff127224 */ /* 0x001fc400078e0014 */
[----:B------:R-:W-:-:S05]  /*690b0*/  IMAD.MOV.U32 R19, RZ, RZ, R11 ;  /* 0x000000ffff137224 */ /* 0x000fca00078e000b */
[----:B------:R0:W-:Y:S04]  /*690c0*/  STL.64 [R1+0x31b0], R18 ;  /* 0x0031b01201007387 */ /* 0x0001e80000100a00 */
[----:B------:R-:W2:Y:S04]  /*690d0*/  LDL.LU R44, [R1+0x3f0] ;  /* 0x0003f000012c7983 */ /* 0x000ea80000300800 */
[----:B------:R-:W2:Y:S04]  /*690e0*/  LDL.LU R45, [R1+0x3f4] ;  /* 0x0003f400012d7983 */ /* 0x000ea80000300800 */
[----:B-1----:R-:W3:Y:S04]  /*690f0*/  LDL.LU R46, [R1+0x3f8] ;  /* 0x0003f800012e7983 */ /* 0x002ee80000300800 */
[----:B------:R-:W3:Y:S01]  /*69100*/  LDL.LU R47, [R1+0x3fc] ;  /* 0x0003fc00012f7983 */ /* 0x000ee20000300800 */
[----:B0-----:R-:W-:-:S02]  /*69110*/  IMAD.MOV.U32 R18, RZ, RZ, R10 ;  /* 0x000000ffff127224 */ /* 0x001fc400078e000a */
[----:B------:R-:W-:Y:S01]  /*69120*/  IMAD.MOV.U32 R19, RZ, RZ, R9 ;  /* 0x000000ffff137224 */ /* 0x000fe200078e0009 */
[----:B---3--:R-:W-:Y:S04]  /*69130*/  STL.64 [R1+0x31c0], R46 ;  /* 0x0031c02e01007387 */ /* 0x008fe80000100a00 */
[----:B--2---:R-:W-:Y:S04]  /*69140*/  STL.64 [R1+0x31b8], R44 ;  /* 0x0031b82c01007387 */ /* 0x004fe80000100a00 */
[----:B------:R0:W-:Y:S04]  /*69150*/  STL.64 [R1+0x31c8], R18 ;  /* 0x0031c81201007387 */ /* 0x0001e80000100a00 */
[----:B------:R-:W2:Y:S04]  /*69160*/  LDL.LU R36, [R1+0x440] ;  /* 0x0004400001247983 */ /* 0x000ea80000300800 */
[----:B------:R-:W2:Y:S04]  /*69170*/  LDL.LU R37, [R1+0x444] ;  /* 0x0004440001257983 */ /* 0x000ea80000300800 */
[----:B------:R-:W2:Y:S01]  /*69180*/  LDL.LU R38, [R1+0x448] ;  /* 0x0004480001267983 */ /* 0x000ea20000300800 */
[----:B0-----:R-:W-:-:S03]  /*69190*/  IMAD.MOV.U32 R18, RZ, RZ, R8 ;  /* 0x000000ffff127224 */ /* 0x001fc600078e0008 */
        /* <DEDUP_REMOVED lines=18> */
[----:B------:R-:W2:Y:S01]  /*692c0*/  LDL.LU R47, [R1+0x41c] ;  /* 0x00041c00012f7983 */ /* 0x000ea20000300800 */
[----:B------:R-:W-:Y:S03]  /*692d0*/  HMMA.16816.F32 R20, R56, R22, R36 ;  /* 0x000000163814723c */ /* 0x000fe60000001824 */
        /* <DEDUP_REMOVED lines=8> */
[----:B------:R-:W4:Y:S04]  /*69360*/  LDL.LU.64 R48, [R1+0x18d0] ;  /* 0x0018d00001307983 */ /* 0x000f280000300a00 */
[----:B------:R-:W4:Y:S04]  /*69370*/  LDL.LU R28, [R1+0x380] ;  /* 0x00038000011c7983 */ /* 0x000f280000300800 */
[----:B------:R-:W4:Y:S04]  /*69380*/  LDL.LU R29, [R1+0x384] ;  /* 0x00038400011d7983 */ /* 0x000f280000300800 */
[----:B------:R-:W4:Y:S04]  /*69390*/  LDL.LU R30, [R1+0x388] ;  /* 0x00038800011e7983 */ /* 0x000f280000300800 */
[----:B------:R-:W4:Y:S04]  /*693a0*/  LDL.LU R31, [R1+0x38c] ;  /* 0x00038c00011f7983 */ /* 0x000f280000300800 */
[----:B------:R0:W5:Y:S04]  /*693b0*/  LDL.LU.64 R38, [R1+0x31f0] ;  /* 0x0031f00001267983 */ /* 0x0001680000300a00 */
[----:B------:R-:W-:Y:S04]  /*693c0*/  STL.64 [R1+0xf60], R20 ;  /* 0x000f601401007387 */ /* 0x000fe80000100a00 */
[----:B------:R3:W-:Y:S01]  /*693d0*/  STL.64 [R1+0xf68], R22 ;  /* 0x000f681601007387 */ /* 0x0007e20000100a00 */
[----:B------:R-:W-:-:S02]  /*693e0*/  IMAD.MOV.U32 R42, RZ, RZ, R4 ;  /* 0x000000ffff2a7224 */ /* 0x000fc400078e0004 */
[----:B------:R-:W-:Y:S02]  /*693f0*/  IMAD.MOV.U32 R43, RZ, RZ, R0 ;  /* 0x000000ffff2b7224 */ /* 0x000fe400078e0000 */
[----:B------:R-:W-:Y:S01]  /*69400*/  IMAD.MOV.U32 R5, RZ, RZ, R35 ;  /* 0x000000ffff057224 */ /* 0x000fe200078e0023 */
[C---:B---3--:R-:W-:Y:S03]  /*69410*/  HMMA.16816.F32 R20, R56.reuse, R6, R8 ;  /* 0x000000063814723c */ /* 0x048fe60000001808 */
[----:B------:R-:W-:Y:S01]  /*69420*/  IMAD.MOV.U32 R19, RZ, RZ, R5 ;  /* 0x000000ffff137224 */ /* 0x000fe200078e0005 */
[----:B------:R-:W3:Y:S02]  /*69430*/  LDL.LU.64 R6, [R1+0x18c8] ;  /* 0x0018c80001067983 */ /* 0x000ee40000300a00 */
[----:B------:R-:W-:Y:S02]  /*69440*/  HMMA.16816.F32 R40, R56, R42, R24 ;  /* 0x0000002a3828723c */ /* 0x000fe40000001818 */
[----:B------:R-:W3:-:S15]  /*69450*/  LDL.LU.64 R8, [R1+0x18c0] ;  /* 0x0018c00001087983 */ /* 0x000ede0000300a00 */
[----:B------:R1:W-:Y:S04]  /*69460*/  STL.64 [R1+0xf70], R20 ;  /* 0x000f701401007387 */ /* 0x0003e80000100a00 */
[----:B------:R0:W-:Y:S04]  /*69470*/  STL.64 [R1+0xf78], R22 ;  /* 0x000f781601007387 */ /* 0x0001e80000100a00 */
[----:B------:R-:W3:Y:S04]  /*69480*/  LDL.LU.64 R36, [R1+0x18b8] ;  /* 0x0018b80001247983 */ /* 0x000ee80000300a00 */
[----:B------:R-:W3:Y:S04]  /*69490*/  LDL.LU.64 R4, [R1+0x18b0] ;  /* 0x0018b00001047983 */ /* 0x000ee80000300a00 */
[----:B-1----:R-:W3:Y:S01]  /*694a0*/  LDL.LU R20, [R1+0x370] ;  /* 0x0003700001147983 */ /* 0x002ee20000300800 */
[----:B0-----:R-:W-:-:S02]  /*694b0*/  IMAD.MOV.U32 R22, RZ, RZ, R3 ;  /* 0x000000ffff167224 */ /* 0x001fc400078e0003 */
[----:B------:R-:W-:Y:S01]  /*694c0*/  IMAD.MOV.U32 R23, RZ, RZ, R2 ;  /* 0x000000ffff177224 */ /* 0x000fe200078e0002 */
[----:B------:R-:W3:Y:S04]  /*694d0*/  LDL.LU R21, [R1+0x374] ;  /* 0x0003740001157983 */ /* 0x000ee80000300800 */
[----:B------:R-:W3:Y:S04]  /*694e0*/  LDL.LU.64 R2, [R1+0x18a8] ;  /* 0x0018a80001027983 */ /* 0x000ee80000300a00 */
[----:B------:R-:W3:Y:S01]  /*694f0*/  LDL.LU R61, [R1+0x1904] ;  /* 0x00190400013d7983 */ /* 0x000ee20000300800 */
[----:B------:R-:W-:-:S03]  /*69500*/  IMAD.MOV.U32 R32, RZ, RZ, R43 ;  /* 0x000000ffff207224 */ /* 0x000fc600078e002b */
[----:B------:R0:W5:Y:S04]  /*69510*/  LDL.LU R26, [R1+0x31e8] ;  /* 0x0031e800011a7983 */ /* 0x0001680000300800 */
[----:B------:R0:W5:Y:S04]  /*69520*/  LDL.LU.64 R24, [R1+0x31e0] ;  /* 0x0031e00001187983 */ /* 0x0001680000300a00 */
[----:B------:R-:W-:Y:S04]  /*69530*/  STL.64 [R1+0xf80], R40 ;  /* 0x000f802801007387 */ /* 0x000fe80000100a00 */
[----:B------:R1:W-:Y:S04]  /*69540*/  STL.64 [R1+0xf88], R42 ;  /* 0x000f882a01007387 */ /* 0x0003e80000100a00 */
[----:B-1----:R-:W3:Y:S01]  /*69550*/  LDL.LU.64 R42, [R1+0x1898] ;  /* 0x00189800012a7983 */ /* 0x002ee20000300a00 */
[----:B--2---:R-:W-:Y:S03]  /*69560*/  HMMA.16816.F32 R16, R56, R18, R44 ;  /* 0x000000123810723c */ /* 0x004fe6000000182c */
[----:B------:R-:W2:Y:S04]  /*69570*/  LDL.LU.64 R46, [R1+0x31d8] ;  /* 0x0031d800012e7983 */ /* 0x000ea80000300a00 */
[----:B------:R-:W2:-:S15]  /*69580*/  LDL.LU.64 R44, [R1+0x31d0] ;  /* 0x0031d000012c7983 */ /* 0x000e9e0000300a00 */
[----:B------:R-:W-:-:S01]  /*69590*/  NOP ;  /* 0x0000000000007918 */ /* 0x000fc20000000000 */
[----:B------:R-:W-:Y:S01]  /*695a0*/  STL.64 [R1+0xf90], R16 ;  /* 0x000f901001007387 */ /* 0x000fe20000100a00 */
[----:B------:R-:W-:-:S03]  /*695b0*/  IMAD.MOV.U32 R40, RZ, RZ, R19 ;  /* 0x000000ffff287224 */ /* 0x000fc600078e0013 */
[----:B------:R1:W-:Y:S04]  /*695c0*/  STL.64 [R1+0xf98], R18 ;  /* 0x000f981201007387 */ /* 0x0003e80000100a00 */
[----:B-1----:R-:W2:Y:S01]  /*695d0*/  LDL.LU.64 R18, [R1+0x31c8] ;  /* 0x0031c80001127983 */ /* 0x002ea20000300a00 */
[----:B------:R-:W-:Y:S02]  /*695e0*/  IMAD.MOV.U32 R35, RZ, RZ, R17 ;  /* 0x000000ffff237224 */ /* 0x000fe400078e0011 */
[----:B--2---:R-:W-:Y:S01]  /*695f0*/  HMMA.16816.F32 R16, R56, R18, R44 ;  /* 0x000000123810723c */ /* 0x004fe2000000182c */
[----:B------:R-:W2:Y:S04]  /*69600*/  LDL.LU.64 R46, [R1+0x31c0] ;  /* 0x0031c000012e7983 */ /* 0x000ea80000300a00 */
[----:B------:R-:W2:-:S15]  /*69610*/  LDL.LU.64 R44, [R1+0x31b8] ;  /* 0x0031b800012c7983 */ /* 0x000e9e0000300a00 */
[----:B------:R-:W-:-:S03]  /*69620*/  NOP ;  /* 0x0000000000007918 */ /* 0x000fc60000000000 */
[----:B------:R-:W-:Y:S04]  /*69630*/  STL.64 [R1+0xfa0], R16 ;  /* 0x000fa01001007387 */ /* 0x000fe80000100a00 */
[----:B------:R1:W-:Y:S04]  /*69640*/  STL.64 [R1+0xfa8], R18 ;  /* 0x000fa81201007387 */ /* 0x0003e80000100a00 */
[----:B-1----:R-:W2:Y:S02]  /*69650*/  LDL.LU.64 R18, [R1+0x31b0] ;  /* 0x0031b00001127983 */ /* 0x002ea40000300a00 */
[----:B--2---:R-:W-:Y:S02]  /*69660*/  HMMA.16816.F32 R16, R56, R18, R44 ;  /* 0x000000123810723c */ /* 0x004fe4000000182c */
[----:B------:R-:W4:-:S15]  /*69670*/  LDL.LU.64 R46, [R1+0x31a8] ;  /* 0x0031a800012e7983 */ /* 0x000f1e0000300a00 */
[----:B------:R-:W-:-:S06]  /*69680*/  NOP ;  /* 0x0000000000007918 */ /* 0x000fcc0000000000 */
[----:B------:R-:W-:Y:S04]  /*69690*/  STL.64 [R1+0xfb0], R16 ;  /* 0x000fb01001007387 */ /* 0x000fe80000100a00 */
[----:B------:R1:W-:Y:S04]  /*696a0*/  STL.64 [R1+0xfb8], R18 ;  /* 0x000fb81201007387 */ /* 0x0003e80000100a00 */
[----:B-1----:R-:W2:Y:S04]  /*696b0*/  LDL.LU.64 R18, [R1+0x31a0] ;  /* 0x0031a00001127983 */ /* 0x002ea80000300a00 */
[----:B------:R-:W2:Y:S01]  /*696c0*/  LDL.LU.64 R16, [R1+0x3198] ;  /* 0x0031980001107983 */ /* 0x000ea20000300a00 */
[----:B----4-:R-:W-:Y:S03]  /*696d0*/  HMMA.16816.F32 R44, R56, R46, R12 ;  /* 0x0000002e382c723c */ /* 0x010fe6000000180c */
[----:B------:R-:W2:-:S15]  /*696e0*/  LDL.LU.64 R14, [R1+0x3190] ;  /* 0x00319000010e7983 */ /* 0x000e9e0000300a00 */
[----:B------:R-:W-:-:S05]  /*696f0*/  NOP ;  /* 0x0000000000007918 */ /* 0x000fca0000000000 */
[----:B------:R-:W-:Y:S04]  /*69700*/  STL.64 [R1+0xfc0], R44 ;  /* 0x000fc02c01007387 */ /* 0x000fe80000100a00 */
[----:B------:R1:W-:Y:S04]  /*69710*/  STL.64 [R1+0xfc8], R46 ;  /* 0x000fc82e01007387 */ /* 0x0003e80000100a00 */
[----:B-1----:R-:W4:Y:S04]  /*69720*/  LDL.LU.64 R46, [R1+0x3188] ;  /* 0x00318800012e7983 */ /* 0x002f280000300a00 */
[----:B------:R-:W4:Y:S01]  /*69730*/  LDL.LU.64 R44, [R1+0x3180] ;  /* 0x00318000012c7983 */ /* 0x000f220000300a00 */
[----:B--2---:R-:W-:Y:S03]  /*69740*/  HMMA.16816.F32 R12, R56, R14, R16 ;  /* 0x0000000e380c723c */ /* 0x004fe60000001810 */
[----:B------:R-:W4:-:S15]  /*69750*/  LDL.LU.64 R18, [R1+0x3178] ;  /* 0x0031780001127983 */ /* 0x000f1e0000300a00 */
[----:B------:R-:W-:-:S05]  /*69760*/  NOP ;  /* 0x0000000000007918 */ /* 0x000fca0000000000 */
[----:B------:R-:W-:Y:S04]  /*69770*/  STL.64 [R1+0xfd0], R12 ;  /* 0x000fd00c01007387 */ /* 0x000fe80000100a00 */
[----:B------:R1:W-:Y:S04]  /*69780*/  STL.64 [R1+0xfd8], R14 ;  /* 0x000fd80e01007387 */ /* 0x0003e80000100a00 */
[----:B-1----:R-:W2:Y:S01]  /*69790*/  LDL.LU.64 R14, [R1+0x3170] ;  /* 0x00317000010e7983 */ /* 0x002ea20000300a00 */
[----:B----4-:R-:W-:Y:S03]  /*697a0*/  HMMA.16816.F32 R16, R56, R18, R44 ;  /* 0x000000123810723c */ /* 0x010fe6000000182c */
[----:B------:R-:W4:Y:S04]  /*697b0*/  LDL.LU.64 R46, [R1+0x3168] ;  /* 0x00316800012e7983 */ /* 0x000f280000300a00 */
[----:B------:R-:W4:-:S15]  /*697c0*/  LDL.LU.64 R44, [R1+0x3160] ;  /* 0x00316000012c7983 */ /* 0x000f1e0000300a00 */
[----:B------:R-:W-:-:S01]  /*697d0*/  NOP ;  /* 0x0000000000007918 */ /* 0x000fc20000000000 */
[----:B------:R-:W-:Y:S04]  /*697e0*/  STL.64 [R1+0xfe0], R16 ;  /* 0x000fe01001007387 */ /* 0x000fe80000100a00 */
[----:B------:R1:W-:Y:S04]  /*697f0*/  STL.64 [R1+0xfe8], R18 ;  /* 0x000fe81201007387 */ /* 0x0003e80000100a00 */
[----:B-1----:R-:W4:Y:S01]  /*69800*/  LDL.LU.64 R18, [R1+0x3158] ;  /* 0x0031580001127983 */ /* 0x002f220000300a00 */
[----:B--2---:R-:W-:Y:S03]  /*69810*/  HMMA.16816.F32 R12, R56, R14, R52 ;  /* 0x0000000e380c723c */ /* 0x004fe60000001834 */
[----:B------:R-:W2:Y:S04]  /*69820*/  LDL.LU R0, [R1+0x2d58] ;  /* 0x002d580001007983 */ /* 0x000ea80000300800 */
[----:B------:R-:W3:Y:S04]  /*69830*/  LDL.LU.64 R54, [R1+0x3150] ;  /* 0x0031500001367983 */ /* 0x000ee80000300a00 */
[----:B------:R-:W3:-:S12]  /*69840*/  LDL.LU.64 R52, [R1+0x3148] ;  /* 0x0031480001347983 */ /* 0x000ed80000300a00 */
[----:B------:R-:W-:Y:S04]  /*69850*/  STL.64 [R1+0xff0], R12 ;  /* 0x000ff00c01007387 */ /* 0x000fe80000100a00 */
[----:B------:R1:W-:Y:S04]  /*69860*/  STL.64 [R1+0xff8], R14 ;  /* 0x000ff80e01007387 */ /* 0x0003e80000100a00 */
[----:B-1----:R-:W2:Y:S04]  /*69870*/  LDL.LU.64 R14, [R1+0x3140] ;  /* 0x00314000010e7983 */ /* 0x002ea80000300a00 */
[----:B------:R-:W2:Y:S01]  /*69880*/  LDL.LU.64 R12, [R1+0x3138] ;  /* 0x00313800010c7983 */ /* 0x000ea20000300a00 */
[----:B----4-:R-:W-:Y:S03]  /*69890*/  HMMA.16816.F32 R16, R56, R18, R44 ;  /* 0x000000123810723c */ /* 0x010fe6000000182c */
[----:B------:R-:W4:Y:S04]  /*698a0*/  LDL.LU.64 R46, [R1+0x3130] ;  /* 0x00313000012e7983 */ /* 0x000f280000300a00 */
[----:B------:R0:W5:-:S15]  /*698b0*/  LDL.LU.64 R44, [R1+0x3128] ;  /* 0x00312800012c7983 */ /* 0x00015e0000300a00 */
[----:B------:R-:W-:-:S01]  /*698c0*/  NOP ;  /* 0x0000000000007918 */ /* 0x000fc20000000000 */
[----:B------:R-:W-:Y:S04]  /*698d0*/  STL.64 [R1+0x1000], R16 ;  /* 0x0010001001007387 */ /* 0x000fe80000100a00 */
[----:B------:R1:W-:Y:S04]  /*698e0*/  STL.64 [R1+0x1008], R18 ;  /* 0x0010081201007387 */ /* 0x0003e80000100a00 */
[----:B-1----:R-:W3:Y:S02]  /*698f0*/  LDL.LU.64 R18, [R1+0x3120] ;  /* 0x0031200001127983 */ /* 0x002ee40000300a00 */
[----:B---3--:R-:W-:Y:S02]  /*69900*/  HMMA.16816.F32 R16, R56, R18, R52 ;  /* 0x000000123810723c */ /* 0x008fe40000001834 */
[----:B------:R0:W5:Y:S04]  /*69910*/  LDL.LU.64 R54, [R1+0x3118] ;  /* 0x0031180001367983 */ /* 0x0001680000300a00 */
[----:B------:R0:W5:-:S15]  /*69920*/  LDL.LU.64 R52, [R1+0x3110] ;  /* 0x0031100001347983 */ /* 0x00015e0000300a00 */
[----:B------:R-:W-:-:S02]  /*69930*/  NOP ;  /* 0x0000000000007918 */ /* 0x000fc40000000000 */
[----:B------:R-:W-:Y:S04]  /*69940*/  STL.64 [R1+0x1010], R16 ;  /* 0x0010101001007387 */ /* 0x000fe80000100a00 */
[----:B------:R1:W-:Y:S02]  /*69950*/  STL.64 [R1+0x1018], R18 ;  /* 0x0010181201007387 */ /* 0x0003e40000100a00 */
[----:B-1----:R-:W-:-:S04]  /*69960*/  IADD3 R19, P0, R48, UR11, RZ ;  /* 0x0000000b30137c10 */ /* 0x002fc8000ff1e0ff */
[----:B------:R-:W-:Y:S02]  /*69970*/  IADD3.X R18, R49, UR4, RZ, P0, !PT ;  /* 0x0000000431127c10 */ /* 0x000fe400087fe4ff */
[----:B------:R-:W-:Y:S01]  /*69980*/  HMMA.16816.F32 R48, R56, R50, R28 ;  /* 0x000000323830723c */ /* 0x000fe2000000181c */
[----:B------:R0:W5:Y:S04]  /*69990*/  LDL.LU.64 R30, [R1+0x3108] ;  /* 0x00310800011e7983 */ /* 0x0001680000300a00 */
[----:B------:R0:W5:-:S15]  /*699a0*/  LDL.LU.64 R28, [R1+0x3100] ;  /* 0x00310000011c7983 */ /* 0x00015e0000300a00 */
[----:B------:R-:W-:-:S03]  /*699b0*/  NOP ;  /* 0x0000000000007918 */ /* 0x000fc60000000000 */
[----:B------:R1:W-:Y:S04]  /*699c0*/  STL.64 [R1+0x1020], R48 ;  /* 0x0010203001007387 */ /* 0x0003e80000100a00 */
[----:B------:R2:W-:Y:S04]  /*699d0*/  STL.64 [R1+0x1028], R50 ;  /* 0x0010283201007387 */ /* 0x0005e80000100a00 */
[----:B-1----:R-:W3:Y:S04]  /*699e0*/  LDL.LU R48, [R1+0x360] ;  /* 0x0003600001307983 */ /* 0x002ee80000300800 */
[----:B------:R-:W3:Y:S01]  /*699f0*/  LDL.LU R49, [R1+0x364] ;  /* 0x0003640001317983 */ /* 0x000ee20000300800 */
[----:B----4-:R-:W-:Y:S01]  /*69a00*/  HMMA.16816.F32 R20, R56, R46, R20 ;  /* 0x0000002e3814723c */ /* 0x010fe20000001814 */
[----:B--2---:R-:W-:Y:S01]  /*69a10*/  IMAD.MOV.U32 R51, RZ, RZ, R12 ;  /* 0x000000ffff337224 */ /* 0x004fe200078e000c */
[----:B------:R-:W-:Y:S01]  /*69a20*/  IADD3 R12, P1, R8, UR11, RZ ;  /* 0x0000000b080c7c10 */ /* 0x000fe2000ff3e0ff */
[----:B------:R-:W-:Y:S01]  /*69a30*/  IMAD.MOV.U32 R50, RZ, RZ, R13 ;  /* 0x000000ffff327224 */ /* 0x000fe200078e000d */
[----:B------:R-:W-:-:S02]  /*69a40*/  IADD3 R13, P2, R36, UR11, RZ ;  /* 0x0000000b240d7c10 */ /* 0x000fc4000ff5e0ff */
[----:B------:R-:W-:Y:S02]  /*69a50*/  IADD3.X R8, R9, UR4, RZ, P1, !PT ;  /* 0x0000000409087c10 */ /* 0x000fe40008ffe4ff */
[----:B------:R-:W-:Y:S02]  /*69a60*/  IADD3.X R9, R37, UR4, RZ, P2, !PT ;  /* 0x0000000425097c10 */ /* 0x000fe400097fe4ff */
[----:B------:R0:W5:-:S13]  /*69a70*/  LDL.LU.64 R36, [R1+0x30f8] ;  /* 0x0030f80001247983 */ /* 0x00015a0000300a00 */
[----:B------:R-:W-:Y:S04]  /*69a80*/  STL.64 [R1+0x1040], R20 ;  /* 0x0010401401007387 */ /* 0x000fe80000100a00 */
[----:B------:R1:W-:Y:S04]  /*69a90*/  STL.64 [R1+0x1048], R22 ;  /* 0x0010481601007387 */ /* 0x0003e80000100a00 */
[----:B-1----:R0:W5:Y:S04]  /*69aa0*/  LDL.LU.64 R22, [R1+0x30f0] ;  /* 0x0030f00001167983 */ /* 0x0021680000300a00 */
[----:B------:R0:W5:Y:S04]  /*69ab0*/  LDL.LU R20, [R1+0x30ec] ;  /* 0x0030ec0001147983 */ /* 0x0001680000300800 */
[----:B------:R-:W2:Y:S01]  /*69ac0*/  LDL.LU.64 R46, [R1+0x18a0] ;  /* 0x0018a000012e7983 */ /* 0x000ea20000300a00 */
[----:B------:R-:W-:-:S02]  /*69ad0*/  IADD3 R11, P0, R6, UR11, RZ ;  /* 0x0000000b060b7c10 */ /* 0x000fc4000ff1e0ff */
[----:B------:R-:W-:Y:S02]  /*69ae0*/  IADD3 R16, P3, R4, UR11, RZ ;  /* 0x0000000b04107c10 */ /* 0x000fe4000ff7e0ff */
[----:B------:R-:W-:Y:S01]  /*69af0*/  IADD3 R6, P2, R42, UR11, RZ ;  /* 0x0000000b2a067c10 */ /* 0x000fe2000ff5e0ff */
[----:B------:R-:W-:Y:S01]  /*69b00*/  VIADD R61, R61, 0x1 ;  /* 0x000000013d3d7836 */ /* 0x000fe20000000000 */
[----:B------:R-:W-:Y:S02]  /*69b10*/  IADD3.X R7, R7, UR4, RZ, P0, !PT ;  /* 0x0000000407077c10 */ /* 0x000fe400087fe4ff */
[----:B------:R-:W-:Y:S02]  /*69b20*/  IADD3 R17, P0, R2, UR11, RZ ;  /* 0x0000000b02117c10 */ /* 0x000fe4000ff1e0ff */
[----:B------:R-:W-:Y:S01]  /*69b30*/  IADD3.X R10, R5, UR4, RZ, P3, !PT ;  /* 0x00000004050a7c10 */ /* 0x000fe20009ffe4ff */
[----:B------:R-:W-:Y:S01]  /*69b40*/  IMAD.MOV.U32 R42, RZ, RZ, R19 ;  /* 0x000000ffff2a7224 */ /* 0x000fe200078e0013 */
[----:B------:R-:W-:Y:S01]  /*69b50*/  IADD3.X R4, R43, UR4, RZ, P2, !PT ;  /* 0x000000042b047c10 */ /* 0x000fe200097fe4ff */
[----:B------:R-:W-:Y:S01]  /*69b60*/  IMAD.MOV.U32 R43, RZ, RZ, R18 ;  /* 0x000000ffff2b7224 */ /* 0x000fe200078e0012 */
[----:B------:R-:W-:Y:S01]  /*69b70*/  IADD3.X R2, R3, UR4, RZ, P0, !PT ;  /* 0x0000000403027c10 */ /* 0x000fe200087fe4ff */
[----:B------:R-:W-:Y:S01]  /*69b80*/  IMAD.MOV.U32 R18, RZ, RZ, R11 ;  /* 0x000000ffff127224 */ /* 0x000fe200078e000b */
[----:B------:R-:W-:Y:S01]  /*69b90*/  STL [R1+0x1904], R61 ;  /* 0x0019043d01007387 */ /* 0x000fe20000100800 */
[----:B------:R-:W-:-:S02]  /*69ba0*/  IMAD.MOV.U32 R19, RZ, RZ, R7 ;  /* 0x000000ffff137224 */ /* 0x000fc400078e0007 */
[----:B------:R-:W-:Y:S02]  /*69bb0*/  IMAD.MOV.U32 R11, RZ, RZ, R10 ;  /* 0x000000ffff0b7224 */ /* 0x000fe400078e000a */
[----:B------:R-:W-:Y:S01]  /*69bc0*/  IMAD.MOV.U32 R10, RZ, RZ, R16 ;  /* 0x000000ffff0a7224 */ /* 0x000fe200078e0010 */
[----:B------:R-:W-:Y:S01]  /*69bd0*/  IADD3 R0, P2, R0, UR11, RZ ;  /* 0x0000000b00007c10 */ /* 0x000fe2000ff5e0ff */
[----:B------:R-:W-:Y:S01]  /*69be0*/  IMAD.MOV.U32 R27, RZ, RZ, R41 ;  /* 0x000000ffff1b7224 */ /* 0x000fe200078e0029 */
[----:B------:R-:W-:Y:S01]  /*69bf0*/  ISETP.NE.U32.AND P0, PT, R61, UR8, PT ;  /* 0x000000083d007c0c */ /* 0x000fe2000bf05070 */
[----:B---3--:R-:W-:Y:S07]  /*69c00*/  HMMA.16816.F32 R48, R56, R14, R48 ;  /* 0x0000000e3830723c */ /* 0x008fee0000001830 */
[----:B------:R-:W-:-:S02]  /*69c10*/  IMAD.MOV.U32 R14, RZ, RZ, R12 ;  /* 0x000000ffff0e7224 */ /* 0x000fc400078e000c */
[----:B------:R-:W-:Y:S02]  /*69c20*/  IMAD.MOV.U32 R15, RZ, RZ, R8 ;  /* 0x000000ffff0f7224 */ /* 0x000fe400078e0008 */
[----:B------:R-:W-:Y:S02]  /*69c30*/  IMAD.MOV.U32 R12, RZ, RZ, R13 ;  /* 0x000000ffff0c7224 */ /* 0x000fe400078e000d */
[----:B------:R-:W-:Y:S02]  /*69c40*/  IMAD.MOV.U32 R13, RZ, RZ, R9 ;  /* 0x000000ffff0d7224 */ /* 0x000fe400078e0009 */
[----:B------:R-:W-:Y:S02]  /*69c50*/  IMAD.MOV.U32 R8, RZ, RZ, R17 ;  /* 0x000000ffff087224 */ /* 0x000fe400078e0011 */
[----:B------:R-:W-:-:S06]  /*69c60*/  IMAD.MOV.U32 R9, RZ, RZ, R2 ;  /* 0x000000ffff097224 */ /* 0x000fcc00078e0002 */
[----:B------:R-:W-:Y:S04]  /*69c70*/  STL.64 [R1+0x1030], R48 ;  /* 0x0010303001007387 */ /* 0x000fe80000100a00 */
[----:B------:R-:W-:Y:S04]  /*69c80*/  STL.64 [R1+0x1038], R50 ;  /* 0x0010383201007387 */ /* 0x000fe80000100a00 */
[----:B------:R-:W-:Y:S04]  /*69c90*/  STL.64 [R1+0x18d0], R42 ;  /* 0x0018d02a01007387 */ /* 0x000fe80000100a00 */
[----:B------:R-:W-:Y:S04]  /*69ca0*/  STL.64 [R1+0x18c8], R18 ;  /* 0x0018c81201007387 */ /* 0x000fe80000100a00 */
[----:B------:R-:W-:Y:S04]  /*69cb0*/  STL.64 [R1+0x18c0], R14 ;  /* 0x0018c00e01007387 */ /* 0x000fe80000100a00 */
[----:B------:R-:W-:Y:S04]  /*69cc0*/  STL.64 [R1+0x18b8], R12 ;  /* 0x0018b80c01007387 */ /* 0x000fe80000100a00 */
[----:B------:R1:W-:Y:S04]  /*69cd0*/  STL.64 [R1+0x18b0], R10 ;  /* 0x0018b00a01007387 */ /* 0x0003e80000100a00 */
[----:B------:R-:W3:Y:S04]  /*69ce0*/  LDL.LU R17, [R1+0x2d50] ;  /* 0x002d500001117983 */ /* 0x000ee80000300800 */
[----:B------:R4:W-:Y:S04]  /*69cf0*/  STL.64 [R1+0x18a8], R8 ;  /* 0x0018a80801007387 */ /* 0x0009e80000100a00 */
[----:B------:R-:W3:Y:S04]  /*69d00*/  LDL.LU R2, [R1+0x2d48] ;  /* 0x002d480001027983 */ /* 0x000ee80000300800 */
[----:B------:R-:W3:Y:S04]  /*69d10*/  LDL.LU R16, [R1+0x2d40] ;  /* 0x002d400001107983 */ /* 0x000ee80000300800 */
[----:B------:R0:W-:Y:S04]  /*69d20*/  STL [R1+0x2d58], R0 ;  /* 0x002d580001007387 */ /* 0x0001e80000100800 */
[----:B-1----:R-:W3:Y:S04]  /*69d30*/  LDL.LU R10, [R1+0x2d38] ;  /* 0x002d3800010a7983 */ /* 0x002ee80000300800 */
[----:B------:R-:W3:Y:S04]  /*69d40*/  LDL.LU R13, [R1+0x2d30] ;  /* 0x002d3000010d7983 */ /* 0x000ee80000300800 */
[----:B----4-:R-:W4:Y:S04]  /*69d50*/  LDL.LU R9, [R1+0x2d54] ;  /* 0x002d540001097983 */ /* 0x010f280000300800 */
[----:B------:R-:W4:Y:S04]  /*69d60*/  LDL.LU R12, [R1+0x2d28] ;  /* 0x002d2800010c7983 */ /* 0x000f280000300800 */
[----:B------:R-:W4:Y:S04]  /*69d70*/  LDL.LU R8, [R1+0x2d4c] ;  /* 0x002d4c0001087983 */ /* 0x000f280000300800 */
[----:B------:R-:W4:Y:S04]  /*69d80*/  LDL.LU R11, [R1+0x2d20] ;  /* 0x002d2000010b7983 */ /* 0x000f280000300800 */
[----:B------:R-:W4:Y:S04]  /*69d90*/  LDL.LU R7, [R1+0x2d44] ;  /* 0x002d440001077983 */ /* 0x000f280000300800 */
[----:B------:R-:W4:Y:S01]  /*69da0*/  LDL.LU R19, [R1+0x2d18] ;  /* 0x002d180001137983 */ /* 0x000f220000300800 */
[----:B--2---:R-:W-:-:S03]  /*69db0*/  IADD3 R5, P1, R46, UR11, RZ ;  /* 0x0000000b2e057c10 */ /* 0x004fc6000ff3e0ff */
[----:B------:R-:W2:Y:S04]  /*69dc0*/  LDL.LU R18, [R1+0x2d3c] ;  /* 0x002d3c0001127983 */ /* 0x000ea80000300800 */
[----:B------:R-:W2:Y:S04]  /*69dd0*/  LDL.LU R56, [R1+0x2d10] ;  /* 0x002d100001387983 */ /* 0x000ea80000300800 */
[----:B------:R-:W2:Y:S04]  /*69de0*/  LDL.LU R57, [R1+0x2d34] ;  /* 0x002d340001397983 */ /* 0x000ea80000300800 */
[----:B------:R-:W2:Y:S01]  /*69df0*/  LDL.LU R58, [R1+0x2d08] ;  /* 0x002d0800013a7983 */ /* 0x000ea20000300800 */
[----:B------:R-:W-:-:S03]  /*69e00*/  IADD3.X R3, R47, UR4, RZ, P1, !PT ;  /* 0x000000042f037c10 */ /* 0x000fc60008ffe4ff */
        /* <DEDUP_REMOVED lines=15> */
[----:B0-----:R-:W2:Y:S01]  /*69f00*/  LDL.LU R0, [R1+0x2cc8] ;  /* 0x002cc80001007983 */ /* 0x001ea20000300800 */
[----:B---3--:R-:W-:-:S02]  /*69f10*/  IADD3 R17, P3, R17, UR11, RZ ;  /* 0x0000000b11117c10 */ /* 0x008fc4000ff7e0ff */
[----:B------:R-:W-:-:S03]  /*69f20*/  IADD3 R2, P4, R2, UR11, RZ ;  /* 0x0000000b02027c10 */ /* 0x000fc6000ff9e0ff */
[----:B------:R0:W-:Y:S01]  /*69f30*/  STL [R1+0x2d50], R17 ;  /* 0x002d501101007387 */ /* 0x0001e20000100800 */
[----:B------:R-:W-:-:S03]  /*69f40*/  IADD3 R16, P5, R16, UR11, RZ ;  /* 0x0000000b10107c10 */ /* 0x000fc6000ffbe0ff */
[----:B------:R1:W-:Y:S01]  /*69f50*/  STL [R1+0x2d48], R2 ;  /* 0x002d480201007387 */ /* 0x0003e20000100800 */
[----:B------:R-:W-:-:S03]  /*69f60*/  IADD3 R10, P6, R10, UR11, RZ ;  /* 0x0000000b0a0a7c10 */ /* 0x000fc6000ffde0ff */
[----:B------:R3:W-:Y:S01]  /*69f70*/  STL [R1+0x2d40], R16 ;  /* 0x002d401001007387 */ /* 0x0007e20000100800 */
[----:B------:R-:W-:-:S03]  /*69f80*/  IADD3 R13, P1, R13, UR11, RZ ;  /* 0x0000000b0d0d7c10 */ /* 0x000fc6000ff3e0ff */
[----:B------:R3:W-:Y:S01]  /*69f90*/  STL [R1+0x2d38], R10 ;  /* 0x002d380a01007387 */ /* 0x0007e20000100800 */
[----:B----4-:R-:W-:-:S03]  /*69fa0*/  IADD3.X R9, R9, UR4, RZ, P2, !PT ;  /* 0x0000000409097c10 */ /* 0x010fc600097fe4ff */
[----:B------:R4:W-:Y:S01]  /*69fb0*/  STL [R1+0x2d30], R13 ;  /* 0x002d300d01007387 */ /* 0x0009e20000100800 */
[----:B------:R-:W-:-:S03]  /*69fc0*/  IADD3 R12, P2, R12, UR11, RZ ;  /* 0x0000000b0c0c7c10 */ /* 0x000fc6000ff5e0ff */
[----:B------:R4:W-:Y:S01]  /*69fd0*/  STL [R1+0x2d54], R9 ;  /* 0x002d540901007387 */ /* 0x0009e20000100800 */
[----:B------:R-:W-:-:S03]  /*69fe0*/  IADD3.X R8, R8, UR4, RZ, P3, !PT ;  /* 0x0000000408087c10 */ /* 0x000fc60009ffe4ff */
[----:B------:R4:W-:Y:S01]  /*69ff0*/  STL [R1+0x2d28], R12 ;  /* 0x002d280c01007387 */ /* 0x0009e20000100800 */
[----:B------:R-:W-:-:S03]  /*6a000*/  IADD3 R11, P3, R11, UR11, RZ ;  /* 0x0000000b0b0b7c10 */ /* 0x000fc6000ff7e0ff */
[----:B------:R4:W-:Y:S01]  /*6a010*/  STL [R1+0x2d4c], R8 ;  /* 0x002d4c0801007387 */ /* 0x0009e20000100800 */
[----:B------:R-:W-:-:S03]  /*6a020*/  IADD3.X R7, R7, UR4, RZ, P4, !PT ;  /* 0x0000000407077c10 */ /* 0x000fc6000a7fe4ff */
[----:B------:R4:W-:Y:S01]  /*6a030*/  STL [R1+0x2d20], R11 ;  /* 0x002d200b01007387 */ /* 0x0009e20000100800 */
[----:B------:R-:W-:-:S03]  /*6a040*/  IADD3 R19, P4, R19, UR11, RZ ;  /* 0x0000000b13137c10 */ /* 0x000fc6000ff9e0ff */
[----:B------:R4:W-:Y:S01]  /*6a050*/  STL [R1+0x2d44], R7 ;  /* 0x002d440701007387 */ /* 0x0009e20000100800 */
[----:B--2---:R-:W-:-:S03]  /*6a060*/  IADD3.X R18, R18, UR4, RZ, P5, !PT ;  /* 0x0000000412127c10 */ /* 0x004fc6000affe4ff */
        /* <DEDUP_REMOVED lines=36> */
[----:B0-----:R-:W2:Y:S01]  /*6a2b0*/  LDL.LU R17, [R1+0x2cec] ;  /* 0x002cec0001117983 */ /* 0x001ea20000300800 */
[----:B------:R-:W-:-:S03]  /*6a2c0*/  IADD3 R0, P2, R0, UR11, RZ ;  /* 0x0000000b00007c10 */ /* 0x000fc6000ff5e0ff */
[----:B------:R0:W-:Y:S04]  /*6a2d0*/  STL [R1+0x2cd0], R60 ;  /* 0x002cd03c01007387 */ /* 0x0001e80000100800 */
[----:B-1----:R-:W2:Y:S04]  /*6a2e0*/  LDL.LU R2, [R1+0x2cc0] ;  /* 0x002cc00001027983 */ /* 0x002ea80000300800 */
[----:B------:R1:W-:Y:S04]  /*6a2f0*/  STL [R1+0x2cf4], R61 ;  /* 0x002cf43d01007387 */ /* 0x0003e80000100800 */
[----:B---3--:R-:W3:Y:S04]  /*6a300*/  LDL.LU R16, [R1+0x2ce4] ;  /* 0x002ce40001107983 */ /* 0x008ee80000300800 */
[----:B------:R1:W-:Y:S04]  /*6a310*/  STL [R1+0x2cc8], R0 ;  /* 0x002cc80001007387 */ /* 0x0003e80000100800 */
[----:B------:R-:W3:Y:S04]  /*6a320*/  LDL.LU R10, [R1+0x2cb8] ;  /* 0x002cb800010a7983 */ /* 0x000ee80000300800 */
[----:B----4-:R-:W4:Y:S04]  /*6a330*/  LDL.LU R13, [R1+0x2cdc] ;  /* 0x002cdc00010d7983 */ /* 0x010f280000300800 */
        /* <DEDUP_REMOVED lines=24> */
[----:B-1----:R-:W2:Y:S04]  /*6a4c0*/  LDL.LU R61, [R1+0x2c50] ;  /* 0x002c5000013d7983 */ /* 0x002ea80000300800 */
[----:B------:R-:W2:Y:S01]  /*6a4d0*/  LDL.LU R0, [R1+0x2c74] ;  /* 0x002c740001007983 */ /* 0x000ea20000300800 */
[----:B------:R-:W-:-:S02]  /*6a4e0*/  IADD3.X R17, R17, UR4, RZ, P3, !PT ;  /* 0x0000000411117c10 */ /* 0x000fc40009ffe4ff */
[----:B------:R-:W-:-:S03]  /*6a4f0*/  IADD3 R2, P3, R2, UR11, RZ ;  /* 0x0000000b02027c10 */ /* 0x000fc6000ff7e0ff */
[----:B------:R0:W-:Y:S01]  /*6a500*/  STL [R1+0x2cec], R17 ;  /* 0x002cec1101007387 */ /* 0x0001e20000100800 */
[----:B---3--:R-:W-:-:S03]  /*6a510*/  IADD3.X R16, R16, UR4, RZ, P4, !PT ;  /* 0x0000000410107c10 */ /* 0x008fc6000a7fe4ff */
        /* <DEDUP_REMOVED lines=54> */
[----:B0-----:R-:W2:Y:S01]  /*6a880*/  LDL.LU R17, [R1+0x2c48] ;  /* 0x002c480001117983 */ /* 0x001ea20000300800 */
[----:B------:R-:W-:-:S03]  /*6a890*/  IADD3.X R0, R0, UR4, RZ, P6, !PT ;  /* 0x0000000400007c10 */ /* 0x000fc6000b7fe4ff */
[----:B------:R0:W-:Y:S04]  /*6a8a0*/  STL [R1+0x2c7c], R60 ;  /* 0x002c7c3c01007387 */ /* 0x0001e80000100800 */
[----:B-1----:R-:W2:Y:S04]  /*6a8b0*/  LDL.LU R2, [R1+0x2c6c] ;  /* 0x002c6c0001027983 */ /* 0x002ea80000300800 */
[----:B------:R1:W-:Y:S04]  /*6a8c0*/  STL [R1+0x2c50], R61 ;  /* 0x002c503d01007387 */ /* 0x0003e80000100800 */
[----:B---3--:R-:W3:Y:S04]  /*6a8d0*/  LDL.LU R16, [R1+0x2c40] ;  /* 0x002c400001107983 */ /* 0x008ee80000300800 */
[----:B------:R1:W-:Y:S04]  /*6a8e0*/  STL [R1+0x2c74], R0 ;  /* 0x002c740001007387 */ /* 0x0003e80000100800 */
        /* <DEDUP_REMOVED lines=28> */
[----:B------:R-:W-:-:S02]  /*6aab0*/  IADD3 R17, P6, R17, UR11, RZ ;  /* 0x0000000b11117c10 */ /* 0x000fc4000ffde0ff */
[----:B------:R-:W-:-:S03]  /*6aac0*/  IADD3.X R2, R2, UR4, RZ, P1, !PT ;  /* 0x0000000402027c10 */ /* 0x000fc60008ffe4ff */
[----:B------:R0:W-:Y:S01]  /*6aad0*/  STL [R1+0x2c48], R17 ;  /* 0x002c481101007387 */ /* 0x0001e20000100800 */
[----:B---3--:R-:W-:-:S03]  /*6aae0*/  IADD3 R16, P1, R16, UR11, RZ ;  /* 0x0000000b10107c10 */ /* 0x008fc6000ff3e0ff */
        /* <DEDUP_REMOVED lines=94> */
[----:B----4-:R-:W-:-:S03]  /*6b0d0*/  IADD3 R10, P5, R10, UR11, RZ ;  /* 0x0000000b0a0a7c10 */ /* 0x010fc6000ffbe0ff */
        /* <DEDUP_REMOVED lines=424> */
[----:B0-----:R-:W4:Y:S01]  /*6cb60*/  LDL.LU R17, [R1+0x2960] ;  /* 0x0029600001117983 */ /* 0x001f220000300800 */
[----:B------:R-:W-:-:S03]  /*6cb70*/  IADD3.X R0, R0, UR4, RZ, P3, !PT ;  /* 0x0000000400007c10 */ /* 0x000fc60009ffe4ff */
[----:B------:R0:W-:Y:S04]  /*6cb80*/  STL [R1+0x2994], R60 ;  /* 0x0029943c01007387 */ /* 0x0001e80000100800 */
[----:B-1----:R-:W4:Y:S04]  /*6cb90*/  LDL.LU R2, [R1+0x2984] ;  /* 0x0029840001027983 */ /* 0x002f280000300800 */
[----:B------:R1:W-:Y:S04]  /*6cba0*/  STL [R1+0x2968], R61 ;  /* 0x0029683d01007387 */ /* 0x0003e80000100800 */
[----:B---3--:R-:W3:Y:S04]  /*6cbb0*/  LDL.LU R16, [R1+0x2958] ;  /* 0x0029580001107983 */ /* 0x008ee80000300800 */
[----:B------:R1:W-:Y:S04]  /*6cbc0*/  STL [R1+0x298c], R0 ;  /* 0x00298c0001007387 */ /* 0x0003e80000100800 */
[----:B--2---:R-:W2:Y:S04]  /*6cbd0*/  LDL.LU R10, [R1+0x297c] ;  /* 0x00297c00010a7983 */ /* 0x004ea80000300800 */
[----:B----4-:R-:W4:Y:S04]  /*6cbe0*/  LDL.LU R13, [R1+0x2950] ;  /* 0x00295000010d7983 */ /* 0x010f280000300800 */
        /* <DEDUP_REMOVED lines=24> */
[----:B-1----:R-:W4:Y:S04]  /*6cd70*/  LDL.LU R61, [R1+0x2914] ;  /* 0x00291400013d7983 */ /* 0x002f280000300800 */
[----:B------:R-:W4:Y:S01]  /*6cd80*/  LDL.LU R0, [R1+0x28e8] ;  /* 0x0028e80001007983 */ /* 0x000f220000300800 */
[----:B------:R-:W-:-:S02]  /*6cd90*/  IADD3 R17, P3, R17, UR11, RZ ;  /* 0x0000000b11117c10 */ /* 0x000fc4000ff7e0ff */
[----:B------:R-:W-:-:S03]  /*6cda0*/  IADD3.X R2, R2, UR4, RZ, P4, !PT ;  /* 0x0000000402027c10 */ /* 0x000fc6000a7fe4ff */
[----:B------:R0:W-:Y:S01]  /*6cdb0*/  STL [R1+0x2960], R17 ;  /* 0x0029601101007387 */ /* 0x0001e20000100800 */
[----:B---3--:R-:W-:-:S03]  /*6cdc0*/  IADD3 R16, P4, R16, UR11, RZ ;  /* 0x0000000b10107c10 */ /* 0x008fc6000ff9e0ff */
[----:B------:R1:W-:Y:S01]  /*6cdd0*/  STL [R1+0x2984], R2 ;  /* 0x0029840201007387 */ /* 0x0003e20000100800 */
[----:B--2---:R-:W-:-:S03]  /*6cde0*/  IADD3.X R10, R10, UR4, RZ, P5, !PT ;  /* 0x000000040a0a7c10 */ /* 0x004fc6000affe4ff */
        /* <DEDUP_REMOVED lines=52> */
[----:B0-----:R-:W4:Y:S01]  /*6d130*/  LDL.LU R17, [R1+0x290c] ;  /* 0x00290c0001117983 */ /* 0x001f220000300800 */
[----:B------:R-:W-:-:S03]  /*6d140*/  IADD3 R0, P6, R0, UR11, RZ ;  /* 0x0000000b00007c10 */ /* 0x000fc6000ffde0ff */
[----:B------:R0:W-:Y:S04]  /*6d150*/  STL [R1+0x28f0], R60 ;  /* 0x0028f03c01007387 */ /* 0x0001e80000100800 */
[----:B-1----:R-:W4:Y:S04]  /*6d160*/  LDL.LU R2, [R1+0x28e0] ;  /* 0x0028e00001027983 */ /* 0x002f280000300800 */
[----:B------:R1:W-:Y:S04]  /*6d170*/  STL [R1+0x2914], R61 ;  /* 0x0029143d01007387 */ /* 0x0003e80000100800 */
[----:B--2---:R-:W2:Y:S04]  /*6d180*/  LDL.LU R16, [R1+0x2904] ;  /* 0x0029040001107983 */ /* 0x004ea80000300800 */
[----:B------:R1:W-:Y:S04]  /*6d190*/  STL [R1+0x28e8], R0 ;  /* 0x0028e80001007387 */ /* 0x0003e80000100800 */
[----:B---3--:R-:W3:Y:S04]  /*6d1a0*/  LDL.LU R10, [R1+0x28d8] ;  /* 0x0028d800010a7983 */ /* 0x008ee80000300800 */
        /* <DEDUP_REMOVED lines=27> */
[----:B------:R-:W-:-:S02]  /*6d360*/  IADD3.X R17, R17, UR4, RZ, P1, !PT ;  /* 0x0000000411117c10 */ /* 0x000fc40008ffe4ff */
[----:B------:R-:W-:-:S03]  /*6d370*/  IADD3 R2, P1, R2, UR11, RZ ;  /* 0x0000000b02027c10 */ /* 0x000fc6000ff3e0ff */
[----:B------:R0:W-:Y:S01]  /*6d380*/  STL [R1+0x290c], R17 ;  /* 0x00290c1101007387 */ /* 0x0001e20000100800 */
[----:B--2---:R-:W-:-:S03]  /*6d390*/  IADD3.X R16, R16, UR4, RZ, P2, !PT ;  /* 0x0000000410107c10 */ /* 0x004fc600097fe4ff */
        /* <DEDUP_REMOVED lines=92> */
[----:B--2---:R-:W-:-:S03]  /*6d960*/  IADD3 R16, P5, R16, UR11, RZ ;  /* 0x0000000b10107c10 */ /* 0x004fc6000ffbe0ff */
        /* <DEDUP_REMOVED lines=3439> */
[----:B------:R-:W-:Y:S01]  /*7b060*/  STL [R1+0x2fb4], R17 ;  /* 0x002fb41101007387 */ /* 0x000fe20000100800 */
[----:B--2---:R-:W-:-:S03]  /*7b070*/  IADD3.X R16, R16, UR9, RZ, P3, !PT ;  /* 0x0000000910107c10 */ /* 0x004fc60009ffe4ff */
[----:B------:R-:W-:Y:S01]  /*7b080*/  STL [R1+0x2ff0], R2 ;  /* 0x002ff00201007387 */ /* 0x000fe20000100800 */
[----:B---3--:R-:W-:-:S03]  /*7b090*/  IADD3 R10, P3, R10, UR10, RZ ;  /* 0x0000000a0a0a7c10 */ /* 0x008fc6000ff7e0ff */
[----:B------:R-:W-:Y:S01]  /*7b0a0*/  STL [R1+0x2fbc], R16 ;  /* 0x002fbc1001007387 */ /* 0x000fe20000100800 */
[----:B----4-:R-:W-:-:S03]  /*7b0b0*/  IADD3.X R13, R13, UR9, RZ, P4, !PT ;  /* 0x000000090d0d7c10 */ /* 0x010fc6000a7fe4ff */
[----:B------:R-:W-:Y:S01]  /*7b0c0*/  STL [R1+0x2ff8], R10 ;  /* 0x002ff80a01007387 */ /* 0x000fe20000100800 */
[----:B------:R-:W-:-:S03]  /*7b0d0*/  IADD3 R9, P4, R9, UR10, RZ ;  /* 0x0000000a09097c10 */ /* 0x000fc6000ff9e0ff */
[----:B------:R-:W-:Y:S01]  /*7b0e0*/  STL [R1+0x2fc4], R13 ;  /* 0x002fc40d01007387 */ /* 0x000fe20000100800 */
[----:B------:R-:W-:-:S03]  /*7b0f0*/  IADD3.X R12, R12, UR9, RZ, P5, !PT ;  /* 0x000000090c0c7c10 */ /* 0x000fc6000affe4ff */
        /* <DEDUP_REMOVED lines=40> */
[----:B------:R0:W-:Y:S01]  /*7b380*/  STL [R1+0x3050], R21 ;  /* 0x0030501501007387 */ /* 0x0001e20000100800 */
[----:B------:R-:W-:-:S03]  /*7b390*/  IADD3 R49, P3, R49, UR10, RZ ;  /* 0x0000000a31317c10 */ /* 0x000fc6000ff7e0ff */
[----:B------:R-:W-:Y:S01]  /*7b3a0*/  STL [R1+0x301c], R48 ;  /* 0x00301c3001007387 */ /* 0x000fe20000100800 */
[----:B------:R-:W-:-:S03]  /*7b3b0*/  IADD3.X R60, R60, UR9, RZ, P4, !PT ;  /* 0x000000093c3c7c10 */ /* 0x000fc6000a7fe4ff */
[----:B------:R-:W-:Y:S01]  /*7b3c0*/  STL [R1+0x3058], R49 ;  /* 0x0030583101007387 */ /* 0x000fe20000100800 */
[----:B------:R-:W-:-:S03]  /*7b3d0*/  IADD3 R61, P4, R61, UR10, RZ ;  /* 0x0000000a3d3d7c10 */ /* 0x000fc6000ff9e0ff */
[----:B0-----:R-:W2:Y:S01]  /*7b3e0*/  LDL.LU R21, [R1+0x3068] ;  /* 0x0030680001157983 */ /* 0x001ea20000300800 */
[----:B------:R-:W-:-:S03]  /*7b3f0*/  IADD3.X R0, R0, UR9, RZ, P5, !PT ;  /* 0x0000000900007c10 */ /* 0x000fc6000affe4ff */
[----:B------:R-:W-:Y:S04]  /*7b400*/  STL [R1+0x3024], R60 ;  /* 0x0030243c01007387 */ /* 0x000fe80000100800 */
[----:B------:R0:W-:Y:S04]  /*7b410*/  STL [R1+0x3060], R61 ;  /* 0x0030603d01007387 */ /* 0x0001e80000100800 */
[----:B0-----:R-:W3:Y:S04]  /*7b420*/  LDL.LU R61, [R1+0x3034] ;  /* 0x00303400013d7983 */ /* 0x001ee80000300800 */
[----:B------:R-:W4:Y:S04]  /*7b430*/  LDL.LU R60, [R1+0x3070] ;  /* 0x00307000013c7983 */ /* 0x000f280000300800 */
        /* <DEDUP_REMOVED lines=29> */
[----:B--2---:R-:W-:-:S05]  /*7b610*/  IADD3 R21, P5, R21, UR10, RZ ;  /* 0x0000000a15157c10 */ /* 0x004fca000ffbe0ff */
[----:B------:R0:W-:Y:S04]  /*7b620*/  STL [R1+0x3068], R21 ;  /* 0x0030681501007387 */ /* 0x0001e80000100800 */
[----:B0-----:R0:W5:Y:S01]  /*7b630*/  LDL.LU R21, [R1+0x30e8] ;  /* 0x0030e80001157983 */ /* 0x0011620000300800 */
[----:B---3--:R-:W-:Y:S02]  /*7b640*/  IADD3.X R61, R61, UR9, RZ, P6, !PT ;  /* 0x000000093d3d7c10 */ /* 0x008fe4000b7fe4ff */
[----:B----4-:R-:W-:-:S03]  /*7b650*/  IADD3 R60, P6, R60, UR10, RZ ;  /* 0x0000000a3c3c7c10 */ /* 0x010fc6000ffde0ff */
[----:B------:R1:W-:Y:S01]  /*7b660*/  STL [R1+0x3034], R61 ;  /* 0x0030343d01007387 */ /* 0x0003e20000100800 */
[----:B------:R-:W-:-:S03]  /*7b670*/  IADD3.X R49, R49, UR9, RZ, P1, !PT ;  /* 0x0000000931317c10 */ /* 0x000fc60008ffe4ff */
[----:B-1----:R0:W5:Y:S01]  /*7b680*/  LDL.LU R61, [R1+0x30e4] ;  /* 0x0030e400013d7983 */ /* 0x0021620000300800 */
[----:B------:R-:W-:-:S03]  /*7b690*/  IADD3 R48, P1, R48, UR10, RZ ;  /* 0x0000000a30307c10 */ /* 0x000fc6000ff3e0ff */
[----:B------:R1:W-:Y:S01]  /*7b6a0*/  STL [R1+0x3070], R60 ;  /* 0x0030703c01007387 */ /* 0x0003e20000100800 */
[----:B------:R-:W-:Y:S02]  /*7b6b0*/  IADD3.X R0, R0, UR9, RZ, P2, !PT ;  /* 0x0000000900007c10 */ /* 0x000fe400097fe4ff */
[----:B------:R-:W-:Y:S01]  /*7b6c0*/  IADD3 R17, P2, R17, UR10, RZ ;  /* 0x0000000a11117c10 */ /* 0x000fe2000ff5e0ff */
[----:B-1----:R0:W5:Y:S01]  /*7b6d0*/  LDL.LU R60, [R1+0x30e0] ;  /* 0x0030e000013c7983 */ /* 0x0021620000300800 */
[----:B------:R-:W-:-:S03]  /*7b6e0*/  IADD3.X R2, R2, UR9, RZ, P3, !PT ;  /* 0x0000000902027c10 */ /* 0x000fc60009ffe4ff */
[----:B------:R1:W-:Y:S01]  /*7b6f0*/  STL [R1+0x303c], R49 ;  /* 0x00303c3101007387 */ /* 0x0003e20000100800 */
[----:B------:R-:W-:Y:S02]  /*7b700*/  IADD3 R16, P3, R16, UR10, RZ ;  /* 0x0000000a10107c10 */ /* 0x000fe4000ff7e0ff */
[----:B------:R-:W-:Y:S02]  /*7b710*/  IADD3.X R10, R10, UR9, RZ, P4, !PT ;  /* 0x000000090a0a7c10 */ /* 0x000fe4000a7fe4ff */
[----:B------:R-:W-:Y:S01]  /*7b720*/  IADD3 R13, P4, R13, UR10, RZ ;  /* 0x0000000a0d0d7c10 */ /* 0x000fe2000ff9e0ff */
[----:B-1----:R0:W5:Y:S01]  /*7b730*/  LDL.LU R49, [R1+0x30dc] ;  /* 0x0030dc0001317983 */ /* 0x0021620000300800 */
[----:B------:R-:W-:-:S03]  /*7b740*/  IADD3.X R9, R9, UR9, RZ, P5, !PT ;  /* 0x0000000909097c10 */ /* 0x000fc6000affe4ff */
[----:B------:R1:W-:Y:S01]  /*7b750*/  STL [R1+0x3078], R48 ;  /* 0x0030783001007387 */ /* 0x0003e20000100800 */
[----:B------:R-:W-:Y:S02]  /*7b760*/  IADD3 R12, P5, R12, UR10, RZ ;  /* 0x0000000a0c0c7c10 */ /* 0x000fe4000ffbe0ff */
[----:B------:R-:W-:Y:S01]  /*7b770*/  IADD3.X R8, R8, UR9, RZ, P6, !PT ;  /* 0x0000000908087c10 */ /* 0x000fe2000b7fe4ff */
[----:B-1----:R0:W5:Y:S04]  /*7b780*/  LDL.LU R48, [R1+0x30d8] ;  /* 0x0030d80001307983 */ /* 0x0021680000300800 */
[----:B------:R1:W-:Y:S01]  /*7b790*/  STL [R1+0x3044], R0 ;  /* 0x0030440001007387 */ /* 0x0003e20000100800 */
        /* <DEDUP_REMOVED lines=15> */
[----:B------:R3:W-:Y:S01]  /*7b890*/  STL [R1+0x3064], R8 ;  /* 0x0030640801007387 */ /* 0x0007e20000100800 */
[----:B------:R-:W-:-:S03]  /*7b8a0*/  IADD3 R14, P4, R14, UR10, RZ ;  /* 0x0000000a0e0e7c10 */ /* 0x000fc6000ff9e0ff */
[----:B------:R0:W-:Y:S01]  /*7b8b0*/  STL [R1+0x30a0], R11 ;  /* 0x0030a00b01007387 */ /* 0x0001e20000100800 */
[----:B------:R-:W-:Y:S01]  /*7b8c0*/  IADD3.X R15, R15, UR9, RZ, P5, !PT ;  /* 0x000000090f0f7c10 */ /* 0x000fe2000affe4ff */
[----:B-1----:R-:W1:Y:S02]  /*7b8d0*/  S2R R0, SR_TID.X ;  /* 0x0000000000007919 */ /* 0x002e640000002100 */
[----:B------:R0:W-:Y:S01]  /*7b8e0*/  STL [R1+0x306c], R7 ;  /* 0x00306c0701007387 */ /* 0x0001e20000100800 */
[----:B------:R-:W-:-:S03]  /*7b8f0*/  IADD3 R46, P5, R46, UR10, RZ ;  /* 0x0000000a2e2e7c10 */ /* 0x000fc6000ffbe0ff */
[----:B------:R0:W-:Y:S01]  /*7b900*/  STL [R1+0x30a8], R19 ;  /* 0x0030a81301007387 */ /* 0x0001e20000100800 */
[----:B------:R-:W-:-:S03]  /*7b910*/  IADD3.X R47, R47, UR9, RZ, P6, !PT ;  /* 0x000000092f2f7c10 */ /* 0x000fc6000b7fe4ff */
        /* <DEDUP_REMOVED lines=9> */
[----:B--2---:R-:W-:-:S03]  /*7b9b0*/  IMAD.MOV.U32 R9, RZ, RZ, R3 ;  /* 0x000000ffff097224 */ /* 0x004fc600078e0003 */
[----:B------:R0:W-:Y:S01]  /*7b9c0*/  STL [R1+0x30c0], R14 ;  /* 0x0030c00e01007387 */ /* 0x0001e20000100800 */
[----:B------:R-:W-:-:S03]  /*7b9d0*/  IMAD.MOV.U32 R2, RZ, RZ, R6 ;  /* 0x000000ffff027224 */ /* 0x000fc600078e0006 */
[----:B------:R0:W-:Y:S01]  /*7b9e0*/  STL [R1+0x308c], R15 ;  /* 0x00308c0f01007387 */ /* 0x0001e20000100800 */
[----:B------:R-:W-:Y:S01]  /*7b9f0*/  IMAD.MOV.U32 R3, RZ, RZ, R4 ;  /* 0x000000ffff037224 */ /* 0x000fe200078e0004 */
[----:B------:R-:W-:Y:S02]  /*7ba00*/  IADD3.X R43, R43, UR9, RZ, P5, !PT ;  /* 0x000000092b2b7c10 */ /* 0x000fe4000affe4ff */
[----:B------:R0:W-:Y:S01]  /*7ba10*/  STL [R1+0x30c4], R46 ;  /* 0x0030c42e01007387 */ /* 0x0001e20000100800 */
[----:B---3--:R-:W-:-:S03]  /*7ba20*/  IMAD.MOV.U32 R8, RZ, RZ, R5 ;  /* 0x000000ffff087224 */ /* 0x008fc600078e0005 */
[----:B------:R0:W-:Y:S04]  /*7ba30*/  STL [R1+0x3094], R47 ;  /* 0x0030942f01007387 */ /* 0x0001e80000100800 */
[----:B------:R0:W-:Y:S04]  /*7ba40*/  STL [R1+0x309c], R50 ;  /* 0x00309c3201007387 */ /* 0x0001e80000100800 */
[----:B------:R0:W-:Y:S04]  /*7ba50*/  STL [R1+0x30a4], R51 ;  /* 0x0030a43301007387 */ /* 0x0001e80000100800 */
[----:B------:R0:W-:Y:S04]  /*7ba60*/  STL [R1+0x30ac], R41 ;  /* 0x0030ac2901007387 */ /* 0x0001e80000100800 */
[----:B------:R0:W-:Y:S04]  /*7ba70*/  STL [R1+0x30b4], R42 ;  /* 0x0030b42a01007387 */ /* 0x0001e80000100800 */
[----:B------:R0:W-:Y:S04]  /*7ba80*/  STL.64 [R1+0x1898], R2 ;  /* 0x0018980201007387 */ /* 0x0001e80000100a00 */
[----:B------:R0:W-:Y:S04]  /*7ba90*/  STL [R1+0x30bc], R43 ;  /* 0x0030bc2b01007387 */ /* 0x0001e80000100800 */
[----:B------:R0:W-:Y:S01]  /*7baa0*/  STL.64 [R1+0x18a0], R8 ;  /* 0x0018a00801007387 */ /* 0x0001e20000100a00 */
[----:B-1----:R-:W-:-:S05]  /*7bab0*/  LOP3.LUT R0, R0, 0x1f, RZ, 0xc0, !PT ;  /* 0x0000001f00007812 */ /* 0x002fca00078ec0ff */
[----:B------:R-:W-:Y:S01]  /*7bac0*/  IMAD.SHL.U32 R0, R0, 0x2, RZ ;  /* 0x0000000200007824 */ /* 0x000fe200078e00ff */
[----:B------:R-:W-:Y:S06]  /*7bad0*/  @P0 BRA `(.L_x_1) ;  /* 0xfffffa24000c0947 */ /* 0x000fec000383ffff */
[----:B-----5:R-:W2:Y:S04]  /*7bae0*/  LDL.LU R60, [R1+0x778] ;  /* 0x00077800013c7983 */ /* 0x020ea80000300800 */
[----:B--2---:R1:W-:Y:S04]  /*7baf0*/  STL [R1+0x32b8], R60 ;  /* 0x0032b83c01007387 */ /* 0x0043e80000100800 */
[----:B-1----:R-:W2:Y:S04]  /*7bb00*/  LDL.LU R60, [R1+0x1034] ;  /* 0x00103400013c7983 */ /* 0x002ea80000300800 */
[----:B--2---:R1:W-:Y:S04]  /*7bb10*/  STL [R1+0x32bc], R60 ;  /* 0x0032bc3c01007387 */ /* 0x0043e80000100800 */
[----:B-1----:R-:W2:Y:S04]  /*7bb20*/  LDL.LU R60, [R1+0x77c] ;  /* 0x00077c00013c7983 */ /* 0x002ea80000300800 */
[----:B------:R-:W3:Y:S04]  /*7bb30*/  LDL.LU R0, [R1+0x1030] ;  /* 0x0010300001007983 */ /* 0x000ee80000300800 */
[----:B---3--:R1:W-:Y:S04]  /*7bb40*/  STL [R1+0x32c0], R0 ;  /* 0x0032c00001007387 */ /* 0x0083e80000100800 */
[----:B-1----:R-:W2:Y:S04]  /*7bb50*/  LDL.LU R0, [R1+0x103c] ;  /* 0x00103c0001007983 */ /* 0x002ea80000300800 */
[----:B------:R-:W3:Y:S04]  /*7bb60*/  LDL.LU R6, [R1+0x770] ;  /* 0x0007700001067983 */ /* 0x000ee80000300800 */
        /* <DEDUP_REMOVED lines=28> */
[----:B------:R0:W-:Y:S04]  /*7bd30*/  STL [R1+0x323c], R55 ;  /* 0x00323c3701007387 */ /* 0x0001e80000100800 */
[----:B0-----:R-:W4:Y:S04]  /*7bd40*/  LDL.LU R55, [R1+0x1038] ;  /* 0x0010380001377983 */ /* 0x001f280000300800 */
        /* <DEDUP_REMOVED lines=29> */
[----:B0-----:R-:W3:Y:S04]  /*7bf20*/  LDL.LU R52, [R1+0x96c] ;  /* 0x00096c0001347983 */ /* 0x001ee80000300800 */
[----:B------:R0:W-:Y:S04]  /*7bf30*/  STL [R1+0x31fc], R24 ;  /* 0x0031fc1801007387 */ /* 0x0001e80000100800 */
[----:B0-----:R-:W3:Y:S04]  /*7bf40*/  LDL.LU R24, [R1+0x155c] ;  /* 0x00155c0001187983 */ /* 0x001ee80000300800 */
        /* <DEDUP_REMOVED lines=12> */
[----:B------:R0:W-:Y:S01]  /*7c010*/  STL [R1+0x31e0], R45 ;  /* 0x0031e02d01007387 */ /* 0x0001e20000100800 */
[----:B--2---:R-:W-:-:S03]  /*7c020*/  F2FP.F16.F32.PACK_AB R60, R0, R60 ;  /* 0x0000003c003c723e */ /* 0x004fc600000000ff */
[----:B0-----:R-:W2:Y:S04]  /*7c030*/  LDL.LU R45, [R1+0x86c] ;  /* 0x00086c00012d7983 */ /* 0x001ea80000300800 */
[----:B------:R0:W-:Y:S04]  /*7c040*/  STL [R1+0x31dc], R44 ;  /* 0x0031dc2c01007387 */ /* 0x0001e80000100800 */
[----:B0-----:R-:W2:Y:S04]  /*7c050*/  LDL.LU R44, [R1+0x12fc] ;  /* 0x0012fc00012c7983 */ /* 0x001ea80000300800 */
        /* <DEDUP_REMOVED lines=9> */
[----:B0-----:R-:W2:Y:S04]  /*7c0f0*/  LDL.LU R61, [R1+0x774] ;  /* 0x00077400013d7983 */ /* 0x001ea80000300800 */
[----:B------:R-:W3:Y:S04]  /*7c100*/  LDL.LU R0, [R1+0x32c0] ;  /* 0x0032c00001007983 */ /* 0x000ee80000300800 */
[----:B------:R0:W-:Y:S04]  /*7c110*/  STL [R1+0xd1c], R60 ;  /* 0x000d1c3c01007387 */ /* 0x0001e80000100800 */
[----:B0-----:R-:W2:Y:S02]  /*7c120*/  LDL.LU R60, [R1+0x32bc] ;  /* 0x0032bc00013c7983 */ /* 0x001ea40000300800 */
[----:B--2---:R-:W-:-:S02]  /*7c130*/  F2FP.F16.F32.PACK_AB R61, R60, R61 ;  /* 0x0000003d3c3d723e */ /* 0x004fc400000000ff */
[----:B------:R-:W2:Y:S01]  /*7c140*/  LDL.LU R60, [R1+0x32b8] ;  /* 0x0032b800013c7983 */ /* 0x000ea20000300800 */
[----:B----4-:R-:W-:Y:S02]  /*7c150*/  F2FP.F16.F32.PACK_AB R28, R28, R29 ;  /* 0x0000001d1c1c723e */ /* 0x010fe400000000ff */
[----:B---3--:R-:W-:Y:S01]  /*7c160*/  F2FP.F16.F32.PACK_AB R30, R30, R31 ;  /* 0x0000001f1e1e723e */ /* 0x008fe200000000ff */
[----:B------:R-:W-:Y:S01]  /*7c170*/  STL [R1+0xd18], R61 ;  /* 0x000d183d01007387 */ /* 0x000fe20000100800 */
[----:B------:R-:W-:Y:S02]  /*7c180*/  F2FP.F16.F32.PACK_AB R29, R44, R45 ;  /* 0x0000002d2c1d723e */ /* 0x000fe400000000ff */
[----:B------:R-:W-:Y:S01]  /*7c190*/  F2FP.F16.F32.PACK_AB R21, R20, R21 ;  /* 0x000000151415723e */ /* 0x000fe200000000ff */
[----:B------:R0:W-:Y:S01]  /*7c1a0*/  STL [R1+0xd14], R28 ;  /* 0x000d141c01007387 */ /* 0x0001e20000100800 */
[----:B------:R-:W-:Y:S02]  /*7c1b0*/  F2FP.F16.F32.PACK_AB R20, R36, R37 ;  /* 0x000000252414723e */ /* 0x000fe400000000ff */
[----:B------:R-:W-:Y:S01]  /*7c1c0*/  F2FP.F16.F32.PACK_AB R24, R24, R52 ;  /* 0x000000341818723e */ /* 0x000fe200000000ff */
[----:B------:R-:W-:Y:S01]  /*7c1d0*/  STL [R1+0xd10], R30 ;  /* 0x000d101e01007387 */ /* 0x000fe20000100800 */
[----:B------:R-:W-:-:S02]  /*7c1e0*/  F2FP.F16.F32.PACK_AB R6, R0, R6 ;  /* 0x000000060006723e */ /* 0x000fc400000000ff */
[----:B------:R-:W-:Y:S01]  /*7c1f0*/  F2FP.F16.F32.PACK_AB R4, R4, R5 ;  /* 0x000000050404723e */ /* 0x000fe200000000ff */
[----:B------:R-:W-:Y:S01]  /*7c200*/  STL [R1+0xd0c], R29 ;  /* 0x000d0c1d01007387 */ /* 0x000fe20000100800 */
[----:B------:R-:W-:Y:S02]  /*7c210*/  F2FP.F16.F32.PACK_AB R0, R3, R17 ;  /* 0x000000110300723e */ /* 0x000fe400000000ff */
[----:B0-----:R-:W-:Y:S02]  /*7c220*/  F2FP.F16.F32.PACK_AB R28, R48, R49 ;  /* 0x00000031301c723e */ /* 0x001fe400000000ff */
[----:B------:R-:W-:Y:S02]  /*7c230*/  F2FP.F16.F32.PACK_AB R3, R2, R16 ;  /* 0x000000100203723e */ /* 0x000fe400000000ff */
[----:B------:R-:W-:Y:S01]  /*7c240*/  F2FP.F16.F32.PACK_AB R2, R10, R13 ;  /* 0x0000000d0a02723e */ /* 0x000fe200000000ff */
[----:B------:R-:W-:Y:S04]  /*7c250*/  STL [R1+0xd08], R28 ;  /* 0x000d081c01007387 */ /* 0x000fe80000100800 */
[----:B------:R0:W-:Y:S04]  /*7c260*/  STL [R1+0xd04], R21 ;  /* 0x000d041501007387 */ /* 0x0001e80000100800 */
[----:B------:R1:W-:Y:S04]  /*7c270*/  STL [R1+0xd00], R20 ;  /* 0x000d001401007387 */ /* 0x0003e80000100800 */
[----:B------:R3:W-:Y:S01]  /*7c280*/  STL [R1+0xcec], R24 ;  /* 0x000cec1801007387 */ /* 0x0007e20000100800 */
[----:B0-----:R-:W-:-:S02]  /*7c290*/  F2FP.F16.F32.PACK_AB R21, R25, R53 ;  /* 0x000000351915723e */ /* 0x001fc400000000ff */
[----:B-1----:R-:W-:-:S03]  /*7c2a0*/  F2FP.F16.F32.PACK_AB R20, R27, R26 ;  /* 0x0000001a1b14723e */ /* 0x002fc600000000ff */
[----:B------:R0:W-:Y:S01]  /*7c2b0*/  STL [R1+0xce8], R21 ;  /* 0x000ce81501007387 */ /* 0x0001e20000100800 */
[----:B---3--:R-:W-:-:S03]  /*7c2c0*/  F2FP.F16.F32.PACK_AB R24, R32, R54 ;  /* 0x000000362018723e */ /* 0x008fc600000000ff */
[----:B------:R1:W-:Y:S04]  /*7c2d0*/  STL [R1+0xce4], R20 ;  /* 0x000ce41401007387 */ /* 0x0003e80000100800 */
[----:B------:R-:W-:Y:S01]  /*7c2e0*/  STL [R1+0xce0], R24 ;  /* 0x000ce01801007387 */ /* 0x000fe20000100800 */
[----:B0-----:R-:W-:Y:S02]  /*7c2f0*/  F2FP.F16.F32.PACK_AB R21, R22, R33 ;  /* 0x000000211615723e */ /* 0x001fe400000000ff */
[----:B------:R-:W-:Y:S02]  /*7c300*/  F2FP.F16.F32.PACK_AB R22, R38, R35 ;  /* 0x000000232616723e */ /* 0x000fe400000000ff */
[----:B-1----:R-:W-:Y:S01]  /*7c310*/  F2FP.F16.F32.PACK_AB R20, R23, R34 ;  /* 0x000000221714723e */ /* 0x002fe200000000ff */
[----:B------:R0:W-:Y:S04]  /*7c320*/  STL [R1+0xcfc], R21 ;  /* 0x000cfc1501007387 */ /* 0x0001e80000100800 */
[----:B------:R2:W-:Y:S04]  /*7c330*/  STL [R1+0xcf8], R20 ;  /* 0x000cf81401007387 */ /* 0x0005e80000100800 */
[----:B------:R-:W-:Y:S01]  /*7c340*/  STL [R1+0xcf4], R22 ;  /* 0x000cf41601007387 */ /* 0x000fe20000100800 */
[----:B0-----:R-:W-:-:S05]  /*7c350*/  F2FP.F16.F32.PACK_AB R21, R39, R40 ;  /* 0x000000282715723e */ /* 0x001fca00000000ff */
[----:B------:R-:W-:Y:S01]  /*7c360*/  STL [R1+0xcf0], R21 ;  /* 0x000cf01501007387 */ /* 0x000fe20000100800 */
[----:B--2---:R-:W-:-:S05]  /*7c370*/  F2FP.F16.F32.PACK_AB R20, R55, R60 ;  /* 0x0000003c3714723e */ /* 0x004fca00000000ff */
[----:B------:R-:W-:Y:S04]  /*7c380*/  STL [R1+0xcdc], R20 ;  /* 0x000cdc1401007387 */ /* 0x000fe80000100800 */
[----:B------:R-:W-:Y:S04]  /*7c390*/  STL [R1+0xcd8], R6 ;  /* 0x000cd80601007387 */ /* 0x000fe80000100800 */
[----:B------:R-:W-:Y:S04]  /*7c3a0*/  STL [R1+0xcd4], R4 ;  /* 0x000cd40401007387 */ /* 0x000fe80000100800 */
[----:B------:R0:W-:Y:S04]  /*7c3b0*/  STL [R1+0xcd0], R0 ;  /* 0x000cd00001007387 */ /* 0x0001e80000100800 */
[----:B------:R1:W-:Y:S04]  /*7c3c0*/  STL [R1+0x86c], R3 ;  /* 0x00086c0301007387 */ /* 0x0003e80000100800 */
[----:B------:R2:W-:Y:S01]  /*7c3d0*/  STL [R1+0x868], R2 ;  /* 0x0008680201007387 */ /* 0x0005e20000100800 */
[----:B0-----:R-:W-:-:S02]  /*7c3e0*/  F2FP.F16.F32.PACK_AB R0, R9, R12 ;  /* 0x0000000c0900723e */ /* 0x001fc400000000ff */
[----:B-1----:R-:W-:-:S03]  /*7c3f0*/  F2FP.F16.F32.PACK_AB R3, R8, R11 ;  /* 0x0000000b0803723e */ /* 0x002fc600000000ff */
[----:B------:R0:W-:Y:S01]  /*7c400*/  STL [R1+0x864], R0 ;  /* 0x0008640001007387 */ /* 0x0001e20000100800 */
[----:B--2---:R-:W-:-:S03]  /*7c410*/  F2FP.F16.F32.PACK_AB R2, R7, R19 ;  /* 0x000000130702723e */ /* 0x004fc600000000ff */
[----:B------:R1:W-:Y:S04]  /*7c420*/  STL [R1+0x860], R3 ;  /* 0x0008600301007387 */ /* 0x0003e80000100800 */
[----:B------:R2:W-:Y:S01]  /*7c430*/  STL [R1+0x77c], R2 ;  /* 0x00077c0201007387 */ /* 0x0005e20000100800 */
[----:B0-----:R-:W-:Y:S02]  /*7c440*/  F2FP.F16.F32.PACK_AB R0, R18, R56 ;  /* 0x000000381200723e */ /* 0x001fe400000000ff */
        /* <DEDUP_REMOVED lines=9> */
[----:B------:R-:W-:Y:S04]  /*7c4e0*/  STL [R1+0x768], R3 ;  /* 0x0007680301007387 */ /* 0x000fe80000100800 */
[----:B------:R-:W2:Y:S01]  /*7c4f0*/  LDL.LU R61, [R1+0x784] ;  /* 0x00078400013d7983 */ /* 0x000ea20000300800 */
[----:B0-----:R-:W-:-:S03]  /*7c500*/  F2FP.F16.F32.PACK_AB R0, R42, R43 ;  /* 0x0000002b2a00723e */ /* 0x001fc600000000ff */
[----:B------:R-:W-:Y:S04]  /*7c510*/  STL [R1+0x764], R2 ;  /* 0x0007640201007387 */ /* 0x000fe80000100800 */
[----:B--2---:R0:W-:Y:S04]  /*7c520*/  STL [R1+0x32b0], R61 ;  /* 0x0032b03d01007387 */ /* 0x0041e80000100800 */
[----:B------:R-:W-:Y:S04]  /*7c530*/  STL [R1+0x760], R0 ;  /* 0x0007600001007387 */ /* 0x000fe80000100800 */
[----:B0-----:R-:W2:Y:S04]  /*7c540*/  LDL.LU R61, [R1+0x78c] ;  /* 0x00078c00013d7983 */ /* 0x001ea80000300800 */
[----:B------:R-:W3:Y:S04]  /*7c550*/  LDL.LU R28, [R1+0xbdc] ;  /* 0x000bdc00011c7983 */ /* 0x000ee80000300800 */
[----:B---3--:R0:W-:Y:S04]  /*7c560*/  STL [R1+0x32ac], R28 ;  /* 0x0032ac1c01007387 */ /* 0x0081e80000100800 */
[----:B0-----:R-:W3:Y:S04]  /*7c570*/  LDL.LU R28, [R1+0x1044] ;  /* 0x00104400011c7983 */ /* 0x001ee80000300800 */
[----:B---3--:R0:W-:Y:S04]  /*7c580*/  STL [R1+0x32b4], R28 ;  /* 0x0032b41c01007387 */ /* 0x0081e80000100800 */
[----:B0-----:R-:W2:Y:S04]  /*7c590*/  LDL.LU R28, [R1+0x104c] ;  /* 0x00104c00011c7983 */ /* 0x001ea80000300800 */
        /* <DEDUP_REMOVED lines=59> */
[----:B--2---:R-:W-:-:S03]  /*7c950*/  F2FP.F16.F32.PACK_AB R61, R28, R61 ;  /* 0x0000003d1c3d723e */ /* 0x004fc600000000ff */
[----:B------:R-:W2:Y:S04]  /*7c960*/  LDL.LU R28, [R1+0x32b4] ;  /* 0x0032b400011c7983 */ /* 0x000ea80000300800 */
[----:B------:R0:W-:Y:S04]  /*7c970*/  STL [R1+0x72c], R61 ;  /* 0x00072c3d01007387 */ /* 0x0001e80000100800 */
[----:B0-----:R-:W2:Y:S02]  /*7c980*/  LDL.LU R61, [R1+0x32b0] ;  /* 0x0032b000013d7983 */ /* 0x001ea40000300800 */
[----:B--2---:R-:W-:-:S02]  /*7c990*/  F2FP.F16.F32.PACK_AB R61, R28, R61 ;  /* 0x0000003d1c3d723e */ /* 0x004fc400000000ff */
[----:B------:R-:W2:Y:S01]  /*7c9a0*/  LDL.LU R28, [R1+0x32ac] ;  /* 0x0032ac00011c7983 */ /* 0x000ea20000300800 */
[----:B----4-:R-:W-:-:S03]  /*7c9b0*/  F2FP.F16.F32.PACK_AB R30, R30, R31 ;  /* 0x0000001f1e1e723e */ /* 0x010fc600000000ff */
[----:B------:R-:W-:Y:S01]  /*7c9c0*/  STL [R1+0x728], R61 ;  /* 0x0007283d01007387 */ /* 0x000fe20000100800 */
[----:B---3--:R-:W-:Y:S02]  /*7c9d0*/  F2FP.F16.F32.PACK_AB R21, R20, R21 ;  /* 0x000000151415723e */ /* 0x008fe400000000ff */
[----:B------:R-:W-:Y:S02]  /*7c9e0*/  F2FP.F16.F32.PACK_AB R20, R36, R37 ;  /* 0x000000252414723e */ /* 0x000fe400000000ff */
[----:B------:R-:W-:Y:S02]  /*7c9f0*/  F2FP.F16.F32.PACK_AB R24, R24, R52 ;  /* 0x000000341818723e */ /* 0x000fe400000000ff */
[----:B------:R-:W-:Y:S02]  /*7ca00*/  F2FP.F16.F32.PACK_AB R6, R0, R6 ;  /* 0x000000060006723e */ /* 0x000fe400000000ff */
[----:B------:R-:W-:Y:S02]  /*7ca10*/  F2FP.F16.F32.PACK_AB R4, R4, R5 ;  /* 0x000000050404723e */ /* 0x000fe400000000ff */
[----:B------:R-:W-:-:S02]  /*7ca20*/  F2FP.F16.F32.PACK_AB R0, R3, R17 ;  /* 0x000000110300723e */ /* 0x000fc400000000ff */
[----:B------:R-:W-:Y:S02]  /*7ca30*/  F2FP.F16.F32.PACK_AB R3, R2, R16 ;  /* 0x000000100203723e */ /* 0x000fe400000000ff */
[----:B------:R-:W-:Y:S02]  /*7ca40*/  F2FP.F16.F32.PACK_AB R2, R10, R13 ;  /* 0x0000000d0a02723e */ /* 0x000fe400000000ff */
[----:B--2---:R-:W-:Y:S02]  /*7ca50*/  F2FP.F16.F32.PACK_AB R28, R28, R29 ;  /* 0x0000001d1c1c723e */ /* 0x004fe400000000ff */
[----:B------:R-:W-:-:S03]  /*7ca60*/  F2FP.F16.F32.PACK_AB R29, R44, R45 ;  /* 0x0000002d2c1d723e */ /* 0x000fc600000000ff */
[----:B------:R0:W-:Y:S04]  /*7ca70*/  STL [R1+0x724], R28 ;  /* 0x0007241c01007387 */ /* 0x0001e80000100800 */
[----:B------:R-:W-:Y:S01]  /*7ca80*/  STL [R1+0x720], R30 ;  /* 0x0007201e01007387 */ /* 0x000fe20000100800 */
[----:B0-----:R-:W-:-:S03]  /*7ca90*/  F2FP.F16.F32.PACK_AB R28, R48, R49 ;  /* 0x00000031301c723e */ /* 0x001fc600000000ff */
[----:B------:R-:W-:Y:S04]  /*7caa0*/  STL [R1+0x73c], R29 ;  /* 0x00073c1d01007387 */ /* 0x000fe80000100800 */
[----:B------:R-:W-:Y:S04]  /*7cab0*/  STL [R1+0x738], R28 ;  /* 0x0007381c01007387 */ /* 0x000fe80000100800 */
[----:B------:R0:W-:Y:S04]  /*7cac0*/  STL [R1+0x734], R21 ;  /* 0x0007341501007387 */ /* 0x0001e80000100800 */
[----:B------:R1:W-:Y:S01]  /*7cad0*/  STL [R1+0x730], R20 ;  /* 0x0007301401007387 */ /* 0x0003e20000100800 */
[----:B0-----:R-:W-:-:S03]  /*7cae0*/  F2FP.F16.F32.PACK_AB R21, R25, R53 ;  /* 0x000000351915723e */ /* 0x001fc600000000ff */
[----:B------:R0:W-:Y:S01]  /*7caf0*/  STL [R1+0x74c], R24 ;  /* 0x00074c1801007387 */ /* 0x0001e20000100800 */
[----:B-1----:R-:W-:-:S03]  /*7cb00*/  F2FP.F16.F32.PACK_AB R20, R27, R26 ;  /* 0x0000001a1b14723e */ /* 0x002fc600000000ff */
[----:B------:R1:W-:Y:S04]  /*7cb10*/  STL [R1+0x748], R21 ;  /* 0x0007481501007387 */ /* 0x0003e80000100800 */
[----:B------:R2:W-:Y:S01]  /*7cb20*/  STL [R1+0x744], R20 ;  /* 0x0007441401007387 */ /* 0x0005e20000100800 */
[----:B0-----:R-:W-:Y:S02]  /*7cb30*/  F2FP.F16.F32.PACK_AB R24, R32, R54 ;  /* 0x000000362018723e */ /* 0x001fe400000000ff */
[----:B-1----:R-:W-:-:S03]  /*7cb40*/  F2FP.F16.F32.PACK_AB R21, R22, R33 ;  /* 0x000000211615723e */ /* 0x002fc600000000ff */
[----:B------:R-:W-:Y:S01]  /*7cb50*/  STL [R1+0x740], R24 ;  /* 0x0007401801007387 */ /* 0x000fe20000100800 */
[----:B--2---:R-:W-:-:S03]  /*7cb60*/  F2FP.F16.F32.PACK_AB R20, R23, R34 ;  /* 0x000000221714723e */ /* 0x004fc600000000ff */
[----:B------:R0:W-:Y:S01]  /*7cb70*/  STL [R1+0x75c], R21 ;  /* 0x00075c1501007387 */ /* 0x0001e20000100800 */
[----:B------:R-:W-:-:S03]  /*7cb80*/  F2FP.F16.F32.PACK_AB R22, R38, R35 ;  /* 0x000000232616723e */ /* 0x000fc600000000ff */
[----:B------:R1:W-:Y:S01]  /*7cb90*/  STL [R1+0x758], R20 ;  /* 0x0007581401007387 */ /* 0x0003e20000100800 */
[----:B0-----:R-:W-:-:S03]  /*7cba0*/  F2FP.F16.F32.PACK_AB R21, R39, R40 ;  /* 0x000000282715723e */ /* 0x001fc600000000ff */
[----:B------:R-:W-:Y:S01]  /*7cbb0*/  STL [R1+0x754], R22 ;  /* 0x0007541601007387 */ /* 0x000fe20000100800 */
[----:B-1----:R-:W-:-:S03]  /*7cbc0*/  F2FP.F16.F32.PACK_AB R20, R55, R60 ;  /* 0x0000003c3714723e */ /* 0x002fc600000000ff */
[----:B------:R-:W-:Y:S04]  /*7cbd0*/  STL [R1+0x750], R21 ;  /* 0x0007501501007387 */ /* 0x000fe80000100800 */
[----:B------:R-:W-:Y:S04]  /*7cbe0*/  STL [R1+0x71c], R20 ;  /* 0x00071c1401007387 */ /* 0x000fe80000100800 */
        /* <DEDUP_REMOVED lines=20> */
[----:B------:R-:W-:Y:S04]  /*7cd30*/  STL [R1+0x6e8], R3 ;  /* 0x0006e80301007387 */ /* 0x000fe80000100800 */
[----:B------:R-:W2:Y:S01]  /*7cd40*/  LDL.LU R61, [R1+0x794] ;  /* 0x00079400013d7983 */ /* 0x000ea20000300800 */
[----:B0-----:R-:W-:Y:S02]  /*7cd50*/  F2FP.F16.F32.PACK_AB R2, R51, R41 ;  /* 0x000000293302723e */ /* 0x001fe400000000ff */
[----:B-1----:R-:W-:-:S03]  /*7cd60*/  F2FP.F16.F32.PACK_AB R0, R42, R43 ;  /* 0x0000002b2a00723e */ /* 0x002fc600000000ff */
        /* <DEDUP_REMOVED lines=1147> */
[----:B------:R0:W-:Y:S01]  /*81520*/  STL [R1+0x218], R55 ;  /* 0x0002183701007387 */ /* 0x0001e20000100800 */
[----:B---3--:R-:W-:-:S03]  /*81530*/  F2FP.F16.F32.PACK_AB R23, R34, R23 ;  /* 0x000000172217723e */ /* 0x008fc600000000ff */
[----:B0-----:R-:W3:Y:S01]  /*81540*/  LDL.LU R55, [R1+0x323c] ;  /* 0x00323c0001377983 */ /* 0x001ee20000300800 */
[----:B------:R-:W-:Y:S02]  /*81550*/  F2FP.F16.F32.PACK_AB R22, R33, R22 ;  /* 0x000000162116723e */ /* 0x000fe400000000ff */
        /* <DEDUP_REMOVED lines=8> */
[----:B------:R-:W3:Y:S04]  /*815e0*/  LDL.LU R40, [R1+0x3238] ;  /* 0x0032380001287983 */ /* 0x000ee80000300800 */
[----:B------:R0:W-:Y:S04]  /*815f0*/  STL [R1+0x214], R39 ;  /* 0x0002142701007387 */ /* 0x0001e80000100800 */
[----:B0-----:R-:W2:Y:S04]  /*81600*/  LDL.LU R39, [R1+0x3234] ;  /* 0x0032340001277983 */ /* 0x001ea80000300800 */
[----:B------:R-:W2:Y:S04]  /*81610*/  LDL.LU R35, [R1+0x3230] ;  /* 0x0032300001237983 */ /* 0x000ea80000300800 */
[----:B------:R0:W-:Y:S04]  /*81620*/  STL [R1+0x210], R38 ;  /* 0x0002102601007387 */ /* 0x0001e80000100800 */
[----:B0-----:R-:W4:Y:S04]  /*81630*/  LDL.LU R38, [R1+0x322c] ;  /* 0x00322c0001267983 */ /* 0x001f280000300800 */
[----:B------:R-:W4:Y:S04]  /*81640*/  LDL.LU R34, [R1+0x3228] ;  /* 0x0032280001227983 */ /* 0x000f280000300800 */
        /* <DEDUP_REMOVED lines=12> */
[----:B------:R-:W-:Y:S04]  /*81710*/  STL [R1+0x23c], R61 ;  /* 0x00023c3d01007387 */ /* 0x000fe80000100800 */
[----:B------:R0:W-:Y:S01]  /*81720*/  STL [R1+0x238], R29 ;  /* 0x0002381d01007387 */ /* 0x0001e20000100800 */
[----:B------:R-:W-:-:S03]  /*81730*/  F2FP.F16.F32.PACK_AB R21, R24, R52 ;  /* 0x000000341815723e */ /* 0x000fc600000000ff */
[----:B------:R-:W-:Y:S01]  /*81740*/  STL [R1+0x234], R30 ;  /* 0x0002341e01007387 */ /* 0x000fe20000100800 */
[----:B0-----:R-:W-:-:S03]  /*81750*/  F2FP.F16.F32.PACK_AB R29, R48, R49 ;  /* 0x00000031301d723e */ /* 0x001fc600000000ff */
[----:B------:R0:W-:Y:S01]  /*81760*/  STL [R1+0x230], R28 ;  /* 0x0002301c01007387 */ /* 0x0001e20000100800 */
[----:B------:R-:W-:-:S03]  /*81770*/  F2FP.F16.F32.PACK_AB R0, R0, R6 ;  /* 0x000000060000723e */ /* 0x000fc600000000ff */
[----:B------:R-:W-:Y:S04]  /*81780*/  STL [R1+0x24c], R29 ;  /* 0x00024c1d01007387 */ /* 0x000fe80000100800 */
[----:B------:R1:W-:Y:S01]  /*81790*/  STL [R1+0x248], R20 ;  /* 0x0002481401007387 */ /* 0x0003e20000100800 */
[----:B0-----:R-:W-:Y:S02]  /*817a0*/  F2FP.F16.F32.PACK_AB R28, R36, R37 ;  /* 0x00000025241c723e */ /* 0x001fe400000000ff */
[----:B------:R-:W-:-:S03]  /*817b0*/  F2FP.F16.F32.PACK_AB R5, R4, R5 ;  /* 0x000000050405723e */ /* 0x000fc600000000ff */
[----:B------:R-:W-:Y:S01]  /*817c0*/  STL [R1+0x244], R28 ;  /* 0x0002441c01007387 */ /* 0x000fe20000100800 */
[----:B-1----:R-:W-:-:S03]  /*817d0*/  F2FP.F16.F32.PACK_AB R20, R25, R60 ;  /* 0x0000003c1914723e */ /* 0x002fc600000000ff */
[----:B------:R-:W-:Y:S01]  /*817e0*/  STL [R1+0x240], R21 ;  /* 0x0002401501007387 */ /* 0x000fe20000100800 */
[----:B------:R-:W-:-:S03]  /*817f0*/  F2FP.F16.F32.PACK_AB R4, R3, R17 ;  /* 0x000000110304723e */ /* 0x000fc600000000ff */
[----:B------:R-:W-:Y:S01]  /*81800*/  STL [R1+0x25c], R20 ;  /* 0x00025c1401007387 */ /* 0x000fe20000100800 */
[----:B------:R-:W-:-:S03]  /*81810*/  F2FP.F16.F32.PACK_AB R3, R10, R13 ;  /* 0x0000000d0a03723e */ /* 0x000fc600000000ff */
[----:B------:R0:W-:Y:S04]  /*81820*/  STL [R1+0x258], R0 ;  /* 0x0002580001007387 */ /* 0x0001e80000100800 */
[----:B------:R-:W-:Y:S01]  /*81830*/  STL [R1+0x254], R5 ;  /* 0x0002540501007387 */ /* 0x000fe20000100800 */
[----:B0-----:R-:W-:-:S03]  /*81840*/  F2FP.F16.F32.PACK_AB R0, R2, R16 ;  /* 0x000000100200723e */ /* 0x001fc600000000ff */
[----:B------:R-:W-:Y:S01]  /*81850*/  STL [R1+0x250], R4 ;  /* 0x0002500401007387 */ /* 0x000fe20000100800 */
[----:B------:R-:W-:-:S03]  /*81860*/  F2FP.F16.F32.PACK_AB R2, R9, R12 ;  /* 0x0000000c0902723e */ /* 0x000fc600000000ff */
[----:B------:R0:W-:Y:S04]  /*81870*/  STL [R1+0x16c], R0 ;  /* 0x00016c0001007387 */ /* 0x0001e80000100800 */
[----:B------:R1:W-:Y:S01]  /*81880*/  STL [R1+0x168], R3 ;  /* 0x0001680301007387 */ /* 0x0003e20000100800 */
[----:B0-----:R-:W-:-:S03]  /*81890*/  F2FP.F16.F32.PACK_AB R0, R8, R11 ;  /* 0x0000000b0800723e */ /* 0x001fc600000000ff */
[----:B------:R0:W-:Y:S01]  /*818a0*/  STL [R1+0x164], R2 ;  /* 0x0001640201007387 */ /* 0x0001e20000100800 */
[----:B-1----:R-:W-:-:S03]  /*818b0*/  F2FP.F16.F32.PACK_AB R3, R7, R19 ;  /* 0x000000130703723e */ /* 0x002fc600000000ff */
        /* <DEDUP_REMOVED lines=14> */
[----:B------:R2:W-:Y:S04]  /*819a0*/  STL [R1+0x184], R3 ;  /* 0x0001840301007387 */ /* 0x0005e80000100800 */
[----:B------:R4:W-:Y:S01]  /*819b0*/  STL [R1+0x180], R2 ;  /* 0x0001800201007387 */ /* 0x0009e20000100800 */
[----:B---3--:R-:W-:-:S05]  /*819c0*/  F2FP.F16.F32.PACK_AB R0, R40, R55 ;  /* 0x000000372800723e */ /* 0x008fca00000000ff */
[----:B------:R0:W-:Y:S01]  /*819d0*/  STL [R1+0x19c], R0 ;  /* 0x00019c0001007387 */ /* 0x0001e20000100800 */
[----:B--2---:R-:W-:-:S05]  /*819e0*/  F2FP.F16.F32.PACK_AB R3, R35, R39 ;  /* 0x000000272303723e */ /* 0x004fca00000000ff */
[----:B------:R-:W-:Y:S04]  /*819f0*/  STL [R1+0x198], R3 ;  /* 0x0001980301007387 */ /* 0x000fe80000100800 */
[----:B------:R-:W2:Y:S01]  /*81a00*/  LDL.LU R25, [R1+0xf4c] ;  /* 0x000f4c0001197983 */ /* 0x000ea20000300800 */
[----:B----4-:R-:W-:-:S05]  /*81a10*/  F2FP.F16.F32.PACK_AB R2, R34, R38 ;  /* 0x000000262202723e */ /* 0x010fca00000000ff */
[----:B------:R-:W-:Y:S04]  /*81a20*/  STL [R1+0x194], R2 ;  /* 0x0001940201007387 */ /* 0x000fe80000100800 */
[----:B------:R-:W2:Y:S01]  /*81a30*/  LDL.LU R52, [R1+0x92c] ;  /* 0x00092c0001347983 */ /* 0x000ea20000300800 */
[----:B0-----:R-:W-:-:S05]  /*81a40*/  F2FP.F16.F32.PACK_AB R0, R33, R23 ;  /* 0x000000172100723e */ /* 0x001fca00000000ff */
[----:B------:R0:W-:Y:S04]  /*81a50*/  STL [R1+0x190], R0 ;  /* 0x0001900001007387 */ /* 0x0001e80000100800 */
        /* <DEDUP_REMOVED lines=53> */
[----:B--2---:R-:W-:-:S03]  /*81db0*/  F2FP.F16.F32.PACK_AB R52, R25, R52 ;  /* 0x000000341934723e */ /* 0x004fc600000000ff */
[----:B------:R-:W2:Y:S04]  /*81dc0*/  LDL.LU R25, [R1+0x3204] ;  /* 0x0032040001197983 */ /* 0x000ea80000300800 */
[----:B------:R0:W-:Y:S04]  /*81dd0*/  STL [R1+0x1ac], R52 ;  /* 0x0001ac3401007387 */ /* 0x0001e80000100800 */
[----:B0-----:R-:W2:Y:S01]  /*81de0*/  LDL.LU R52, [R1+0x3200] ;  /* 0x0032000001347983 */ /* 0x001ea20000300800 */
[----:B---3--:R-:W-:-:S03]  /*81df0*/  F2FP.F16.F32.PACK_AB R37, R24, R37 ;  /* 0x000000251825723e */ /* 0x008fc600000000ff */
[----:B------:R-:W3:Y:S04]  /*81e00*/  LDL.LU R24, [R1+0x31fc] ;  /* 0x0031fc0001187983 */ /* 0x000ee80000300800 */
[----:B------:R0:W-:Y:S01]  /*81e10*/  STL [R1+0x1a8], R37 ;  /* 0x0001a82501007387 */ /* 0x0001e20000100800 */
[----:B----4-:R-:W-:Y:S02]  /*81e20*/  F2FP.F16.F32.PACK_AB R39, R38, R39 ;  /* 0x000000272627723e */ /* 0x010fe400000000ff */
[----:B------:R-:W-:Y:S01]  /*81e30*/  F2FP.F16.F32.PACK_AB R22, R22, R23 ;  /* 0x000000171616723e */ /* 0x000fe200000000ff */
[----:B0-----:R-:W4:Y:S04]  /*81e40*/  LDL.LU R37, [R1+0x31f8] ;  /* 0x0031f80001257983 */ /* 0x001f280000300800 */
[----:B------:R-:W4:Y:S01]  /*81e50*/  LDL.LU R38, [R1+0x93c] ;  /* 0x00093c0001267983 */ /* 0x000f220000300800 */
[----:B------:R-:W-:-:S03]  /*81e60*/  F2FP.F16.F32.PACK_AB R21, R36, R21 ;  /* 0x000000152415723e */ /* 0x000fc600000000ff */
[----:B------:R0:W-:Y:S04]  /*81e70*/  STL [R1+0x1a4], R39 ;  /* 0x0001a42701007387 */ /* 0x0001e80000100800 */
[----:B0-----:R-:W4:Y:S04]  /*81e80*/  LDL.LU R39, [R1+0x934] ;  /* 0x0009340001277983 */ /* 0x001f280000300800 */
[----:B------:R0:W-:Y:S01]  /*81e90*/  STL [R1+0x1a0], R22 ;  /* 0x0001a01601007387 */ /* 0x0001e20000100800 */
[----:B------:R-:W-:-:S03]  /*81ea0*/  F2FP.F16.F32.PACK_AB R49, R20, R49 ;  /* 0x000000311431723e */ /* 0x000fc600000000ff */
[----:B0-----:R-:W4:Y:S04]  /*81eb0*/  LDL.LU R22, [R1+0x35c] ;  /* 0x00035c0001167983 */ /* 0x001f280000300800 */
[----:B------:R-:W4:Y:S04]  /*81ec0*/  LDL.LU R23, [R1+0x354] ;  /* 0x0003540001177983 */ /* 0x000f280000300800 */
[----:B------:R-:W4:Y:S04]  /*81ed0*/  LDL.LU R36, [R1+0x31f4] ;  /* 0x0031f40001247983 */ /* 0x000f280000300800 */
[----:B------:R0:W-:Y:S04]  /*81ee0*/  STL [R1+0x1bc], R21 ;  /* 0x0001bc1501007387 */ /* 0x0001e80000100800 */
[----:B0-----:R-:W4:Y:S04]  /*81ef0*/  LDL.LU R21, [R1+0x31f0] ;  /* 0x0031f00001157983 */ /* 0x001f280000300800 */
[----:B------:R-:W4:Y:S01]  /*81f00*/  LDL.LU R20, [R1+0x31ec] ;  /* 0x0031ec0001147983 */ /* 0x000f220000300800 */
[----:B------:R-:W-:-:S02]  /*81f10*/  F2FP.F16.F32.PACK_AB R45, R48, R45 ;  /* 0x0000002d302d723e */ /* 0x000fc400000000ff */
[----:B------:R-:W-:Y:S01]  /*81f20*/  F2FP.F16.F32.PACK_AB R31, R44, R31 ;  /* 0x0000001f2c1f723e */ /* 0x000fe200000000ff */
[----:B------:R0:W-:Y:S01]  /*81f30*/  STL [R1+0x1b8], R49 ;  /* 0x0001b83101007387 */ /* 0x0001e20000100800 */
[----:B------:R-:W-:Y:S02]  /*81f40*/  F2FP.F16.F32.PACK_AB R61, R30, R61 ;  /* 0x0000003d1e3d723e */ /* 0x000fe400000000ff */
[----:B------:R-:W-:Y:S02]  /*81f50*/  F2FP.F16.F32.PACK_AB R29, R28, R29 ;  /* 0x0000001d1c1d723e */ /* 0x000fe400000000ff */
[----:B------:R-:W-:Y:S01]  /*81f60*/  F2FP.F16.F32.PACK_AB R28, R60, R0 ;  /* 0x000000003c1c723e */ /* 0x000fe200000000ff */
[----:B0-----:R-:W4:Y:S04]  /*81f70*/  LDL.LU R49, [R1+0x31e8] ;  /* 0x0031e80001317983 */ /* 0x001f280000300800 */
[----:B------:R-:W4:Y:S04]  /*81f80*/  LDL.LU R48, [R1+0x31e4] ;  /* 0x0031e40001307983 */ /* 0x000f280000300800 */
[----:B------:R0:W-:Y:S01]  /*81f90*/  STL [R1+0x1b4], R45 ;  /* 0x0001b42d01007387 */ /* 0x0001e20000100800 */
[----:B------:R-:W-:-:S02]  /*81fa0*/  F2FP.F16.F32.PACK_AB R0, R6, R4 ;  /* 0x000000040600723e */ /* 0x000fc400000000ff */
[----:B------:R-:W-:Y:S01]  /*81fb0*/  F2FP.F16.F32.PACK_AB R4, R5, R3 ;  /* 0x000000030504723e */ /* 0x000fe200000000ff */
[----:B0-----:R-:W4:Y:S04]  /*81fc0*/  LDL.LU R45, [R1+0x31e0] ;  /* 0x0031e000012d7983 */ /* 0x001f280000300800 */
[----:B------:R-:W4:Y:S04]  /*81fd0*/  LDL.LU R44, [R1+0x31dc] ;  /* 0x0031dc00012c7983 */ /* 0x000f280000300800 */
[----:B------:R0:W-:Y:S01]  /*81fe0*/  STL [R1+0x1b0], R31 ;  /* 0x0001b01f01007387 */ /* 0x0001e20000100800 */
[----:B------:R-:W-:-:S03]  /*81ff0*/  F2FP.F16.F32.PACK_AB R3, R17, R2 ;  /* 0x000000021103723e */ /* 0x000fc600000000ff */
[----:B0-----:R-:W4:Y:S04]  /*82000*/  LDL.LU R31, [R1+0x31d8] ;  /* 0x0031d800011f7983 */ /* 0x001f280000300800 */
[----:B------:R-:W4:Y:S04]  /*82010*/  LDL.LU R30, [R1+0x31d4] ;  /* 0x0031d400011e7983 */ /* 0x000f280000300800 */
[----:B------:R-:W-:Y:S04]  /*82020*/  STL [R1+0x1cc], R61 ;  /* 0x0001cc3d01007387 */ /* 0x000fe80000100800 */
[----:B------:R-:W-:Y:S04]  /*82030*/  STL [R1+0x1c8], R29 ;  /* 0x0001c81d01007387 */ /* 0x000fe80000100800 */
[----:B------:R-:W-:Y:S01]  /*82040*/  STL [R1+0x1c4], R28 ;  /* 0x0001c41c01007387 */ /* 0x000fe20000100800 */
[----:B------:R-:W-:-:S03]  /*82050*/  F2FP.F16.F32.PACK_AB R2, R13, R9 ;  /* 0x000000090d02723e */ /* 0x000fc600000000ff */
[----:B------:R0:W-:Y:S04]  /*82060*/  STL [R1+0x1c0], R0 ;  /* 0x0001c00001007387 */ /* 0x0001e80000100800 */
[----:B------:R-:W-:Y:S01]  /*82070*/  STL [R1+0x1dc], R4 ;  /* 0x0001dc0401007387 */ /* 0x000fe20000100800 */
[----:B0-----:R-:W-:-:S03]  /*82080*/  F2FP.F16.F32.PACK_AB R0, R16, R10 ;  /* 0x0000000a1000723e */ /* 0x001fc600000000ff */
        /* <DEDUP_REMOVED lines=29> */
[----:B------:R3:W-:Y:S04]  /*82260*/  STL [R1+0x10c], R3 ;  /* 0x00010c0301007387 */ /* 0x0007e80000100800 */
[----:B------:R4:W-:Y:S01]  /*82270*/  STL [R1+0x108], R0 ;  /* 0x0001080001007387 */ /* 0x0009e20000100800 */
[----:B--2---:R-:W-:-:S05]  /*82280*/  F2FP.F16.F32.PACK_AB R2, R25, R53 ;  /* 0x000000351902723e */ /* 0x004fca00000000ff */
[----:B------:R0:W-:Y:S01]  /*82290*/  STL [R1+0x104], R2 ;  /* 0x0001040201007387 */ /* 0x0001e20000100800 */
[----:B---3--:R-:W-:-:S05]  /*822a0*/  F2FP.F16.F32.PACK_AB R3, R24, R52 ;  /* 0x000000341803723e */ /* 0x008fca00000000ff */
[----:B------:R1:W-:Y:S01]  /*822b0*/  STL [R1+0x100], R3 ;  /* 0x0001000301007387 */ /* 0x0003e20000100800 */
[----:B----4-:R-:W-:-:S05]  /*822c0*/  F2FP.F16.F32.PACK_AB R0, R37, R38 ;  /* 0x000000262500723e */ /* 0x010fca00000000ff */
[----:B------:R-:W-:Y:S01]  /*822d0*/  STL [R1+0x11c], R0 ;  /* 0x00011c0001007387 */ /* 0x000fe20000100800 */
[----:B0-----:R-:W-:-:S05]  /*822e0*/  F2FP.F16.F32.PACK_AB R2, R36, R39 ;  /* 0x000000272402723e */ /* 0x001fca00000000ff */
[----:B------:R0:W-:Y:S01]  /*822f0*/  STL [R1+0x118], R2 ;  /* 0x0001180201007387 */ /* 0x0001e20000100800 */
[----:B-1----:R-:W-:-:S03]  /*82300*/  F2FP.F16.F32.PACK_AB R3, R21, R22 ;  /* 0x000000161503723e */ /* 0x002fc600000000ff */
[----:B0-----:R-:W2:Y:S01]  /*82310*/  LDL.LU R2, [R1+0x167c] ;  /* 0x00167c0001027983 */ /* 0x001ea20000300800 */
[----:B------:R-:W-:-:S03]  /*82320*/  F2FP.F16.F32.PACK_AB R0, R20, R23 ;  /* 0x000000171400723e */ /* 0x000fc600000000ff */
[----:B------:R-:W-:Y:S04]  /*82330*/  STL [R1+0x114], R3 ;  /* 0x0001140301007387 */ /* 0x000fe80000100800 */
[----:B------:R-:W2:Y:S04]  /*82340*/  LDL.LU R16, [R1+0x11cc] ;  /* 0x0011cc0001107983 */ /* 0x000ea80000300800 */
        /* <DEDUP_REMOVED lines=44> */
[----:B--2---:R-:W-:-:S05]  /*82610*/  F2FP.F16.F32.PACK_AB R0, R2, R16 ;  /* 0x000000100200723e */ /* 0x004fca00000000ff */
[----:B------:R0:W-:Y:S01]  /*82620*/  STL [R1+0x12c], R0 ;  /* 0x00012c0001007387 */ /* 0x0001e20000100800 */
[----:B---3--:R-:W-:-:S05]  /*82630*/  F2FP.F16.F32.PACK_AB R3, R10, R13 ;  /* 0x0000000d0a03723e */ /* 0x008fca00000000ff */
[----:B------:R-:W-:Y:S01]  /*82640*/  STL [R1+0x128], R3 ;  /* 0x0001280301007387 */ /* 0x000fe20000100800 */
[----:B----4-:R-:W-:Y:S02]  /*82650*/  F2FP.F16.F32.PACK_AB R2, R9, R12 ;  /* 0x0000000c0902723e */ /* 0x010fe400000000ff */
[----:B0-----:R-:W-:Y:S02]  /*82660*/  F2FP.F16.F32.PACK_AB R0, R8, R23 ;  /* 0x000000170800723e */ /* 0x001fe400000000ff */
[----:B------:R-:W2:Y:S04]  /*82670*/  LDL.LU R23, [R1+0x1640] ;  /* 0x0016400001177983 */ /* 0x000ea80000300800 */
[----:B------:R0:W-:Y:S04]  /*82680*/  STL [R1+0x124], R2 ;  /* 0x0001240201007387 */ /* 0x0001e80000100800 */
[----:B------:R1:W-:Y:S01]  /*82690*/  STL [R1+0x120], R0 ;  /* 0x0001200001007387 */ /* 0x0003e20000100800 */
[----:B0-----:R-:W-:-:S02]  /*826a0*/  F2FP.F16.F32.PACK_AB R2, R11, R7 ;  /* 0x000000070b02723e */ /* 0x001fc400000000ff */
[----:B-1----:R-:W-:-:S03]  /*826b0*/  F2FP.F16.F32.PACK_AB R0, R19, R18 ;  /* 0x000000121300723e */ /* 0x002fc600000000ff */
[----:B------:R0:W-:Y:S01]  /*826c0*/  STL [R1+0x13c], R2 ;  /* 0x00013c0201007387 */ /* 0x0001e20000100800 */
[----:B------:R-:W-:-:S03]  /*826d0*/  F2FP.F16.F32.PACK_AB R3, R56, R57 ;  /* 0x000000393803723e */ /* 0x000fc600000000ff */
[----:B------:R1:W-:Y:S01]  /*826e0*/  STL [R1+0x138], R0 ;  /* 0x0001380001007387 */ /* 0x0003e20000100800 */
[----:B0-----:R-:W-:-:S03]  /*826f0*/  F2FP.F16.F32.PACK_AB R2, R58, R59 ;  /* 0x0000003b3a02723e */ /* 0x001fc600000000ff */
[----:B------:R0:W-:Y:S04]  /*82700*/  STL [R1+0x134], R3 ;  /* 0x0001340301007387 */ /* 0x0001e80000100800 */
[----:B------:R3:W-:Y:S01]  /*82710*/  STL [R1+0x130], R2 ;  /* 0x0001300201007387 */ /* 0x0007e20000100800 */
[----:B-1----:R-:W-:-:S05]  /*82720*/  F2FP.F16.F32.PACK_AB R0, R14, R15 ;  /* 0x0000000f0e00723e */ /* 0x002fca00000000ff */
[----:B------:R1:W-:Y:S01]  /*82730*/  STL [R1+0x14c], R0 ;  /* 0x00014c0001007387 */ /* 0x0003e20000100800 */
[----:B0-----:R-:W-:Y:S02]  /*82740*/  F2FP.F16.F32.PACK_AB R3, R46, R47 ;  /* 0x0000002f2e03723e */ /* 0x001fe400000000ff */
[----:B---3--:R-:W-:-:S03]  /*82750*/  F2FP.F16.F32.PACK_AB R2, R50, R51 ;  /* 0x000000333202723e */ /* 0x008fc600000000ff */
[----:B------:R-:W-:Y:S04]  /*82760*/  STL [R1+0x148], R3 ;  /* 0x0001480301007387 */ /* 0x000fe80000100800 */
[----:B------:R-:W-:Y:S01]  /*82770*/  STL [R1+0x144], R2 ;  /* 0x0001440201007387 */ /* 0x000fe20000100800 */
[----:B-1----:R-:W-:Y:S02]  /*82780*/  F2FP.F16.F32.PACK_AB R0, R40, R41 ;  /* 0x000000292800723e */ /* 0x002fe400000000ff */
[----:B------:R-:W-:-:S05]  /*82790*/  F2FP.F16.F32.PACK_AB R59, R42, R43 ;  /* 0x0000002b2a3b723e */ /* 0x000fca00000000ff */
[----:B------:R-:W-:Y:S01]  /*827a0*/  STL [R1+0x30dc], R59 ;  /* 0x0030dc3b01007387 */ /* 0x000fe20000100800 */
[----:B------:R-:W-:-:S03]  /*827b0*/  F2FP.F16.F32.PACK_AB R58, R32, R33 ;  /* 0x00000021203a723e */ /* 0x000fc600000000ff */
        /* <DEDUP_REMOVED lines=18> */
[----:B------:R-:W-:Y:S04]  /*828e0*/  STL [R1+0x3100], R50 ;  /* 0x0031003201007387 */ /* 0x000fe80000100800 */
[----:B------:R0:W-:Y:S04]  /*828f0*/  STL [R1+0x3104], R49 ;  /* 0x0031043101007387 */ /* 0x0001e80000100800 */
[----:B------:R-:W3:Y:S04]  /*82900*/  LDL.LU R29, [R1+0xf7c] ;  /* 0x000f7c00011d7983 */ /* 0x000ee80000300800 */
        /* <DEDUP_REMOVED lines=56> */
[----:B------:R0:W-:Y:S04]  /*82c90*/  STL [R1+0x3108], R48 ;  /* 0x0031083001007387 */ /* 0x0001e80000100800 */
[----:B0-----:R-:W2:Y:S01]  /*82ca0*/  LDL.LU R48, [R1+0xbc4] ;  /* 0x000bc40001307983 */ /* 0x001ea20000300800 */
[----:B---3--:R-:W-:-:S03]  /*82cb0*/  F2FP.F16.F32.PACK_AB R47, R29, R47 ;  /* 0x0000002f1d2f723e */ /* 0x008fc600000000ff */
[----:B------:R-:W3:Y:S04]  /*82cc0*/  LDL.LU R29, [R1+0x31d0] ;  /* 0x0031d000011d7983 */ /* 0x000ee80000300800 */
[----:B------:R0:W-:Y:S04]  /*82cd0*/  STL [R1+0x310c], R47 ;  /* 0x00310c2f01007387 */ /* 0x0001e80000100800 */
[----:B0-----:R-:W3:Y:S01]  /*82ce0*/  LDL.LU R47, [R1+0xbcc] ;  /* 0x000bcc00012f7983 */ /* 0x001ee20000300800 */
[----:B----4-:R-:W-:-:S03]  /*82cf0*/  F2FP.F16.F32.PACK_AB R46, R28, R46 ;  /* 0x0000002e1c2e723e */ /* 0x010fc600000000ff */
[----:B------:R-:W4:Y:S01]  /*82d00*/  LDL.LU R28, [R1+0x31cc] ;  /* 0x0031cc00011c7983 */ /* 0x000f220000300800 */
[----:B------:R-:W-:Y:S02]  /*82d10*/  F2FP.F16.F32.PACK_AB R43, R49, R43 ;  /* 0x0000002b312b723e */ /* 0x000fe400000000ff */
[----:B------:R-:W-:Y:S01]  /*82d20*/  F2FP.F16.F32.PACK_AB R42, R50, R42 ;  /* 0x0000002a322a723e */ /* 0x000fe200000000ff */
[----:B------:R-:W-:Y:S01]  /*82d30*/  STL [R1+0x3110], R46 ;  /* 0x0031102e01007387 */ /* 0x000fe20000100800 */
[----:B------:R-:W-:Y:S02]  /*82d40*/  F2FP.F16.F32.PACK_AB R41, R51, R41 ;  /* 0x000000293329723e */ /* 0x000fe400000000ff */
[----:B------:R-:W-:Y:S02]  /*82d50*/  F2FP.F16.F32.PACK_AB R40, R52, R40 ;  /* 0x000000283428723e */ /* 0x000fe400000000ff */
[----:B------:R-:W-:Y:S02]  /*82d60*/  F2FP.F16.F32.PACK_AB R39, R53, R39 ;  /* 0x000000273527723e */ /* 0x000fe400000000ff */
[----:B------:R-:W-:-:S02]  /*82d70*/  F2FP.F16.F32.PACK_AB R38, R54, R38 ;  /* 0x000000263626723e */ /* 0x000fc400000000ff */
        /* <DEDUP_REMOVED lines=10> */
[----:B--2---:R-:W-:Y:S02]  /*82e20*/  F2FP.F16.F32.PACK_AB R25, R17, R25 ;  /* 0x000000191119723e */ /* 0x004fe400000000ff */
        /* <DEDUP_REMOVED lines=10> */
[----:B---3--:R-:W-:-:S05]  /*82ed0*/  F2FP.F16.F32.PACK_AB R45, R47, R45 ;  /* 0x0000002d2f2d723e */ /* 0x008fca00000000ff */
        /* <DEDUP_REMOVED lines=8> */
[----:B------:R-:W-:-:S03]  /*82f60*/  F2FP.F16.F32.PACK_AB R29, R6, R29 ;  /* 0x0000001d061d723e */ /* 0x000fc600000000ff */
[----:B------:R-:W-:Y:S01]  /*82f70*/  STL [R1+0x3134], R37 ;  /* 0x0031342501007387 */ /* 0x000fe20000100800 */
[----:B----4-:R-:W-:-:S03]  /*82f80*/  F2FP.F16.F32.PACK_AB R28, R4, R28 ;  /* 0x0000001c041c723e */ /* 0x010fc600000000ff */
        /* <DEDUP_REMOVED lines=20> */
[----:B------:R-:W2:Y:S04]  /*830d0*/  LDL.LU R15, [R1+0x85c] ;  /* 0x00085c00010f7983 */ /* 0x000ea80000300800 */
[----:B------:R-:W3:Y:S04]  /*830e0*/  LDL.LU R14, [R1+0x854] ;  /* 0x00085400010e7983 */ /* 0x000ee80000300800 */
[----:B---3--:R0:W-:Y:S04]  /*830f0*/  STL [R1+0x31c8], R14 ;  /* 0x0031c80e01007387 */ /* 0x0081e80000100800 */
[----:B0-----:R-:W2:Y:S04]  /*83100*/  LDL.LU R14, [R1+0xf6c] ;  /* 0x000f6c00010e7983 */ /* 0x001ea80000300800 */
[----:B------:R-:W3:Y:S04]  /*83110*/  LDL.LU R13, [R1+0x2ec] ;  /* 0x0002ec00010d7983 */ /* 0x000ee80000300800 */
[----:B---3--:R0:W-:Y:S04]  /*83120*/  STL [R1+0x31c4], R13 ;  /* 0x0031c40d01007387 */ /* 0x0081e80000100800 */
        /* <DEDUP_REMOVED lines=59> */
[----:B------:R0:W-:Y:S04]  /*834e0*/  STL [R1+0x3188], R16 ;  /* 0x0031881001007387 */ /* 0x0001e80000100800 */
[----:B0-----:R-:W4:Y:S04]  /*834f0*/  LDL.LU R16, [R1+0xb64] ;  /* 0x000b640001107983 */ /* 0x001f280000300800 */
[----:B------:R-:W3:Y:S04]  /*83500*/  LDL.LU R14, [R1+0x31c8] ;  /* 0x0031c800010e7983 */ /* 0x000ee80000300800 */
[----:B------:R0:W-:Y:S04]  /*83510*/  STL [R1+0x318c], R15 ;  /* 0x00318c0f01007387 */ /* 0x0001e80000100800 */
[----:B0-----:R-:W2:Y:S01]  /*83520*/  LDL.LU R15, [R1+0xb6c] ;  /* 0x000b6c00010f7983 */ /* 0x001ea20000300800 */
[----:B---3--:R-:W-:-:S03]  /*83530*/  F2FP.F16.F32.PACK_AB R14, R13, R14 ;  /* 0x0000000e0d0e723e */ /* 0x008fc600000000ff */
[----:B------:R-:W2:Y:S01]  /*83540*/  LDL.LU R13, [R1+0x31c4] ;  /* 0x0031c400010d7983 */ /* 0x000ea20000300800 */
[----:B----4-:R-:W-:Y:S02]  /*83550*/  F2FP.F16.F32.PACK_AB R12, R16, R12 ;  /* 0x0000000c100c723e */ /* 0x010fe400000000ff */
        /* <DEDUP_REMOVED lines=9> */
[----:B--2---:R-:W-:-:S05]  /*835f0*/  F2FP.F16.F32.PACK_AB R13, R15, R13 ;  /* 0x0000000d0f0d723e */ /* 0x004fca00000000ff */
        /* <DEDUP_REMOVED lines=8> */
[----:B------:R1:W-:Y:S04]  /*83680*/  STL [R1+0x31b4], R5 ;  /* 0x0031b40501007387 */ /* 0x0003e80000100800 */
[----:B------:R2:W-:Y:S01]  /*83690*/  STL [R1+0x31b8], R4 ;  /* 0x0031b80401007387 */ /* 0x0005e20000100800 */
[----:B0-----:R-:W-:-:S02]  /*836a0*/  F2FP.F16.F32.PACK_AB R6, R27, R28 ;  /* 0x0000001c1b06723e */ /* 0x001fc400000000ff */
[----:B-1----:R-:W-:Y:S02]  /*836b0*/  F2FP.F16.F32.PACK_AB R5, R25, R26 ;  /* 0x0000001a1905723e */ /* 0x002fe400000000ff */
[----:B--2---:R-:W-:-:S03]  /*836c0*/  F2FP.F16.F32.PACK_AB R4, R29, R30 ;  /* 0x0000001e1d04723e */ /* 0x004fc600000000ff */
[----:B------:R0:W-:Y:S04]  /*836d0*/  STL [R1+0xc], R5 ;  /* 0x00000c0501007387 */ /* 0x0001e80000100800 */
[----:B------:R1:W-:Y:S04]  /*836e0*/  STL [R1+0x8], R6 ;  /* 0x0000080601007387 */ /* 0x0003e80000100800 */
[----:B------:R2:W-:Y:S01]  /*836f0*/  STL [R1+0x4], R4 ;  /* 0x0000040401007387 */ /* 0x0005e20000100800 */
[----:B0-----:R-:W-:Y:S02]  /*83700*/  F2FP.F16.F32.PACK_AB R5, R31, R32 ;  /* 0x000000201f05723e */ /* 0x001fe400000000ff */
[----:B-1----:R-:W-:-:S03]  /*83710*/  F2FP.F16.F32.PACK_AB R6, R33, R34 ;  /* 0x000000222106723e */ /* 0x002fc600000000ff */
[----:B------:R0:W-:Y:S01]  /*83720*/  STL [R1], R5 ;  /* 0x0000000501007387 */ /* 0x0001e20000100800 */
        /* <DEDUP_REMOVED lines=23> */
[----:B------:R-:W-:Y:S01]  /*838a0*/  STL [R1+0x30], R5 ;  /* 0x0000300501007387 */ /* 0x000fe20000100800 */
[----:B--2---:R-:W-:-:S03]  /*838b0*/  F2FP.F16.F32.PACK_AB R4, R59, R61 ;  /* 0x0000003d3b04723e */ /* 0x004fc600000000ff */
[----:B------:R-:W-:Y:S04]  /*838c0*/  STL [R1+0x4c], R6 ;  /* 0x00004c0601007387 */ /* 0x000fe80000100800 */
[----:B------:R0:W-:Y:S04]  /*838d0*/  STL [R1+0x48], R4 ;  /* 0x0000480401007387 */ /* 0x0001e80000100800 */
[----:B0-----:R-:W2:Y:S01]  /*838e0*/  LDL.LU R4, [R1+0xe94] ;  /* 0x000e940001047983 */ /* 0x001ea20000300800 */
[----:B------:R-:W-:Y:S02]  /*838f0*/  F2FP.F16.F32.PACK_AB R5, R60, R0 ;  /* 0x000000003c05723e */ /* 0x000fe400000000ff */
[----:B------:R-:W-:-:S03]  /*83900*/  F2FP.F16.F32.PACK_AB R0, R3, R2 ;  /* 0x000000020300723e */ /* 0x000fc600000000ff */
[----:B------:R-:W-:Y:S04]  /*83910*/  STL [R1+0x44], R5 ;  /* 0x0000440501007387 */ /* 0x000fe80000100800 */
[----:B--2---:R0:W-:Y:S04]  /*83920*/  STL [R1+0x31bc], R4 ;  /* 0x0031bc0401007387 */ /* 0x0041e80000100800 */
[----:B------:R-:W-:Y:S04]  /*83930*/  STL [R1+0x40], R0 ;  /* 0x0000400001007387 */ /* 0x000fe80000100800 */
[----:B0-----:R-:W2:Y:S04]  /*83940*/  LDL.LU R4, [R1+0x8fc] ;  /* 0x0008fc0001047983 */ /* 0x001ea80000300800 */
[----:B------:R-:W3:Y:S04]  /*83950*/  LDL.LU R5, [R1+0x8f4] ;  /* 0x0008f40001057983 */ /* 0x000ee80000300800 */
[----:B---3--:R0:W-:Y:S04]  /*83960*/  STL [R1+0x31c0], R5 ;  /* 0x0031c00501007387 */ /* 0x0081e80000100800 */
[----:B0-----:R-:W2:Y:S04]  /*83970*/  LDL.LU R5, [R1+0xe9c] ;  /* 0x000e9c0001057983 */ /* 0x001ea80000300800 */
        /* <DEDUP_REMOVED lines=63> */
[----:B---3--:R-:W-:Y:S02]  /*83d70*/  F2FP.F16.F32.PACK_AB R7, R6, R7 ;  /* 0x000000070607723e */ /* 0x008fe400000000ff */
[----:B----4-:R-:W-:-:S02]  /*83d80*/  F2FP.F16.F32.PACK_AB R9, R8, R9 ;  /* 0x000000090809723e */ /* 0x010fc400000000ff */
        /* <DEDUP_REMOVED lines=27> */
[----:B------:R1:W5:Y:S04]  /*83f40*/  LDL.LU R4, [R1+0x31b8] ;  /* 0x0031b80001047983 */ /* 0x0003680000300800 */
[----:B------:R0:W-:Y:S04]  /*83f50*/  STL [R1+0x58], R5 ;  /* 0x0000580501007387 */ /* 0x0001e80000100800 */
[----:B0-----:R1:W5:Y:S04]  /*83f60*/  LDL.LU R5, [R1+0x31b4] ;  /* 0x0031b40001057983 */ /* 0x0013680000300800 */
        /* <DEDUP_REMOVED lines=81> */
[----:B------:R-:W2:Y:S01]  /*84480*/  LDL.LU R61, [R1+0x30d8] ;  /* 0x0030d800013d7983 */ /* 0x000ea20000300800 */
[----:B------:R-:W-:-:S03]  /*84490*/  F2FP.F16.F32.PACK_AB R3, R0, R3 ;  /* 0x000000030003723e */ /* 0x000fc600000000ff */
[----:B------:R1:W-:Y:S01]  /*844a0*/  STL [R1+0xc8], R60 ;  /* 0x0000c83c01007387 */ /* 0x0003e20000100800 */
[----:B--2---:R-:W-:-:S05]  /*844b0*/  F2FP.F16.F32.PACK_AB R0, R2, R61 ;  /* 0x0000003d0200723e */ /* 0x004fca00000000ff */
[----:B------:R1:W-:Y:S04]  /*844c0*/  STL [R1+0xc0], R0 ;  /* 0x0000c00001007387 */ /* 0x0003e80000100800 */
[----:B------:R1:W-:Y:S02]  /*844d0*/  STL [R1+0xc4], R3 ;  /* 0x0000c40301007387 */ /* 0x0003e40000100800 */
.L_x_0:
[----:B------:R-:W2:Y:S01]  /*844e0*/  LDL.LU R61, [R1+0xc4] ;  /* 0x0000c400013d7983 */ /* 0x000ea20000300800 */
[----:B------:R-:W3:Y:S01]  /*844f0*/  S2UR UR5, SR_CgaCtaId ;  /* 0x00000000000579c3 */ /* 0x000ee20000008800 */
[----:B------:R-:W-:Y:S01]  /*84500*/  UMOV UR4, 0x400 ;  /* 0x0000040000047882 */ /* 0x000fe20000000000 */
[----:B------:R-:W-:Y:S01]  /*84510*/  ULDC.64 UR6, c[0x0][0x228] ;  /* 0x00008a0000067ab9 */ /* 0x000fe20000000a00 */
[----:B-1---5:R-:W4:Y:S01]  /*84520*/  LDL.LU R3, [R1+0xc8] ;  /* 0x0000c80001037983 */ /* 0x022f220000300800 */
[----:B------:R-:W-:Y:S01]  /*84530*/  ULDC UR8, c[0x0][0x228] ;  /* 0x00008a0000087ab9 */ /* 0x000fe20000000800 */
[----:B------:R-:W-:Y:S01]  /*84540*/  ULDC UR12, c[0x0][0x22c] ;  /* 0x00008b00000c7ab9 */ /* 0x000fe20000000800 */
[----:B------:R-:W-:Y:S01]  /*84550*/  ULDC.64 UR10, c[0x0][0x220] ;  /* 0x00008800000a7ab9 */ /* 0x000fe20000000a00 */
[----:B------:R-:W4:Y:S01]  /*84560*/  LDL.LU R0, [R1+0xcc] ;  /* 0x0000cc0001007983 */ /* 0x000f220000300800 */
[----:B------:R-:W-:Y:S01]  /*84570*/  ULDC.64 UR14, c[0x0][0x228] ;  /* 0x00008a00000e7ab9 */ /* 0x000fe20000000a00 */
[----:B------:R-:W-:Y:S01]  /*84580*/  ULDC.64 UR16, c[0x0][0x228] ;  /* 0x00008a0000107ab9 */ /* 0x000fe20000000a00 */
[----:B------:R-:W-:Y:S01]  /*84590*/  ULDC.64 UR18, c[0x0][0x228] ;  /* 0x00008a0000127ab9 */ /* 0x000fe20000000a00 */
[----:B------:R-:W-:Y:S01]  /*845a0*/  STL.64 [R1+0x31a8], R30 ;  /* 0x0031a81e01007387 */ /* 0x000fe20000100a00 */
[----:B------:R-:W-:Y:S01]  /*845b0*/  ULDC.64 UR20, c[0x0][0x228] ;  /* 0x00008a0000147ab9 */ /* 0x000fe20000000a00 */
[----:B------:R-:W-:Y:S01]  /*845c0*/  ULDC.64 UR22, c[0x0][0x228] ;  /* 0x00008a0000167ab9 */ /* 0x000fe20000000a00 */
[----:B------:R-:W-:Y:S01]  /*845d0*/  ULDC.64 UR26, c[0x0][0x228] ;  /* 0x00008a00001a7ab9 */ /* 0x000fe20000000a00 */
[----:B------:R1:W-:Y:S01]  /*845e0*/  STL.64 [R1+0x31a0], R28 ;  /* 0x0031a01c01007387 */ /* 0x0003e20000100a00 */
[----:B------:R-:W-:Y:S01]  /*845f0*/  ULDC.64 UR24, c[0x0][0x228] ;  /* 0x00008a0000187ab9 */ /* 0x000fe20000000a00 */
        /* <DEDUP_REMOVED lines=10> */
[----:B-1----:R-:W4:Y:S01]  /*846a0*/  LDL.LU R28, [R1+0x80] ;  /* 0x00008000011c7983 */ /* 0x002f220000300800 */
[----:B------:R-:W-:Y:S01]  /*846b0*/  ULDC.64 UR48, c[0x0][0x228] ;  /* 0x00008a0000307ab9 */ /* 0x000fe20000000a00 */
[----:B------:R-:W-:Y:S01]  /*846c0*/  ULDC.64 UR52, c[0x0][0x228] ;  /* 0x00008a0000347ab9 */ /* 0x000fe20000000a00 */
[----:B------:R-:W-:Y:S01]  /*846d0*/  ULDC.64 UR56, c[0x0][0x228] ;  /* 0x00008a0000387ab9 */ /* 0x000fe20000000a00 */
[----:B------:R-:W4:Y:S01]  /*846e0*/  LDL.LU R29, [R1+0x84] ;  /* 0x00008400011d7983 */ /* 0x000f220000300800 */
[----:B------:R-:W-:-:S03]  /*846f0*/  ULDC.64 UR54, c[0x0][0x228] ;  /* 0x00008a0000367ab9 */ /* 0x000fc60000000a00 */
[----:B------:R-:W4:Y:S04]  /*84700*/  LDL.LU R30, [R1+0x88] ;  /* 0x00008800011e7983 */ /* 0x000f280000300800 */
[----:B------:R-:W4:Y:S04]  /*84710*/  LDL.LU R31, [R1+0x8c] ;  /* 0x00008c00011f7983 */ /* 0x000f280000300800 */
[----:B------:R-:W-:Y:S04]  /*84720*/  STL.64 [R1+0x3198], R34 ;  /* 0x0031982201007387 */ /* 0x000fe80000100a00 */
[----:B------:R1:W-:Y:S04]  /*84730*/  STL.64 [R1+0x3190], R32 ;  /* 0x0031902001007387 */ /* 0x0003e80000100a00 */
[----:B-1----:R-:W4:Y:S04]  /*84740*/  LDL.LU R32, [R1+0x90] ;  /* 0x0000900001207983 */ /* 0x002f280000300800 */
[----:B------:R-:W4:Y:S04]  /*84750*/  LDL.LU R33, [R1+0x94] ;  /* 0x0000940001217983 */ /* 0x000f280000300800 */
        /* <DEDUP_REMOVED lines=14> */
[----:B------:R-:W4:Y:S04]  /*84840*/  LDL R2, [R1+0x1894] ;  /* 0x0018940001027983 */ /* 0x000f280000100800 */
[----:B------:R-:W-:Y:S04]  /*84850*/  STL.64 [R1+0x3168], R46 ;  /* 0x0031682e01007387 */ /* 0x000fe80000100a00 */
[----:B------:R1:W-:Y:S04]  /*84860*/  STL.64 [R1+0x3160], R44 ;  /* 0x0031602c01007387 */ /* 0x0003e80000100a00 */
[----:B-1----:R-:W4:Y:S01]  /*84870*/  LDL.LU R44, [R1+0xc0] ;  /* 0x0000c000012c7983 */ /* 0x002f220000300800 */
[----:B---3--:R-:W-:Y:S01]  /*84880*/  ULEA UR4, UR5, UR4, 0x18 ;  /* 0x0000000405047291 */ /* 0x008fe2000f8ec03f */
[----:B------:R-:W-:-:S02]  /*84890*/  UMOV UR58, UR6 ;  /* 0x00000006003a7c82 */ /* 0x000fc40008000000 */
[----:B------:R-:W-:Y:S01]  /*848a0*/  STL.64 [R1+0x3158], R50 ;  /* 0x0031583201007387 */ /* 0x000fe20000100a00 */
[----:B------:R-:W-:Y:S01]  /*848b0*/  UMOV UR5, UR7 ;  /* 0x0000000700057c82 */ /* 0x000fe20008000000 */
[----:B------:R-:W-:Y:S02]  /*848c0*/  ULDC.64 UR6, c[0x0][0x228] ;  /* 0x00008a0000067ab9 */ /* 0x000fe40000000a00 */
[----:B------:R-:W-:Y:S01]  /*848d0*/  STL.64 [R1+0x3150], R48 ;  /* 0x0031503001007387 */ /* 0x000fe20000100a00 */
[----:B------:R-:W-:-:S03]  /*848e0*/  UMOV UR61, UR6 ;  /* 0x00000006003d7c82 */ /* 0x000fc60008000000 */
[----:B------:R-:W-:Y:S04]  /*848f0*/  STL.64 [R1+0x3148], R54 ;  /* 0x0031483601007387 */ /* 0x000fe80000100a00 */
[----:B------:R-:W-:Y:S04]  /*84900*/  STL.64 [R1+0x3140], R52 ;  /* 0x0031403401007387 */ /* 0x000fe80000100a00 */
[----:B------:R-:W-:Y:S04]  /*84910*/  STL.64 [R1+0x3138], R58 ;  /* 0x0031383a01007387 */ /* 0x000fe80000100a00 */
[----:B------:R-:W-:Y:S04]  /*84920*/  STL.64 [R1+0x3130], R56 ;  /* 0x0031303801007387 */ /* 0x000fe80000100a00 */
[----:B------:R-:W-:Y:S01]  /*84930*/  STL [R1+0x3128], R60 ;  /* 0x0031283c01007387 */ /* 0x000fe20000100800 */
[----:B--2---:R-:W-:-:S02]  /*84940*/  IMAD.MOV.U32 R45, RZ, RZ, R61 ;  /* 0x000000ffff2d7224 */ /* 0x004fc400078e003d */
[----:B----4-:R-:W-:Y:S02]  /*84950*/  IMAD.MOV.U32 R46, RZ, RZ, R3 ;  /* 0x000000ffff2e7224 */ /* 0x010fe400078e0003 */
[----:B------:R-:W-:Y:S02]  /*84960*/  IMAD.MOV.U32 R47, RZ, RZ, R0 ;  /* 0x000000ffff2f7224 */ /* 0x000fe400078e0000 */
[----:B------:R-:W1:Y:S02]  /*84970*/  S2R R0, SR_TID.X ;  /* 0x0000000000007919 */ /* 0x000e640000002100 */
[----:B-1----:R-:W-:-:S04]  /*84980*/  LOP3.LUT R0, R0, 0x1f, RZ, 0xc0, !PT ;  /* 0x0000001f00007812 */ /* 0x002fc800078ec0ff */
[----:B------:R-:W-:Y:S01]  /*84990*/  LEA R0, R0, UR4, 0x4 ;  /* 0x0000000400007c11 */ /* 0x000fe2000f8e20ff */
[----:B------:R-:W-:Y:S06]  /*849a0*/  BAR.SYNC.DEFER_BLOCKING 0x0 ;  /* 0x0000000000007b1d */ /* 0x000fec0000010000 */
[----:B------:R-:W-:Y:S01]  /*849b0*/  UMOV UR4, UR7 ;  /* 0x0000000700047c82 */ /* 0x000fe20008000000 */
[----:B------:R-:W-:Y:S01]  /*849c0*/  ULDC.64 UR6, c[0x0][0x220] ;  /* 0x0000880000067ab9 */ /* 0x000fe20000000a00 */
[C---:B------:R-:W-:Y:S02]  /*849d0*/  VIADD R3, R2.reuse, 0x1 ;  /* 0x0000000102037836 */ /* 0x040fe40000000000 */
[----:B------:R-:W-:-:S03]  /*849e0*/  VIADD R2, R2, 0x2 ;  /* 0x0000000202027836 */ /* 0x000fc60000000000 */
[----:B------:R-:W-:Y:S02]  /*849f0*/  ISETP.GE.AND P1, PT, R3, UR5, PT ;  /* 0x0000000503007c0c */ /* 0x000fe4000bf26270 */
[----:B------:R-:W-:Y:S01]  /*84a00*/  ISETP.GE.AND P0, PT, R2, UR4, PT ;  /* 0x0000000402007c0c */ /* 0x000fe2000bf06270 */
[----:B------:R-:W-:Y:S01]  /*84a10*/  ULDC UR4, c[0x0][0x244] ;  /* 0x0000910000047ab9 */ /* 0x000fe20000000800 */
[----:B------:R-:W-:Y:S01]  /*84a20*/  STSM.16.M88.4 [R0], R44 ;  /* 0x0000002c00007844 */ /* 0x000fe20000000200 */
[----:B------:R-:W-:-:S03]  /*84a30*/  NOP ;  /* 0x0000000000007918 */ /* 0x000fc60000000000 */
[----:B------:R-:W1:Y:S01]  /*84a40*/  LDS.128 R44, [R0] ;  /* 0x00000000002c7984 */ /* 0x000e620000000c00 */
[----:B------:R-:W-:-:S03]  /*84a50*/  NOP ;  /* 0x0000000000007918 */ /* 0x000fc60000000000 */
[----:B------:R-:W-:Y:S01]  /*84a60*/  STSM.16.M88.4 [R0], R40 ;  /* 0x0000002800007844 */ /* 0x000fe20000000200 */
[----:B------:R-:W-:-:S03]  /*84a70*/  NOP ;  /* 0x0000000000007918 */ /* 0x000fc60000000000 */
[----:B------:R-:W2:Y:S01]  /*84a80*/  LDS.128 R40, [R0] ;  /* 0x0000000000287984 */ /* 0x000ea20000000c00 */
[----:B------:R-:W-:-:S03]  /*84a90*/  NOP ;  /* 0x0000000000007918 */ /* 0x000fc60000000000 */
[----:B------:R-:W-:Y:S01]  /*84aa0*/  STSM.16.M88.4 [R0], R36 ;  /* 0x0000002400007844 */ /* 0x000fe20000000200 */
[----:B------:R-:W-:-:S03]  /*84ab0*/  NOP ;  /* 0x0000000000007918 */ /* 0x000fc60000000000 */
[----:B------:R-:W3:Y:S01]  /*84ac0*/  LDS.128 R36, [R0] ;  /* 0x0000000000247984 */ /* 0x000ee20000000c00 */
[----:B------:R-:W-:-:S03]  /*84ad0*/  NOP ;  /* 0x0000000000007918 */ /* 0x000fc60000000000 */
[----:B------:R-:W-:Y:S01]  /*84ae0*/  STSM.16.M88.4 [R0], R32 ;  /* 0x0000002000007844 */ /* 0x000fe20000000200 */
[----:B------:R-:W-:-:S03]  /*84af0*/  NOP ;  /* 0x0000000000007918 */ /* 0x000fc60000000000 */
[----:B------:R-:W4:Y:S01]  /*84b00*/  LDS.128 R32, [R0] ;  /* 0x0000000000207984 */ /* 0x000f220000000c00 */
[----:B-1----:R-:W-:Y:S01]  /*84b10*/  IMAD.MOV.U32 R60, RZ, RZ, R47 ;  /* 0x000000ffff3c7224 */ /* 0x002fe200078e002f */
[----:B------:R-:W-:Y:S02]  /*84b20*/  NOP ;  /* 0x0000000000007918 */ /* 0x000fe40000000000 */
[----:B------:R-:W-:Y:S04]  /*84b30*/  STL.64 [R1+0xc0], R44 ;  /* 0x0000c02c01007387 */ /* 0x000fe80000100a00 */
[----:B------:R-:W-:Y:S04]  /*84b40*/  STL [R1+0xc8], R46 ;  /* 0x0000c82e01007387 */ /* 0x000fe80000100800 */
[----:B------:R-:W-:Y:S04]  /*84b50*/  STL [R1+0x312c], R60 ;  /* 0x00312c3c01007387 */ /* 0x000fe80000100800 */
[----:B--2---:R-:W-:Y:S04]  /*84b60*/  STL.64 [R1+0xb0], R40 ;  /* 0x0000b02801007387 */ /* 0x004fe80000100a00 */
[----:B------:R-:W-:Y:S04]  /*84b70*/  STL.64 [R1+0xb8], R42 ;  /* 0x0000b82a01007387 */ /* 0x000fe80000100a00 */
[----:B---3--:R-:W-:Y:S04]  /*84b80*/  STL.64 [R1+0xa0], R36 ;  /* 0x0000a02401007387 */ /* 0x008fe80000100a00 */
[----:B------:R1:W-:Y:S04]  /*84b90*/  STSM.16.M88.4 [R0], R28 ;  /* 0x0000001c00007844 */ /* 0x0003e80000000200 */
[----:B------:R-:W-:Y:S01]  /*84ba0*/  STL.64 [R1+0xa8], R38 ;  /* 0x0000a82601007387 */ /* 0x000fe20000100a00 */
[----:B------:R-:W-:-:S03]  /*84bb0*/  NOP ;  /* 0x0000000000007918 */ /* 0x000fc60000000000 */
[----:B------:R-:W2:Y:S04]  /*84bc0*/  LDS.128 R36, [R0] ;  /* 0x0000000000247984 */ /* 0x000ea80000000c00 */
[----:B----4-:R3:W-:Y:S04]  /*84bd0*/  STL.64 [R1+0x90], R32 ;  /* 0x0000902001007387 */ /* 0x0107e80000100a00 */
[----:B------:R4:W-:Y:S04]  /*84be0*/  STL.64 [R1+0x98], R34 ;  /* 0x0000982201007387 */ /* 0x0009e80000100a00 */
[----:B-1----:R-:W4:Y:S04]  /*84bf0*/  LDL.LU R28, [R1+0x70] ;  /* 0x00007000011c7983 */ /* 0x002f280000300800 */
[----:B------:R-:W4:Y:S04]  /*84c00*/  LDL.LU R29, [R1+0x74] ;  /* 0x00007400011d7983 */ /* 0x000f280000300800 */
[----:B------:R-:W4:Y:S04]  /*84c10*/  LDL.LU R30, [R1+0x78] ;  /* 0x00007800011e7983 */ /* 0x000f280000300800 */
[----:B------:R-:W4:Y:S01]  /*84c20*/  LDL.LU R31, [R1+0x7c] ;  /* 0x00007c00011f7983 */ /* 0x000f220000300800 */
[----:B------:R-:W-:-:S03]  /*84c30*/  NOP ;  /* 0x0000000000007918 */ /* 0x000fc60000000000 */
[----:B---3--:R-:W3:Y:S04]  /*84c40*/  LDL.LU R32, [R1+0x60] ;  /* 0x0000600001207983 */ /* 0x008ee80000300800 */
[----:B--2---:R1:W-:Y:S04]  /*84c50*/  STL.64 [R1+0x80], R36 ;  /* 0x0000802401007387 */ /* 0x0043e80000100a00 */
[----:B------:R2:W-:Y:S04]  /*84c60*/  STL.64 [R1+0x88], R38 ;  /* 0x0000882601007387 */ /* 0x0005e80000100a00 */
[----:B------:R-:W3:Y:S04]  /*84c70*/  LDL.LU R33, [R1+0x64] ;  /* 0x0000640001217983 */ /* 0x000ee80000300800 */
[----:B----4-:R-:W3:Y:S04]  /*84c80*/  LDL.LU R34, [R1+0x68] ;  /* 0x0000680001227983 */ /* 0x010ee80000300800 */
[----:B------:R-:W3:Y:S04]  /*84c90*/  LDL.LU R35, [R1+0x6c] ;  /* 0x00006c0001237983 */ /* 0x000ee80000300800 */
[----:B-1----:R-:W4:Y:S04]  /*84ca0*/  LDL.LU R36, [R1+0x50] ;  /* 0x0000500001247983 */ /* 0x002f280000300800 */
[----:B------:R-:W4:Y:S04]  /*84cb0*/  LDL.LU R37, [R1+0x54] ;  /* 0x0000540001257983 */ /* 0x000f280000300800 */
[----:B--2---:R-:W4:Y:S04]  /*84cc0*/  LDL.LU R38, [R1+0x58] ;  /* 0x0000580001267983 */ /* 0x004f280000300800 */
        /* <DEDUP_REMOVED lines=17> */
[----:B------:R-:W2:Y:S04]  /*84de0*/  LDL.LU R56, [R1] ;  /* 0x0000000001387983 */ /* 0x000ea80000300800 */
[----:B------:R-:W2:Y:S04]  /*84df0*/  LDL.LU R57, [R1+0x4] ;  /* 0x0000040001397983 */ /* 0x000ea80000300800 */
[----:B------:R-:W2:Y:S04]  /*84e00*/  LDL.LU R58, [R1+0x8] ;  /* 0x00000800013a7983 */ /* 0x000ea80000300800 */
[----:B------:R-:W2:Y:S04]  /*84e10*/  LDL.LU R59, [R1+0xc] ;  /* 0x00000c00013b7983 */ /* 0x000ea80000300800 */
[----:B------:R-:W-:Y:S01]  /*84e20*/  STSM.16.M88.4 [R0], R28 ;  /* 0x0000001c00007844 */ /* 0x000fe20000000200 */
[----:B------:R-:W-:-:S03]  /*84e30*/  NOP ;  /* 0x0000000000007918 */ /* 0x000fc60000000000 */
[----:B------:R-:W1:Y:S01]  /*84e40*/  LDS.128 R28, [R0] ;  /* 0x00000000001c7984 */ /* 0x000e620000000c00 */
[----:B------:R-:W-:-:S03]  /*84e50*/  NOP ;  /* 0x0000000000007918 */ /* 0x000fc60000000000 */
[----:B---3--:R-:W-:Y:S01]  /*84e60*/  STSM.16.M88.4 [R0], R32 ;  /* 0x0000002000007844 */ /* 0x008fe20000000200 */
[----:B------:R-:W-:-:S03]  /*84e70*/  NOP ;  /* 0x0000000000007918 */ /* 0x000fc60000000000 */
[----:B------:R-:W3:Y:S01]  /*84e80*/  LDS.128 R32, [R0] ;  /* 0x0000000000207984 */ /* 0x000ee20000000c00 */
[----:B------:R-:W-:-:S03]  /*84e90*/  NOP ;  /* 0x0000000000007918 */ /* 0x000fc60000000000 */
[----:B-1----:R-:W-:Y:S01]  /*84ea0*/  STL [R1+0x74], R29 ;  /* 0x0000741d01007387 */ /* 0x002fe20000100800 */
[----:B------:R-:W-:-:S03]  /*84eb0*/  IMAD.MOV.U32 R61, RZ, RZ, R28 ;  /* 0x000000ffff3d7224 */ /* 0x000fc600078e001c */
[----:B----4-:R-:W-:Y:S01]  /*84ec0*/  STSM.16.M88.4 [R0], R36 ;  /* 0x0000002400007844 */ /* 0x010fe20000000200 */
[----:B------:R-:W-:-:S03]  /*84ed0*/  NOP ;  /* 0x0000000000007918 */ /* 0x000fc60000000000 */
[----:B------:R-:W1:Y:S01]  /*84ee0*/  LDS.128 R36, [R0] ;  /* 0x0000000000247984 */ /* 0x000e620000000c00 */
[----:B------:R-:W-:-:S03]  /*84ef0*/  NOP ;  /* 0x0000000000007918 */ /* 0x000fc60000000000 */
[----:B------:R4:W-:Y:S04]  /*84f00*/  STL.64 [R1+0x78], R30 ;  /* 0x0000781e01007387 */ /* 0x0009e80000100a00 */
[----:B--2---:R-:W-:Y:S01]  /*84f10*/  STSM.16.M88.4 [R0], R40 ;  /* 0x0000002800007844 */ /* 0x004fe20000000200 */
[----:B------:R-:W-:-:S03]  /*84f20*/  NOP ;  /* 0x0000000000007918 */ /* 0x000fc60000000000 */
[----:B------:R-:W2:Y:S01]  /*84f30*/  LDS.128 R40, [R0] ;  /* 0x0000000000287984 */ /* 0x000ea20000000c00 */
[----:B------:R-:W-:-:S03]  /*84f40*/  NOP ;  /* 0x0000000000007918 */ /* 0x000fc60000000000 */
[----:B----4-:R-:W4:Y:S04]  /*84f50*/  LDL.LU.64 R30, [R1+0x31a8] ;  /* 0x0031a800011e7983 */ /* 0x010f280000300a00 */
[----:B------:R-:W4:Y:S04]  /*84f60*/  LDL.LU.64 R28, [R1+0x31a0] ;  /* 0x0031a000011c7983 */ /* 0x000f280000300a00 */
[----:B---3--:R-:W-:Y:S04]  /*84f70*/  STL.64 [R1+0x60], R32 ;  /* 0x0000602001007387 */ /* 0x008fe80000100a00 */
[----:B------:R-:W-:Y:S01]  /*84f80*/  STSM.16.M88.4 [R0], R44 ;  /* 0x0000002c00007844 */ /* 0x000fe20000000200 */
[----:B------:R-:W-:-:S03]  /*84f90*/  NOP ;  /* 0x0000000000007918 */ /* 0x000fc60000000000 */
[----:B------:R3:W-:Y:S01]  /*84fa0*/  STL.64 [R1+0x68], R34 ;  /* 0x0000682201007387 */ /* 0x0007e20000100a00 */
[----:B-1----:R-:W-:-:S03]  /*84fb0*/  IMAD.MOV.U32 R60, RZ, RZ, R38 ;  /* 0x000000ffff3c7224 */ /* 0x002fc600078e0026 */
[----:B------:R-:W1:Y:S01]  /*84fc0*/  LDS.128 R44, [R0] ;  /* 0x00000000002c7984 */ /* 0x000e620000000c00 */
[----:B------:R-:W-:-:S03]  /*84fd0*/  NOP ;  /* 0x0000000000007918 */ /* 0x000fc60000000000 */
[----:B---3--:R-:W3:Y:S04]  /*84fe0*/  LDL.LU.64 R34, [R1+0x3198] ;  /* 0x0031980001227983 */ /* 0x008ee80000300a00 */
[----:B------:R-:W3:Y:S04]  /*84ff0*/  LDL.LU.64 R32, [R1+0x3190] ;  /* 0x0031900001207983 */ /* 0x000ee80000300a00 */
[----:B------:R-:W-:Y:S04]  /*85000*/  STL.64 [R1+0x50], R36 ;  /* 0x0000502401007387 */ /* 0x000fe80000100a00 */
[----:B------:R-:W-:Y:S01]  /*85010*/  STSM.16.M88.4 [R0], R48 ;  /* 0x0000003000007844 */ /* 0x000fe20000000200 */
[----:B------:R-:W-:-:S03]  /*85020*/  NOP ;  /* 0x0000000000007918 */ /* 0x000fc60000000000 */
[----:B------:R0:W-:Y:S04]  /*85030*/  STL [R1+0x5c], R39 ;  /* 0x00005c2701007387 */ /* 0x0001e80000100800 */
[----:B------:R-:W1:Y:S01]  /*85040*/  LDS.128 R48, [R0] ;  /* 0x0000000000307984 */ /* 0x000e620000000c00 */
[----:B------:R-:W-:-:S03]  /*85050*/  NOP ;  /* 0x0000000000007918 */ /* 0x000fc60000000000 */
[----:B0-----:R-:W3:Y:S04]  /*85060*/  LDL.LU.64 R38, [R1+0x3188] ;  /* 0x0031880001267983 */ /* 0x001ee80000300a00 */
[----:B------:R-:W3:Y:S04]  /*85070*/  LDL.LU.64 R36, [R1+0x3180] ;  /* 0x0031800001247983 */ /* 0x000ee80000300a00 */
[----:B------:R-:W-:Y:S01]  /*85080*/  STSM.16.M88.4 [R0], R52 ;  /* 0x0000003400007844 */ /* 0x000fe20000000200 */
[----:B------:R-:W-:-:S03]  /*85090*/  NOP ;  /* 0x0000000000007918 */ /* 0x000fc60000000000 */
[----:B--2---:R-:W-:Y:S04]  /*850a0*/  STL.64 [R1+0x40], R40 ;  /* 0x0000402801007387 */ /* 0x004fe80000100a00 */
[----:B------:R0:W-:Y:S04]  /*850b0*/  STL.64 [R1+0x48], R42 ;  /* 0x0000482a01007387 */ /* 0x0001e80000100a00 */
[----:B------:R-:W2:Y:S01]  /*850c0*/  LDS.128 R52, [R0] ;  /* 0x0000000000347984 */ /* 0x000ea20000000c00 */
[----:B------:R-:W-:-:S03]  /*850d0*/  NOP ;  /* 0x0000000000007918 */ /* 0x000fc60000000000 */
[----:B------:R-:W-:Y:S01]  /*850e0*/  STSM.16.M88.4 [R0], R56 ;  /* 0x0000003800007844 */ /* 0x000fe20000000200 */
[----:B------:R-:W-:-:S03]  /*850f0*/  NOP ;  /* 0x0000000000007918 */ /* 0x000fc60000000000 */
[----:B0-----:R-:W3:Y:S04]  /*85100*/  LDL.LU.64 R42, [R1+0x3178] ;  /* 0x00317800012a7983 */ /* 0x001ee80000300a00 */
[----:B------:R-:W3:Y:S04]  /*85110*/  LDL.LU.64 R40, [R1+0x3170] ;  /* 0x0031700001287983 */ /* 0x000ee80000300a00 */
[----:B------:R-:W0:Y:S01]  /*85120*/  LDS.128 R56, [R0] ;  /* 0x0000000000387984 */ /* 0x000e220000000c00 */
[----:B------:R-:W-:-:S03]  /*85130*/  NOP ;  /* 0x0000000000007918 */ /* 0x000fc60000000000 */
[----:B------:R-:W-:Y:S01]  /*85140*/  STSM.16.M88.4 [R0], R4 ;  /* 0x0000000400007844 */ /* 0x000fe20000000200 */
[----:B------:R-:W-:-:S03]  /*85150*/  NOP ;  /* 0x0000000000007918 */ /* 0x000fc60000000000 */
[----:B------:R-:W0:Y:S01]  /*85160*/  LDS.128 R4, [R0] ;  /* 0x0000000000047984 */ /* 0x000e220000000c00 */
[----:B------:R-:W-:-:S03]  /*85170*/  NOP ;  /* 0x0000000000007918 */ /* 0x000fc60000000000 */
[----:B-1----:R-:W-:Y:S04]  /*85180*/  STL.64 [R1+0x30], R44 ;  /* 0x0000302c01007387 */ /* 0x002fe80000100a00 */
[----:B------:R1:W-:Y:S04]  /*85190*/  STL.64 [R1+0x38], R46 ;  /* 0x0000382e01007387 */ /* 0x0003e80000100a00 */
[----:B-1----:R-:W3:Y:S04]  /*851a0*/  LDL.LU.64 R46, [R1+0x3168] ;  /* 0x00316800012e7983 */ /* 0x002ee80000300a00 */
[----:B------:R-:W3:Y:S04]  /*851b0*/  LDL.LU.64 R44, [R1+0x3160] ;  /* 0x00316000012c7983 */ /* 0x000ee80000300a00 */
[----:B------:R-:W-:Y:S04]  /*851c0*/  STL.64 [R1+0x20], R48 ;  /* 0x0000203001007387 */ /* 0x000fe80000100a00 */
[----:B------:R1:W-:Y:S04]  /*851d0*/  STL.64 [R1+0x28], R50 ;  /* 0x0000283201007387 */ /* 0x0003e80000100a00 */
[----:B-1----:R-:W3:Y:S04]  /*851e0*/  LDL.LU.64 R50, [R1+0x3158] ;  /* 0x0031580001327983 */ /* 0x002ee80000300a00 */
[----:B------:R-:W3:Y:S04]  /*851f0*/  LDL.LU.64 R48, [R1+0x3150] ;  /* 0x0031500001307983 */ /* 0x000ee80000300a00 */
[----:B--2---:R-:W-:Y:S04]  /*85200*/  STL.64 [R1+0x10], R52 ;  /* 0x0000103401007387 */ /* 0x004fe80000100a00 */
[----:B------:R1:W-:Y:S04]  /*85210*/  STL.64 [R1+0x18], R54 ;  /* 0x0000183601007387 */ /* 0x0003e80000100a00 */
[----:B------:R-:W-:Y:S01]  /*85220*/  STSM.16.M88.4 [R0], R8 ;  /* 0x0000000800007844 */ /* 0x000fe20000000200 */
[----:B------:R-:W-:-:S03]  /*85230*/  NOP ;  /* 0x0000000000007918 */ /* 0x000fc60000000000 */
[----:B-1----:R-:W2:Y:S04]  /*85240*/  LDL.LU.64 R54, [R1+0x3148] ;  /* 0x0031480001367983 */ /* 0x002ea80000300a00 */
[----:B------:R-:W2:Y:S04]  /*85250*/  LDL.LU.64 R52, [R1+0x3140] ;  /* 0x0031400001347983 */ /* 0x000ea80000300a00 */
[----:B0-----:R-:W-:Y:S04]  /*85260*/  STL.64 [R1+0x2e0], R56 ;  /* 0x0002e03801007387 */ /* 0x001fe80000100a00 */
[----:B------:R0:W-:Y:S04]  /*85270*/  STL.64 [R1+0x2e8], R58 ;  /* 0x0002e83a01007387 */ /* 0x0001e80000100a00 */
[----:B0-----:R-:W2:Y:S04]  /*85280*/  LDL.LU.64 R58, [R1+0x3138] ;  /* 0x00313800013a7983 */ /* 0x001ea80000300a00 */
[----:B------:R-:W2:Y:S04]  /*85290*/  LDL.LU.64 R56, [R1+0x3130] ;  /* 0x0031300001387983 */ /* 0x000ea80000300a00 */
[----:B------:R-:W-:Y:S04]  /*852a0*/  STL.64 [R1+0x2d0], R4 ;  /* 0x0002d00401007387 */ /* 0x000fe80000100a00 */
[----:B------:R-:W-:Y:S04]  /*852b0*/  STL.64 [R1+0x2d8], R6 ;  /* 0x0002d80601007387 */ /* 0x000fe80000100a00 */
[----:B------:R-:W0:Y:S01]  /*852c0*/  LDS.128 R4, [R0] ;  /* 0x0000000000047984 */ /* 0x000e220000000c00 */
[----:B------:R-:W-:-:S03]  /*852d0*/  NOP ;  /* 0x0000000000007918 */ /* 0x000fc60000000000 */
[----:B------:R-:W-:Y:S01]  /*852e0*/  STSM.16.M88.4 [R0], R12 ;  /* 0x0000000c00007844 */ /* 0x000fe20000000200 */
[----:B------:R-:W-:-:S03]  /*852f0*/  NOP ;  /* 0x0000000000007918 */ /* 0x000fc60000000000 */
[----:B0-----:R-:W-:Y:S04]  /*85300*/  STL.64 [R1+0x150], R4 ;  /* 0x0001500401007387 */ /* 0x001fe80000100a00 */
[----:B------:R-:W-:Y:S04]  /*85310*/  STL.64 [R1+0x158], R6 ;  /* 0x0001580601007387 */ /* 0x000fe80000100a00 */
[----:B------:R-:W0:Y:S01]  /*85320*/  LDS.128 R4, [R0] ;  /* 0x0000000000047984 */ /* 0x000e220000000c00 */
[----:B------:R-:W-:-:S03]  /*85330*/  NOP ;  /* 0x0000000000007918 */ /* 0x000fc60000000000 */
[----:B------:R-:W-:Y:S01]  /*85340*/  STSM.16.M88.4 [R0], R16 ;  /* 0x0000001000007844 */ /* 0x000fe20000000200 */
[----:B------:R-:W-:-:S03]  /*85350*/  NOP ;  /* 0x0000000000007918 */ /* 0x000fc60000000000 */
[----:B0-----:R-:W-:Y:S04]  /*85360*/  STL.64 [R1], R4 ;  /* 0x0000000401007387 */ /* 0x001fe80000100a00 */
[----:B------:R-:W-:Y:S04]  /*85370*/  STL.64 [R1+0x8], R6 ;  /* 0x0000080601007387 */ /* 0x000fe80000100a00 */
[----:B------:R-:W0:Y:S01]  /*85380*/  LDS.128 R4, [R0] ;  /* 0x0000000000047984 */ /* 0x000e220000000c00 */
[----:B------:R-:W-:-:S03]  /*85390*/  NOP ;  /* 0x0000000000007918 */ /* 0x000fc60000000000 */
[----:B------:R-:W-:Y:S04]  /*853a0*/  STSM.16.M88.4 [R0], R20 ;  /* 0x0000001400007844 */ /* 0x000fe80000000200 */
[----:B0-----:R-:W-:Y:S04]  /*853b0*/  STL.64 [R1+0x320], R4 ;  /* 0x0003200401007387 */ /* 0x001fe80000100a00 */
[----:B------:R-:W-:Y:S01]  /*853c0*/  STL.64 [R1+0x328], R6 ;  /* 0x0003280601007387 */ /* 0x000fe20000100a00 */
[----:B------:R-:W-:-:S03]  /*853d0*/  NOP ;  /* 0x0000000000007918 */ /* 0x000fc60000000000 */
        /* <DEDUP_REMOVED lines=8> */
[----:B----4-:R-:W-:Y:S04]  /*85460*/  STSM.16.M88.4 [R0], R28 ;  /* 0x0000001c00007844 */ /* 0x010fe80000000200 */
[----:B0-----:R-:W-:Y:S04]  /*85470*/  STL.64 [R1+0x300], R4 ;  /* 0x0003000401007387 */ /* 0x001fe80000100a00 */
[----:B------:R-:W-:Y:S01]  /*85480*/  STL.64 [R1+0x308], R6 ;  /* 0x0003080601007387 */ /* 0x000fe20000100a00 */
[----:B------:R-:W-:-:S03]  /*85490*/  NOP ;  /* 0x0000000000007918 */ /* 0x000fc60000000000 */
[----:B------:R-:W0:Y:S01]  /*854a0*/  LDS.128 R4, [R0] ;  /* 0x0000000000047984 */ /* 0x000e220000000c00 */
[----:B------:R-:W-:-:S03]  /*854b0*/  NOP ;  /* 0x0000000000007918 */ /* 0x000fc60000000000 */
[----:B---3--:R-:W-:Y:S01]  /*854c0*/  STSM.16.M88.4 [R0], R32 ;  /* 0x0000002000007844 */ /* 0x008fe20000000200 */
[----:B------:R-:W-:-:S03]  /*854d0*/  NOP ;  /* 0x0000000000007918 */ /* 0x000fc60000000000 */
[----:B------:R-:W1:Y:S01]  /*854e0*/  LDS.128 R8, [R0] ;  /* 0x0000000000087984 */ /* 0x000e620000000c00 */
[----:B------:R-:W-:-:S03]  /*854f0*/  NOP ;  /* 0x0000000000007918 */ /* 0x000fc60000000000 */
[----:B------:R-:W-:Y:S01]  /*85500*/  STSM.16.M88.4 [R0], R36 ;  /* 0x0000002400007844 */ /* 0x000fe20000000200 */
[----:B------:R-:W-:-:S03]  /*85510*/  NOP ;  /* 0x0000000000007918 */ /* 0x000fc60000000000 */
[----:B------:R-:W3:Y:S01]  /*85520*/  LDS.128 R12, [R0] ;  /* 0x00000000000c7984 */ /* 0x000ee20000000c00 */
[----:B------:R-:W-:-:S03]  /*85530*/  NOP ;  /* 0x0000000000007918 */ /* 0x000fc60000000000 */
[----:B------:R-:W-:Y:S04]  /*85540*/  STSM.16.M88.4 [R0], R40 ;  /* 0x0000002800007844 */ /* 0x000fe80000000200 */
[----:B0-----:R-:W-:Y:S04]  /*85550*/  STL [R1+0x30f0], R4 ;  /* 0x0030f00401007387 */ /* 0x001fe80000100800 */
[----:B------:R-:W-:Y:S04]  /*85560*/  STL [R1+0x30e4], R5 ;  /* 0x0030e40501007387 */ /* 0x000fe80000100800 */
[----:B------:R-:W-:Y:S04]  /*85570*/  STL [R1+0x30e0], R6 ;  /* 0x0030e00601007387 */ /* 0x000fe80000100800 */
[----:B------:R-:W-:Y:S01]  /*85580*/  STL [R1+0x30dc], R7 ;  /* 0x0030dc0701007387 */ /* 0x000fe20000100800 */
[----:B------:R-:W-:-:S03]  /*85590*/  NOP ;  /* 0x0000000000007918 */ /* 0x000fc60000000000 */
[----:B------:R-:W0:Y:S01]  /*855a0*/  LDS.128 R4, [R0] ;  /* 0x0000000000047984 */ /* 0x000e220000000c00 */
[----:B------:R-:W-:-:S03]  /*855b0*/  NOP ;  /* 0x0000000000007918 */ /* 0x000fc60000000000 */
[----:B-1----:R-:W-:Y:S04]  /*855c0*/  STL [R1+0x30f8], R8 ;  /* 0x0030f80801007387 */ /* 0x002fe80000100800 */
[----:B------:R-:W-:Y:S04]  /*855d0*/  STL [R1+0x30f4], R9 ;  /* 0x0030f40901007387 */ /* 0x000fe80000100800 */
[----:B------:R-:W-:Y:S04]  /*855e0*/  STL [R1+0x30ec], R10 ;  /* 0x0030ec0a01007387 */ /* 0x000fe80000100800 */
[----:B------:R-:W-:Y:S04]  /*855f0*/  STL [R1+0x30e8], R11 ;  /* 0x0030e80b01007387 */ /* 0x000fe80000100800 */
[----:B---3--:R-:W-:Y:S04]  /*85600*/  STL [R1+0x3108], R12 ;  /* 0x0031080c01007387 */ /* 0x008fe80000100800 */
[----:B------:R-:W-:Y:S04]  /*85610*/  STL [R1+0x3104], R13 ;  /* 0x0031040d01007387 */ /* 0x000fe80000100800 */
[----:B------:R-:W-:Y:S04]  /*85620*/  STL [R1+0x3100], R14 ;  /* 0x0031000e01007387 */ /* 0x000fe80000100800 */
[----:B------:R-:W-:Y:S04]  /*85630*/  STL [R1+0x30fc], R15 ;  /* 0x0030fc0f01007387 */ /* 0x000fe80000100800 */
[----:B------:R-:W3:Y:S04]  /*85640*/  LDL.LU R20, [R1+0x120] ;  /* 0x0001200001147983 */ /* 0x000ee80000300800 */
[----:B0-----:R0:W-:Y:S04]  /*85650*/  STL.64 [R1+0x330], R4 ;  /* 0x0003300401007387 */ /* 0x0011e80000100a00 */
        /* <DEDUP_REMOVED lines=8> */
[----:B0-----:R-:W3:Y:S04]  /*856e0*/  LDL.LU R4, [R1+0x130] ;  /* 0x0001300001047983 */ /* 0x001ee80000300800 */
[----:B------:R-:W3:Y:S04]  /*856f0*/  LDL.LU R5, [R1+0x134] ;  /* 0x0001340001057983 */ /* 0x000ee80000300800 */
[----:B-1----:R-:W3:Y:S04]  /*85700*/  LDL.LU R6, [R1+0x138] ;  /* 0x0001380001067983 */ /* 0x002ee80000300800 */
[----:B------:R-:W3:Y:S04]  /*85710*/  LDL.LU R7, [R1+0x13c] ;  /* 0x00013c0001077983 */ /* 0x000ee80000300800 */
[----:B------:R0:W-:Y:S01]  /*85720*/  STSM.16.M88.4 [R0], R44 ;  /* 0x0000002c00007844 */ /* 0x0001e20000000200 */
[----:B------:R-:W-:-:S03]  /*85730*/  NOP ;  /* 0x0000000000007918 */ /* 0x000fc60000000000 */
[----:B------:R-:W1:Y:S01]  /*85740*/  LDS.128 R16, [R0] ;  /* 0x0000000000107984 */ /* 0x000e620000000c00 */
[----:B------:R-:W-:-:S03]  /*85750*/  NOP ;  /* 0x0000000000007918 */ /* 0x000fc60000000000 */
[----:B------:R2:W-:Y:S01]  /*85760*/  STSM.16.M88.4 [R0], R48 ;  /* 0x0000003000007844 */ /* 0x0005e20000000200 */
[----:B------:R-:W-:-:S03]  /*85770*/  NOP ;  /* 0x0000000000007918 */ /* 0x000fc60000000000 */
[----:B------:R-:W2:Y:S01]  /*85780*/  LDS.128 R8, [R0] ;  /* 0x0000000000087984 */ /* 0x000ea20000000c00 */
[----:B------:R-:W-:Y:S01]  /*85790*/  NOP ;  /* 0x0000000000007918 */ /* 0x000fe20000000000 */
[----:B0-----:R-:W0:Y:S02]  /*857a0*/  LDC R47, c[0x0][0x244] ;  /* 0x00009100ff2f7b82 */ /* 0x001e240000000800 */
[----:B-1----:R-:W-:Y:S06]  /*857b0*/  STL [R1+0x3118], R16 ;  /* 0x0031181001007387 */ /* 0x002fec0000100800 */
[----:B--2---:R-:W1:Y:S01]  /*857c0*/  LDC R48, c[0x0][0x244] ;  /* 0x00009100ff307b82 */ /* 0x004e620000000800 */
[----:B------:R-:W-:Y:S04]  /*857d0*/  STL [R1+0x3114], R17 ;  /* 0x0031141101007387 */ /* 0x000fe80000100800 */
[----:B------:R-:W-:Y:S03]  /*857e0*/  STL [R1+0x3110], R18 ;  /* 0x0031101201007387 */ /* 0x000fe60000100800 */
[----:B------:R-:W2:Y:S01]  /*857f0*/  LDC R49, c[0x0][0x244] ;  /* 0x00009100ff317b82 */ /* 0x000ea20000000800 */
[----:B------:R-:W-:Y:S04]  /*85800*/  STL [R1+0x310c], R19 ;  /* 0x00310c1301007387 */ /* 0x000fe80000100800 */
[----:B------:R-:W2:Y:S04]  /*85810*/  LDL.LU R24, [R1+0x110] ;  /* 0x0001100001187983 */ /* 0x000ea80000300800 */
[----:B------:R-:W-:Y:S04]  /*85820*/  STL.64 [R1+0x350], R8 ;  /* 0x0003500801007387 */ /* 0x000fe80000100a00 */
[----:B------:R-:W-:Y:S04]  /*85830*/  STL.64 [R1+0x358], R10 ;  /* 0x0003580a01007387 */ /* 0x000fe80000100a00 */
[----:B------:R-:W2:Y:S04]  /*85840*/  LDL.LU R25, [R1+0x114] ;  /* 0x0001140001197983 */ /* 0x000ea80000300800 */
[----:B------:R-:W2:Y:S04]  /*85850*/  LDL.LU R26, [R1+0x118] ;  /* 0x00011800011a7983 */ /* 0x000ea80000300800 */
[----:B------:R-:W2:Y:S04]  /*85860*/  LDL.LU R27, [R1+0x11c] ;  /* 0x00011c00011b7983 */ /* 0x000ea80000300800 */
[----:B------:R-:W-:Y:S01]  /*85870*/  STSM.16.M88.4 [R0], R52 ;  /* 0x0000003400007844 */ /* 0x000fe20000000200 */
[----:B------:R-:W-:-:S03]  /*85880*/  NOP ;  /* 0x0000000000007918 */ /* 0x000fc60000000000 */
[----:B------:R-:W0:Y:S01]  /*85890*/  LDS.128 R8, [R0] ;  /* 0x0000000000087984 */ /* 0x000e220000000c00 */
[----:B------:R-:W-:-:S03]  /*858a0*/  NOP ;  /* 0x0000000000007918 */ /* 0x000fc60000000000 */
[----:B------:R-:W2:Y:S04]  /*858b0*/  LDL.LU R28, [R1+0x100] ;  /* 0x00010000011c7983 */ /* 0x000ea80000300800 */
[----:B------:R-:W-:Y:S04]  /*858c0*/  STSM.16.M88.4 [R0], R56 ;  /* 0x0000003800007844 */ /* 0x000fe80000000200 */
[----:B0-----:R-:W-:Y:S04]  /*858d0*/  STL.64 [R1+0x340], R8 ;  /* 0x0003400801007387 */ /* 0x001fe80000100a00 */
[----:B------:R-:W-:Y:S01]  /*858e0*/  STL.64 [R1+0x348], R10 ;  /* 0x0003480a01007387 */ /* 0x000fe20000100a00 */
[----:B------:R-:W-:-:S03]  /*858f0*/  NOP ;  /* 0x0000000000007918 */ /* 0x000fc60000000000 */
[----:B------:R-:W0:Y:S01]  /*85900*/  LDS.128 R8, [R0] ;  /* 0x0000000000087984 */ /* 0x000e220000000c00 */
[----:B------:R-:W-:-:S03]  /*85910*/  NOP ;  /* 0x0000000000007918 */ /* 0x000fc60000000000 */
[----:B------:R-:W2:Y:S04]  /*85920*/  LDL.LU R29, [R1+0x104] ;  /* 0x00010400011d7983 */ /* 0x000ea80000300800 */
[----:B------:R-:W2:Y:S04]  /*85930*/  LDL.LU R30, [R1+0x108] ;  /* 0x00010800011e7983 */ /* 0x000ea80000300800 */
[----:B------:R-:W2:Y:S04]  /*85940*/  LDL.LU R31, [R1+0x10c] ;  /* 0x00010c00011f7983 */ /* 0x000ea80000300800 */
[----:B0-----:R-:W-:Y:S04]  /*85950*/  STL.64 [R1+0x460], R8 ;  /* 0x0004600801007387 */ /* 0x001fe80000100a00 */
[----:B------:R-:W-:Y:S04]  /*85960*/  STL.64 [R1+0x468], R10 ;  /* 0x0004680a01007387 */ /* 0x000fe80000100a00 */
[----:B----4-:R-:W-:Y:S01]  /*85970*/  STSM.16.M88.4 [R0], R32 ;  /* 0x0000002000007844 */ /* 0x010fe20000000200 */
[----:B------:R-:W-:-:S03]  /*85980*/  NOP ;  /* 0x0000000000007918 */ /* 0x000fc60000000000 */
[----:B------:R-:W0:Y:S01]  /*85990*/  LDS.128 R8, [R0] ;  /* 0x0000000000087984 */ /* 0x000e220000000c00 */
[----:B------:R-:W-:-:S03]  /*859a0*/  NOP ;  /* 0x0000000000007918 */ /* 0x000fc60000000000 */
[----:B---3--:R-:W-:Y:S01]  /*859b0*/  STSM.16.M88.4 [R0], R4 ;  /* 0x0000000400007844 */ /* 0x008fe20000000200 */
[----:B------:R-:W-:-:S03]  /*859c0*/  NOP ;  /* 0x0000000000007918 */ /* 0x000fc60000000000 */
[----:B------:R-:W3:Y:S01]  /*859d0*/  LDS.128 R4, [R0] ;  /* 0x0000000000047984 */ /* 0x000ee20000000c00 */
[----:B------:R-:W-:-:S03]  /*859e0*/  NOP ;  /* 0x0000000000007918 */ /* 0x000fc60000000000 */
[----:B------:R-:W-:Y:S04]  /*859f0*/  STSM.16.M88.4 [R0], R20 ;  /* 0x0000001400007844 */ /* 0x000fe80000000200 */
[----:B0-----:R0:W-:Y:S04]  /*85a00*/  STL.64 [R1+0x140], R8 ;  /* 0x0001400801007387 */ /* 0x0011e80000100a00 */
[----:B------:R4:W-:Y:S04]  /*85a10*/  STL.64 [R1+0x148], R10 ;  /* 0x0001480a01007387 */ /* 0x0009e80000100a00 */
[----:B---3--:R-:W-:Y:S04]  /*85a20*/  STL.64 [R1+0x130], R4 ;  /* 0x0001300401007387 */ /* 0x008fe80000100a00 */
[----:B------:R-:W-:Y:S01]  /*85a30*/  STL.64 [R1+0x138], R6 ;  /* 0x0001380601007387 */ /* 0x000fe20000100a00 */
[----:B------:R-:W-:-:S03]  /*85a40*/  NOP ;  /* 0x0000000000007918 */ /* 0x000fc60000000000 */
[----:B0-----:R-:W3:Y:S04]  /*85a50*/  LDL.LU R8, [R1+0xf0] ;  /* 0x0000f00001087983 */ /* 0x001ee80000300800 */
[----:B------:R-:W3:Y:S04]  /*85a60*/  LDL.LU R9, [R1+0xf4] ;  /* 0x0000f40001097983 */ /* 0x000ee80000300800 */
[----:B----4-:R-:W3:Y:S04]  /*85a70*/  LDL.LU R10, [R1+0xf8] ;  /* 0x0000f800010a7983 */ /* 0x010ee80000300800 */
[----:B------:R-:W3:Y:S04]  /*85a80*/  LDL.LU R11, [R1+0xfc] ;  /* 0x0000fc00010b7983 */ /* 0x000ee80000300800 */
[----:B------:R-:W4:Y:S04]  /*85a90*/  LDL.LU R20, [R1+0xe0] ;  /* 0x0000e00001147983 */ /* 0x000f280000300800 */
[----:B------:R-:W4:Y:S04]  /*85aa0*/  LDL.LU R21, [R1+0xe4] ;  /* 0x0000e40001157983 */ /* 0x000f280000300800 */
[----:B------:R-:W4:Y:S04]  /*85ab0*/  LDL.LU R22, [R1+0xe8] ;  /* 0x0000e80001167983 */ /* 0x000f280000300800 */
[----:B------:R-:W4:Y:S04]  /*85ac0*/  LDL.LU R23, [R1+0xec] ;  /* 0x0000ec0001177983 */ /* 0x000f280000300800 */
[----:B------:R-:W0:Y:S01]  /*85ad0*/  LDS.128 R4, [R0] ;  /* 0x0000000000047984 */ /* 0x000e220000000c00 */
[----:B------:R-:W-:-:S03]  /*85ae0*/  NOP ;  /* 0x0000000000007918 */ /* 0x000fc60000000000 */
[----:B--2---:R2:W-:Y:S04]  /*85af0*/  STSM.16.M88.4 [R0], R24 ;  /* 0x0000001800007844 */ /* 0x0045e80000000200 */
[----:B0-----:R-:W-:Y:S04]  /*85b00*/  STL.64 [R1+0x120], R4 ;  /* 0x0001200401007387 */ /* 0x001fe80000100a00 */
[----:B------:R-:W-:Y:S01]  /*85b10*/  STL.64 [R1+0x128], R6 ;  /* 0x0001280601007387 */ /* 0x000fe20000100a00 */
[----:B------:R-:W-:-:S03]  /*85b20*/  NOP ;  /* 0x0000000000007918 */ /* 0x000fc60000000000 */
[----:B--2---:R-:W2:Y:S04]  /*85b30*/  LDL.LU R24, [R1+0xd0] ;  /* 0x0000d00001187983 */ /* 0x004ea80000300800 */
[----:B------:R-:W0:Y:S01]  /*85b40*/  LDS.128 R4, [R0] ;  /* 0x0000000000047984 */ /* 0x000e220000000c00 */
[----:B------:R-:W-:-:S03]  /*85b50*/  NOP ;  /* 0x0000000000007918 */ /* 0x000fc60000000000 */
[----:B------:R-:W2:Y:S04]  /*85b60*/  LDL.LU R25, [R1+0xd4] ;  /* 0x0000d40001197983 */ /* 0x000ea80000300800 */
[----:B------:R-:W2:Y:S04]  /*85b70*/  LDL.LU R26, [R1+0xd8] ;  /* 0x0000d800011a7983 */ /* 0x000ea80000300800 */
[----:B------:R-:W2:Y:S04]  /*85b80*/  LDL.LU R27, [R1+0xdc] ;  /* 0x0000dc00011b7983 */ /* 0x000ea80000300800 */
[----:B------:R-:W-:Y:S01]  /*85b90*/  STSM.16.M88.4 [R0], R28 ;  /* 0x0000001c00007844 */ /* 0x000fe20000000200 */
[----:B------:R-:W-:-:S03]  /*85ba0*/  NOP ;  /* 0x0000000000007918 */ /* 0x000fc60000000000 */
[----:B------:R-:W1:Y:S01]  /*85bb0*/  LDS.128 R12, [R0] ;  /* 0x00000000000c7984 */ /* 0x000e620000000c00 */
[----:B------:R-:W-:-:S03]  /*85bc0*/  NOP ;  /* 0x0000000000007918 */ /* 0x000fc60000000000 */
[----:B0-----:R0:W-:Y:S04]  /*85bd0*/  STL.64 [R1+0x110], R4 ;  /* 0x0001100401007387 */ /* 0x0011e80000100a00 */
[----:B------:R1:W-:Y:S04]  /*85be0*/  STL.64 [R1+0x118], R6 ;  /* 0x0001180601007387 */ /* 0x0003e80000100a00 */
        /* <DEDUP_REMOVED lines=12> */
[----:B------:R-:W-:Y:S04]  /*85cb0*/  STL.64 [R1+0x100], R12 ;  /* 0x0001000c01007387 */ /* 0x000fe80000100a00 */
[----:B------:R-:W-:Y:S04]  /*85cc0*/  STL.64 [R1+0x108], R14 ;  /* 0x0001080e01007387 */ /* 0x000fe80000100a00 */
[----:B---3--:R-:W-:Y:S01]  /*85cd0*/  STSM.16.M88.4 [R0], R8 ;  /* 0x0000000800007844 */ /* 0x008fe20000000200 */
[----:B------:R-:W-:-:S03]  /*85ce0*/  NOP ;  /* 0x0000000000007918 */ /* 0x000fc60000000000 */
[----:B------:R-:W0:Y:S01]  /*85cf0*/  LDS.128 R8, [R0] ;  /* 0x0000000000087984 */ /* 0x000e220000000c00 */
[----:B------:R-:W-:-:S03]  /*85d00*/  NOP ;  /* 0x0000000000007918 */ /* 0x000fc60000000000 */
[----:B----4-:R1:W-:Y:S04]  /*85d10*/  STSM.16.M88.4 [R0], R20 ;  /* 0x0000001400007844 */ /* 0x0103e80000000200 */
[----:B0-----:R-:W-:Y:S04]  /*85d20*/  STL.64 [R1+0xf0], R8 ;  /* 0x0000f00801007387 */ /* 0x001fe80000100a00 */
[----:B------:R-:W-:Y:S01]  /*85d30*/  STL.64 [R1+0xf8], R10 ;  /* 0x0000f80a01007387 */ /* 0x000fe20000100a00 */
[----:B------:R-:W-:-:S03]  /*85d40*/  NOP ;  /* 0x0000000000007918 */ /* 0x000fc60000000000 */
[----:B-1----:R-:W3:Y:S04]  /*85d50*/  LDL.LU R20, [R1+0x1a0] ;  /* 0x0001a00001147983 */ /* 0x002ee80000300800 */
[----:B------:R-:W3:Y:S04]  /*85d60*/  LDL.LU R21, [R1+0x1a4] ;  /* 0x0001a40001157983 */ /* 0x000ee80000300800 */
[----:B------:R-:W3:Y:S04]  /*85d70*/  LDL.LU R22, [R1+0x1a8] ;  /* 0x0001a80001167983 */ /* 0x000ee80000300800 */
[----:B------:R-:W3:Y:S04]  /*85d80*/  LDL.LU R23, [R1+0x1ac] ;  /* 0x0001ac0001177983 */ /* 0x000ee80000300800 */
[----:B------:R-:W0:Y:S01]  /*85d90*/  LDS.128 R8, [R0] ;  /* 0x0000000000087984 */ /* 0x000e220000000c00 */
[----:B------:R-:W-:-:S03]  /*85da0*/  NOP ;  /* 0x0000000000007918 */ /* 0x000fc60000000000 */
[----:B--2---:R1:W-:Y:S04]  /*85db0*/  STSM.16.M88.4 [R0], R24 ;  /* 0x0000001800007844 */ /* 0x0043e80000000200 */
[----:B0-----:R-:W-:Y:S04]  /*85dc0*/  STL.64 [R1+0x4e0], R8 ;  /* 0x0004e00801007387 */ /* 0x001fe80000100a00 */
[----:B------:R-:W-:Y:S01]  /*85dd0*/  STL.64 [R1+0x4e8], R10 ;  /* 0x0004e80a01007387 */ /* 0x000fe20000100a00 */
[----:B------:R-:W-:-:S03]  /*85de0*/  NOP ;  /* 0x0000000000007918 */ /* 0x000fc60000000000 */
[----:B------:R-:W0:Y:S01]  /*85df0*/  LDS.128 R8, [R0] ;  /* 0x0000000000087984 */ /* 0x000e220000000c00 */
[----:B------:R-:W-:-:S03]  /*85e00*/  NOP ;  /* 0x0000000000007918 */ /* 0x000fc60000000000 */
[----:B-1----:R-:W2:Y:S04]  /*85e10*/  LDL.LU R24, [R1+0x190] ;  /* 0x0001900001187983 */ /* 0x002ea80000300800 */
[----:B------:R-:W2:Y:S04]  /*85e20*/  LDL.LU R25, [R1+0x194] ;  /* 0x0001940001197983 */ /* 0x000ea80000300800 */
[----:B------:R-:W2:Y:S04]  /*85e30*/  LDL.LU R26, [R1+0x198] ;  /* 0x00019800011a7983 */ /* 0x000ea80000300800 */
[----:B------:R-:W2:Y:S04]  /*85e40*/  LDL.LU R27, [R1+0x19c] ;  /* 0x00019c00011b7983 */ /* 0x000ea80000300800 */
[----:B------:R-:W-:Y:S04]  /*85e50*/  STSM.16.M88.4 [R0], R32 ;  /* 0x0000002000007844 */ /* 0x000fe80000000200 */
[----:B0-----:R-:W-:Y:S04]  /*85e60*/  STL.64 [R1+0x470], R8 ;  /* 0x0004700801007387 */ /* 0x001fe80000100a00 */
[----:B------:R-:W-:Y:S01]  /*85e70*/  STL.64 [R1+0x478], R10 ;  /* 0x0004780a01007387 */ /* 0x000fe20000100a00 */
[----:B------:R-:W-:-:S03]  /*85e80*/  NOP ;  /* 0x0000000000007918 */ /* 0x000fc60000000000 */
[----:B------:R-:W0:Y:S01]  /*85e90*/  LDS.128 R8, [R0] ;  /* 0x0000000000087984 */ /* 0x000e220000000c00 */
[----:B------:R-:W-:-:S03]  /*85ea0*/  NOP ;  /* 0x0000000000007918 */ /* 0x000fc60000000000 */
[----:B------:R-:W-:Y:S01]  /*85eb0*/  STSM.16.M88.4 [R0], R4 ;  /* 0x0000000400007844 */ /* 0x000fe20000000200 */
[----:B------:R-:W-:-:S03]  /*85ec0*/  NOP ;  /* 0x0000000000007918 */ /* 0x000fc60000000000 */
[----:B------:R-:W1:Y:S01]  /*85ed0*/  LDS.128 R4, [R0] ;  /* 0x0000000000047984 */ /* 0x000e620000000c00 */
[----:B------:R-:W-:-:S03]  /*85ee0*/  NOP ;  /* 0x0000000000007918 */ /* 0x000fc60000000000 */
[----:B------:R-:W-:Y:S04]  /*85ef0*/  STSM.16.M88.4 [R0], R28 ;  /* 0x0000001c00007844 */ /* 0x000fe80000000200 */
[----:B0-----:R0:W-:Y:S04]  /*85f00*/  STL.64 [R1+0xe0], R8 ;  /* 0x0000e00801007387 */ /* 0x0011e80000100a00 */
[----:B------:R4:W-:Y:S04]  /*85f10*/  STL.64 [R1+0xe8], R10 ;  /* 0x0000e80a01007387 */ /* 0x0009e80000100a00 */
[----:B-1----:R-:W-:Y:S04]  /*85f20*/  STL.64 [R1+0x1c0], R4 ;  /* 0x0001c00401007387 */ /* 0x002fe80000100a00 */
[----:B------:R-:W-:Y:S01]  /*85f30*/  STL.64 [R1+0x1c8], R6 ;  /* 0x0001c80601007387 */ /* 0x000fe20000100a00 */
[----:B------:R-:W-:-:S03]  /*85f40*/  NOP ;  /* 0x0000000000007918 */ /* 0x000fc60000000000 */
[----:B0-----:R-:W2:Y:S04]  /*85f50*/  LDL.LU R8, [R1+0x180] ;  /* 0x0001800001087983 */ /* 0x001ea80000300800 */
[----:B------:R-:W2:Y:S04]  /*85f60*/  LDL.LU R9, [R1+0x184] ;  /* 0x0001840001097983 */ /* 0x000ea80000300800 */
[----:B----4-:R-:W4:Y:S04]  /*85f70*/  LDL.LU R10, [R1+0x188] ;  /* 0x00018800010a7983 */ /* 0x010f280000300800 */
[----:B------:R-:W4:Y:S04]  /*85f80*/  LDL.LU R11, [R1+0x18c] ;  /* 0x00018c00010b7983 */ /* 0x000f280000300800 */
[----:B------:R-:W4:Y:S04]  /*85f90*/  LDL.LU R28, [R1+0x170] ;  /* 0x00017000011c7983 */ /* 0x000f280000300800 */
[----:B------:R-:W4:Y:S04]  /*85fa0*/  LDL.LU R29, [R1+0x174] ;  /* 0x00017400011d7983 */ /* 0x000f280000300800 */
[----:B------:R-:W4:Y:S04]  /*85fb0*/  LDL.LU R30, [R1+0x178] ;  /* 0x00017800011e7983 */ /* 0x000f280000300800 */
[----:B------:R-:W4:Y:S04]  /*85fc0*/  LDL.LU R31, [R1+0x17c] ;  /* 0x00017c00011f7983 */ /* 0x000f280000300800 */
[----:B------:R-:W0:Y:S01]  /*85fd0*/  LDS.128 R4, [R0] ;  /* 0x0000000000047984 */ /* 0x000e220000000c00 */
[----:B------:R-:W-:-:S03]  /*85fe0*/  NOP ;  /* 0x0000000000007918 */ /* 0x000fc60000000000 */
[----:B0-----:R-:W-:Y:S04]  /*85ff0*/  STL.64 [R1+0x1b0], R4 ;  /* 0x0001b00401007387 */ /* 0x001fe80000100a00 */
[----:B------:R-:W-:Y:S04]  /*86000*/  STL.64 [R1+0x1b8], R6 ;  /* 0x0001b80601007387 */ /* 0x000fe80000100a00 */
[----:B---3--:R0:W-:Y:S01]  /*86010*/  STSM.16.M88.4 [R0], R20 ;  /* 0x0000001400007844 */ /* 0x0081e20000000200 */
[----:B------:R-:W-:-:S03]  /*86020*/  NOP ;  /* 0x0000000000007918 */ /* 0x000fc60000000000 */
[----:B------:R-:W1:Y:S01]  /*86030*/  LDS.128 R4, [R0] ;  /* 0x0000000000047984 */ /* 0x000e620000000c00 */
[----:B------:R-:W-:-:S03]  /*86040*/  NOP ;  /* 0x0000000000007918 */ /* 0x000fc60000000000 */
[----:B0-----:R-:W3:Y:S04]  /*86050*/  LDL.LU R20, [R1+0x160] ;  /* 0x0001600001147983 */ /* 0x001ee80000300800 */
[----:B------:R-:W3:Y:S04]  /*86060*/  LDL.LU R21, [R1+0x164] ;  /* 0x0001640001157983 */ /* 0x000ee80000300800 */
[----:B------:R-:W3:Y:S04]  /*86070*/  LDL.LU R22, [R1+0x168] ;  /* 0x0001680001167983 */ /* 0x000ee80000300800 */
[----:B------:R-:W3:Y:S04]  /*86080*/  LDL.LU R23, [R1+0x16c] ;  /* 0x00016c0001177983 */ /* 0x000ee80000300800 */
[----:B-1----:R0:W-:Y:S04]  /*86090*/  STL.64 [R1+0x1a0], R4 ;  /* 0x0001a00401007387 */ /* 0x0021e80000100a00 */
[----:B------:R1:W-:Y:S04]  /*860a0*/  STL.64 [R1+0x1a8], R6 ;  /* 0x0001a80601007387 */ /* 0x0003e80000100a00 */
[----:B------:R-:W3:Y:S04]  /*860b0*/  LDL.LU R32, [R1+0x250] ;  /* 0x0002500001207983 */ /* 0x000ee80000300800 */
[----:B------:R-:W3:Y:S04]  /*860c0*/  LDL.LU R33, [R1+0x254] ;  /* 0x0002540001217983 */ /* 0x000ee80000300800 */
[----:B------:R-:W3:Y:S04]  /*860d0*/  LDL.LU R34, [R1+0x258] ;  /* 0x0002580001227983 */ /* 0x000ee80000300800 */
[----:B------:R-:W3:Y:S04]  /*860e0*/  LDL.LU R35, [R1+0x25c] ;  /* 0x00025c0001237983 */ /* 0x000ee80000300800 */
[----:B0-----:R-:W3:Y:S04]  /*860f0*/  LDL.LU R4, [R1+0x240] ;  /* 0x0002400001047983 */ /* 0x001ee80000300800 */
[----:B------:R-:W3:Y:S04]  /*86100*/  LDL.LU R5, [R1+0x244] ;  /* 0x0002440001057983 */ /* 0x000ee80000300800 */
[----:B-1----:R-:W3:Y:S04]  /*86110*/  LDL.LU R6, [R1+0x248] ;  /* 0x0002480001067983 */ /* 0x002ee80000300800 */
[----:B------:R-:W3:Y:S04]  /*86120*/  LDL.LU R7, [R1+0x24c] ;  /* 0x00024c0001077983 */ /* 0x000ee80000300800 */
[----:B--2---:R0:W-:Y:S01]  /*86130*/  STSM.16.M88.4 [R0], R24 ;  /* 0x0000001800007844 */ /* 0x0041e20000000200 */
[----:B------:R-:W-:-:S03]  /*86140*/  NOP ;  /* 0x0000000000007918 */ /* 0x000fc60000000000 */
[----:B------:R-:W1:Y:S01]  /*86150*/  LDS.128 R12, [R0] ;  /* 0x00000000000c7984 */ /* 0x000e620000000c00 */
[----:B------:R-:W-:-:S03]  /*86160*/  NOP ;  /* 0x0000000000007918 */ /* 0x000fc60000000000 */
[----:B0-----:R-:W2:Y:S04]  /*86170*/  LDL.LU R24, [R1+0x230] ;  /* 0x0002300001187983 */ /* 0x001ea80000300800 */
[----:B------:R-:W2:Y:S04]  /*86180*/  LDL.LU R25, [R1+0x234] ;  /* 0x0002340001197983 */ /* 0x000ea80000300800 */
[----:B------:R-:W2:Y:S04]  /*86190*/  LDL.LU R26, [R1+0x238] ;  /* 0x00023800011a7983 */ /* 0x000ea80000300800 */
[----:B------:R-:W2:Y:S04]  /*861a0*/  LDL.LU R27, [R1+0x23c] ;  /* 0x00023c00011b7983 */ /* 0x000ea80000300800 */
[----:B-1----:R-:W-:Y:S04]  /*861b0*/  STL.64 [R1+0x190], R12 ;  /* 0x0001900c01007387 */ /* 0x002fe80000100a00 */
[----:B------:R-:W-:Y:S04]  /*861c0*/  STL.64 [R1+0x198], R14 ;  /* 0x0001980e01007387 */ /* 0x000fe80000100a00 */
[----:B----4-:R-:W-:Y:S01]  /*861d0*/  STSM.16.M88.4 [R0], R8 ;  /* 0x0000000800007844 */ /* 0x010fe20000000200 */
[----:B------:R-:W-:-:S03]  /*861e0*/  NOP ;  /* 0x0000000000007918 */ /* 0x000fc60000000000 */
[----:B------:R-:W0:Y:S01]  /*861f0*/  LDS.128 R8, [R0] ;  /* 0x0000000000087984 */ /* 0x000e220000000c00 */
[----:B------:R-:W-:-:S03]  /*86200*/  NOP ;  /* 0x0000000000007918 */ /* 0x000fc60000000000 */
[----:B------:R1:W-:Y:S04]  /*86210*/  STSM.16.M88.4 [R0], R28 ;  /* 0x0000001c00007844 */ /* 0x0003e80000000200 */
[----:B0-----:R-:W-:Y:S04]  /*86220*/  STL.64 [R1+0x180], R8 ;  /* 0x0001800801007387 */ /* 0x001fe80000100a00 */
[----:B------:R-:W-:Y:S01]  /*86230*/  STL.64 [R1+0x188], R10 ;  /* 0x0001880a01007387 */ /* 0x000fe20000100a00 */
[----:B------:R-:W-:-:S03]  /*86240*/  NOP ;  /* 0x0000000000007918 */ /* 0x000fc60000000000 */
[----:B-1----:R-:W4:Y:S04]  /*86250*/  LDL.LU R28, [R1+0x220] ;  /* 0x00022000011c7983 */ /* 0x002f280000300800 */
        /* <DEDUP_REMOVED lines=15> */
[----:B------:R-:W-:Y:S04]  /*86350*/  STSM.16.M88.4 [R0], R32 ;  /* 0x0000002000007844 */ /* 0x000fe80000000200 */
[----:B-1----:R-:W-:Y:S04]  /*86360*/  STL.64 [R1+0x1d0], R8 ;  /* 0x0001d00801007387 */ /* 0x002fe80000100a00 */
        /* <DEDUP_REMOVED lines=8> */
[----:B0-----:R0:W-:Y:S04]  /*863f0*/  STL.64 [R1+0x170], R8 ;  /* 0x0001700801007387 */ /* 0x0011e80000100a00 */
[----:B------:R2:W-:Y:S04]  /*86400*/  STL.64 [R1+0x178], R10 ;  /* 0x0001780a01007387 */ /* 0x0005e80000100a00 */
[----:B-1----:R-:W-:Y:S04]  /*86410*/  STL.64 [R1+0x160], R4 ;  /* 0x0001600401007387 */ /* 0x002fe80000100a00 */
[----:B------:R-:W-:Y:S04]  /*86420*/  STL.64 [R1+0x168], R6 ;  /* 0x0001680601007387 */ /* 0x000fe80000100a00 */
[----:B0-----:R-:W3:Y:S04]  /*86430*/  LDL.LU R8, [R1+0x200] ;  /* 0x0002000001087983 */ /* 0x001ee80000300800 */
[----:B------:R-:W3:Y:S04]  /*86440*/  LDL.LU R9, [R1+0x204] ;  /* 0x0002040001097983 */ /* 0x000ee80000300800 */
[----:B--2---:R-:W2:Y:S04]  /*86450*/  LDL.LU R10, [R1+0x208] ;  /* 0x00020800010a7983 */ /* 0x004ea80000300800 */
[----:B------:R-:W2:Y:S04]  /*86460*/  LDL.LU R11, [R1+0x20c] ;  /* 0x00020c00010b7983 */ /* 0x000ea80000300800 */
[----:B------:R0:W-:Y:S01]  /*86470*/  STSM.16.M88.4 [R0], R24 ;  /* 0x0000001800007844 */ /* 0x0001e20000000200 */
        /* <DEDUP_REMOVED lines=9> */
[----:B----4-:R0:W-:Y:S01]  /*86510*/  STSM.16.M88.4 [R0], R28 ;  /* 0x0000001c00007844 */ /* 0x0101e20000000200 */
[----:B------:R-:W-:-:S03]  /*86520*/  NOP ;  /* 0x0000000000007918 */ /* 0x000fc60000000000 */
[----:B------:R-:W1:Y:S01]  /*86530*/  LDS.128 R4, [R0] ;  /* 0x0000000000047984 */ /* 0x000e620000000c00 */
[----:B------:R-:W-:-:S03]  /*86540*/  NOP ;  /* 0x0000000000007918 */ /* 0x000fc60000000000 */
[----:B0-----:R-:W4:Y:S04]  /*86550*/  LDL.LU R28, [R1+0x1e0] ;  /* 0x0001e000011c7983 */ /* 0x001f280000300800 */
[----:B------:R-:W4:Y:S04]  /*86560*/  LDL.LU R29, [R1+0x1e4] ;  /* 0x0001e400011d7983 */ /* 0x000f280000300800 */
[----:B------:R-:W4:Y:S04]  /*86570*/  LDL.LU R30, [R1+0x1e8] ;  /* 0x0001e800011e7983 */ /* 0x000f280000300800 */
[----:B------:R-:W4:Y:S04]  /*86580*/  LDL.LU R31, [R1+0x1ec] ;  /* 0x0001ec00011f7983 */ /* 0x000f280000300800 */
[----:B-1----:R0:W-:Y:S04]  /*86590*/  STL.64 [R1+0x220], R4 ;  /* 0x0002200401007387 */ /* 0x0021e80000100a00 */
        /* <DEDUP_REMOVED lines=17> */
[----:B-1----:R-:W-:Y:S04]  /*866b0*/  STL.64 [R1+0x210], R12 ;  /* 0x0002100c01007387 */ /* 0x002fe80000100a00 */
[----:B------:R-:W-:Y:S04]  /*866c0*/  STL.64 [R1+0x218], R14 ;  /* 0x0002180e01007387 */ /* 0x000fe80000100a00 */
[----:B--2---:R-:W-:Y:S01]  /*866d0*/  STSM.16.M88.4 [R0], R8 ;  /* 0x0000000800007844 */ /* 0x004fe20000000200 */
[----:B------:R-:W-:-:S03]  /*866e0*/  NOP ;  /* 0x0000000000007918 */ /* 0x000fc60000000000 */
[----:B------:R-:W0:Y:S01]  /*866f0*/  LDS.128 R8, [R0] ;  /* 0x0000000000087984 */ /* 0x000e220000000c00 */
[----:B------:R-:W-:-:S03]  /*86700*/  NOP ;  /* 0x0000000000007918 */ /* 0x000fc60000000000 */
[----:B------:R1:W-:Y:S04]  /*86710*/  STSM.16.M88.4 [R0], R24 ;  /* 0x0000001800007844 */ /* 0x0003e80000000200 */
[----:B0-----:R-:W-:Y:S04]  /*86720*/  STL.64 [R1+0x200], R8 ;  /* 0x0002000801007387 */ /* 0x001fe80000100a00 */
[----:B------:R-:W-:Y:S01]  /*86730*/  STL.64 [R1+0x208], R10 ;  /* 0x0002080a01007387 */ /* 0x000fe20000100a00 */
[----:B------:R-:W-:-:S03]  /*86740*/  NOP ;  /* 0x0000000000007918 */ /* 0x000fc60000000000 */
[----:B-1----:R-:W2:Y:S04]  /*86750*/  LDL.LU R24, [R1+0x290] ;  /* 0x0002900001187983 */ /* 0x002ea80000300800 */
[----:B------:R-:W2:Y:S04]  /*86760*/  LDL.LU R25, [R1+0x294] ;  /* 0x0002940001197983 */ /* 0x000ea80000300800 */
[----:B------:R-:W2:Y:S04]  /*86770*/  LDL.LU R26, [R1+0x298] ;  /* 0x00029800011a7983 */ /* 0x000ea80000300800 */
[----:B------:R-:W2:Y:S04]  /*86780*/  LDL.LU R27, [R1+0x29c] ;  /* 0x00029c00011b7983 */ /* 0x000ea80000300800 */
[----:B------:R-:W0:Y:S01]  /*86790*/  LDS.128 R8, [R0] ;  /* 0x0000000000087984 */ /* 0x000e220000000c00 */
[----:B------:R-:W-:-:S03]  /*867a0*/  NOP ;  /* 0x0000000000007918 */ /* 0x000fc60000000000 */
[----:B0-----:R-:W-:Y:S04]  /*867b0*/  STL.64 [R1+0x240], R8 ;  /* 0x0002400801007387 */ /* 0x001fe80000100a00 */
        /* <DEDUP_REMOVED lines=23> */
[----:B0-----:R-:W4:Y:S04]  /*86930*/  LDL.LU R8, [R1+0x270] ;  /* 0x0002700001087983 */ /* 0x001f280000300800 */
[----:B------:R-:W4:Y:S04]  /*86940*/  LDL.LU R9, [R1+0x274] ;  /* 0x0002740001097983 */ /* 0x000f280000300800 */
[----:B------:R-:W4:Y:S04]  /*86950*/  LDL.LU R10, [R1+0x278] ;  /* 0x00027800010a7983 */ /* 0x000f280000300800 */
        /* <DEDUP_REMOVED lines=19> */
[----:B-1----:R0:W-:Y:S04]  /*86a90*/  STL.64 [R1+0x290], R4 ;  /* 0x0002900401007387 */ /* 0x0021e80000100a00 */
        /* <DEDUP_REMOVED lines=17> */
[----:B-1----:R-:W-:Y:S04]  /*86bb0*/  STL.64 [R1+0x280], R12 ;  /* 0x0002800c01007387 */ /* 0x002fe80000100a00 */
[----:B------:R-:W-:Y:S04]  /*86bc0*/  STL.64 [R1+0x288], R14 ;  /* 0x0002880e01007387 */ /* 0x000fe80000100a00 */
[----:B------:R-:W-:Y:S01]  /*86bd0*/  STSM.16.M88.4 [R0], R8 ;  /* 0x0000000800007844 */ /* 0x000fe20000000200 */
[----:B------:R-:W-:-:S03]  /*86be0*/  NOP ;  /* 0x0000000000007918 */ /* 0x000fc60000000000 */
[----:B------:R-:W0:Y:S01]  /*86bf0*/  LDS.128 R8, [R0] ;  /* 0x0000000000087984 */ /* 0x000e220000000c00 */
[----:B------:R-:W-:-:S03]  /*86c00*/  NOP ;  /* 0x0000000000007918 */ /* 0x000fc60000000000 */
[----:B---3--:R1:W-:Y:S04]  /*86c10*/  STSM.16.M88.4 [R0], R20 ;  /* 0x0000001400007844 */ /* 0x0083e80000000200 */
        /* <DEDUP_REMOVED lines=9> */
[----:B0-----:R-:W-:Y:S04]  /*86cb0*/  STL.64 [R1+0x790], R8 ;  /* 0x0007900801007387 */ /* 0x001fe80000100a00 */
        /* <DEDUP_REMOVED lines=23> */
[----:B0-----:R-:W2:Y:S04]  /*86e30*/  LDL.LU R8, [R1+0x3b0] ;  /* 0x0003b00001087983 */ /* 0x001ea80000300800 */
[----:B------:R-:W2:Y:S04]  /*86e40*/  LDL.LU R9, [R1+0x3b4] ;  /* 0x0003b40001097983 */ /* 0x000ea80000300800 */
[----:B----4-:R-:W4:Y:S04]  /*86e50*/  LDL.LU R10, [R1+0x3b8] ;  /* 0x0003b800010a7983 */ /* 0x010f280000300800 */
[----:B------:R-:W4:Y:S04]  /*86e60*/  LDL.LU R11, [R1+0x3bc] ;  /* 0x0003bc00010b7983 */ /* 0x000f280000300800 */
[----:B------:R0:W-:Y:S01]  /*86e70*/  STSM.16.M88.4 [R0], R28 ;  /* 0x0000001c00007844 */ /* 0x0001e20000000200 */
        /* <DEDUP_REMOVED lines=77> */
[----:B------:R-:W3:Y:S04]  /*87350*/  LDL.LU R10, [R1+0x438] ;  /* 0x00043800010a7983 */ /* 0x000ee80000300800 */
        /* <DEDUP_REMOVED lines=39> */
[----:B------:R-:W-:Y:S01]  /*875d0*/  STSM.16.M88.4 [R0], R8 ;  /* 0x0000000800007844 */ /* 0x000fe20000000200 */
[----:B------:R-:W-:-:S03]  /*875e0*/  NOP ;  /* 0x0000000000007918 */ /* 0x000fc60000000000 */
[----:B------:R-:W0:Y:S01]  /*875f0*/  LDS.128 R8, [R0] ;  /* 0x0000000000087984 */ /* 0x000e220000000c00 */
[----:B------:R-:W-:-:S03]  /*87600*/  NOP ;  /* 0x0000000000007918 */ /* 0x000fc60000000000 */
[----:B--2---:R1:W-:Y:S04]  /*87610*/  STSM.16.M88.4 [R0], R24 ;  /* 0x0000001800007844 */ /* 0x0043e80000000200 */
        /* <DEDUP_REMOVED lines=35> */
[----:B---3--:R-:W3:Y:S04]  /*87850*/  LDL.LU R10, [R1+0x4d8] ;  /* 0x0004d800010a7983 */ /* 0x008ee80000300800 */
[----:B------:R-:W3:Y:S04]  /*87860*/  LDL.LU R11, [R1+0x4dc] ;  /* 0x0004dc00010b7983 */ /* 0x000ee80000300800 */
[----:B------:R0:W-:Y:S01]  /*87870*/  STSM.16.M88.4 [R0], R20 ;  /* 0x0000001400007844 */ /* 0x0001e20000000200 */
        /* <DEDUP_REMOVED lines=37> */
[----:B---3--:R-:W-:Y:S01]  /*87ad0*/  STSM.16.M88.4 [R0], R8 ;  /* 0x0000000800007844 */ /* 0x008fe20000000200 */
[----:B------:R-:W-:-:S03]  /*87ae0*/  NOP ;  /* 0x0000000000007918 */ /* 0x000fc60000000000 */
[----:B------:R-:W0:Y:S01]  /*87af0*/  LDS.128 R8, [R0] ;  /* 0x0000000000087984 */ /* 0x000e220000000c00 */
[----:B------:R-:W-:-:S03]  /*87b00*/  NOP ;  /* 0x0000000000007918 */ /* 0x000fc60000000000 */
[----:B------:R1:W-:Y:S04]  /*87b10*/  STSM.16.M88.4 [R0], R20 ;  /* 0x0000001400007844 */ /* 0x0003e80000000200 */
        /* <DEDUP_REMOVED lines=35> */
[----:B------:R-:W2:Y:S04]  /*87d50*/  LDL.LU R10, [R1+0x568] ;  /* 0x00056800010a7983 */ /* 0x000ea80000300800 */
        /* <DEDUP_REMOVED lines=39> */
[----:B------:R-:W-:Y:S01]  /*87fd0*/  STSM.16.M88.4 [R0], R8 ;  /* 0x0000000800007844 */ /* 0x000fe20000000200 */
[----:B------:R-:W-:-:S03]  /*87fe0*/  NOP ;  /* 0x0000000000007918 */ /* 0x000fc60000000000 */
[----:B------:R-:W0:Y:S01]  /*87ff0*/  LDS.128 R8, [R0] ;  /* 0x0000000000087984 */ /* 0x000e220000000c00 */
[----:B------:R-:W-:-:S03]  /*88000*/  NOP ;  /* 0x0000000000007918 */ /* 0x000fc60000000000 */
[----:B----4-:R1:W-:Y:S04]  /*88010*/  STSM.16.M88.4 [R0], R28 ;  /* 0x0000001c00007844 */ /* 0x0103e80000000200 */
        /* <DEDUP_REMOVED lines=179> */
[----:B------:R-:W-:Y:S01]  /*88b50*/  STSM.16.M88.4 [R0], R32 ;  /* 0x0000002000007844 */ /* 0x000fe20000000200 */
[----:B------:R-:W-:-:S03]  /*88b60*/  NOP ;  /* 0x0000000000007918 */ /* 0x000fc60000000000 */
[----:B-1----:R-:W-:Y:S04]  /*88b70*/  STL.64 [R1+0x640], R8 ;  /* 0x0006400801007387 */ /* 0x002fe80000100a00 */
[----:B------:R-:W-:Y:S04]  /*88b80*/  STL.64 [R1+0x648], R10 ;  /* 0x0006480a01007387 */ /* 0x000fe80000100a00 */
[----:B------:R-:W0:Y:S01]  /*88b90*/  LDS.128 R8, [R0] ;  /* 0x0000000000087984 */ /* 0x000e220000000c00 */
[----:B------:R-:W-:-:S03]  /*88ba0*/  NOP ;  /* 0x0000000000007918 */ /* 0x000fc60000000000 */
[----:B------:R-:W-:Y:S01]  /*88bb0*/  STSM.16.M88.4 [R0], R4 ;  /* 0x0000000400007844 */ /* 0x000fe20000000200 */
[----:B------:R-:W-:-:S03]  /*88bc0*/  NOP ;  /* 0x0000000000007918 */ /* 0x000fc60000000000 */
[----:B------:R-:W1:Y:S01]  /*88bd0*/  LDS.128 R4, [R0] ;  /* 0x0000000000047984 */ /* 0x000e620000000c00 */
[----:B------:R-:W-:-:S03]  /*88be0*/  NOP ;  /* 0x0000000000007918 */ /* 0x000fc60000000000 */
[----:B----4-:R-:W-:Y:S01]  /*88bf0*/  STSM.16.M88.4 [R0], R28 ;  /* 0x0000001c00007844 */ /* 0x010fe20000000200 */
[----:B------:R-:W-:-:S03]  /*88c00*/  NOP ;  /* 0x0000000000007918 */ /* 0x000fc60000000000 */
[----:B------:R-:W4:Y:S01]  /*88c10*/  LDS.128 R28, [R0] ;  /* 0x00000000001c7984 */ /* 0x000f220000000c00 */
[----:B------:R-:W-:-:S03]  /*88c20*/  NOP ;  /* 0x0000000000007918 */ /* 0x000fc60000000000 */
[----:B0-----:R-:W-:Y:S04]  /*88c30*/  STL.64 [R1+0x630], R8 ;  /* 0x0006300801007387 */ /* 0x001fe80000100a00 */
[----:B------:R-:W-:Y:S04]  /*88c40*/  STL.64 [R1+0x638], R10 ;  /* 0x0006380a01007387 */ /* 0x000fe80000100a00 */
[----:B-1----:R0:W-:Y:S04]  /*88c50*/  STL.64 [R1+0x370], R4 ;  /* 0x0003700401007387 */ /* 0x0021e80000100a00 */
[----:B------:R1:W-:Y:S04]  /*88c60*/  STL.64 [R1+0x378], R6 ;  /* 0x0003780601007387 */ /* 0x0003e80000100a00 */
[----:B0-----:R-:W2:Y:S04]  /*88c70*/  LDL.LU R4, [R1+0x6e0] ;  /* 0x0006e00001047983 */ /* 0x001ea80000300800 */
[----:B------:R-:W2:Y:S04]  /*88c80*/  LDL.LU R5, [R1+0x6e4] ;  /* 0x0006e40001057983 */ /* 0x000ea80000300800 */
[----:B-1----:R-:W2:Y:S04]  /*88c90*/  LDL.LU R6, [R1+0x6e8] ;  /* 0x0006e80001067983 */ /* 0x002ea80000300800 */
[----:B------:R-:W2:Y:S04]  /*88ca0*/  LDL.LU R7, [R1+0x6ec] ;  /* 0x0006ec0001077983 */ /* 0x000ea80000300800 */
[----:B----4-:R-:W-:Y:S04]  /*88cb0*/  STL [R1+0x3124], R29 ;  /* 0x0031241d01007387 */ /* 0x010fe80000100800 */
[----:B------:R-:W-:Y:S04]  /*88cc0*/  STL [R1+0x3120], R30 ;  /* 0x0031201e01007387 */ /* 0x000fe80000100800 */
[----:B------:R-:W-:Y:S04]  /*88cd0*/  STL [R1+0x311c], R31 ;  /* 0x00311c1f01007387 */ /* 0x000fe80000100800 */
[----:B---3--:R0:W-:Y:S01]  /*88ce0*/  STSM.16.M88.4 [R0], R20 ;  /* 0x0000001400007844 */ /* 0x0081e20000000200 */
[----:B------:R-:W-:-:S03]  /*88cf0*/  NOP ;  /* 0x0000000000007918 */ /* 0x000fc60000000000 */
[----:B------:R-:W-:Y:S01]  /*88d00*/  LDS.128 R32, [R0] ;  /* 0x0000000000207984 */ /* 0x000fe20000000c00 */
[----:B------:R-:W-:-:S03]  /*88d10*/  NOP ;  /* 0x0000000000007918 */ /* 0x000fc60000000000 */
        /* <DEDUP_REMOVED lines=16> */
[----:B--2---:R0:W-:Y:S01]  /*88e20*/  STSM.16.M88.4 [R0], R24 ;  /* 0x0000001800007844 */ /* 0x0041e20000000200 */
[----:B------:R-:W-:-:S03]  /*88e30*/  NOP ;  /* 0x0000000000007918 */ /* 0x000fc60000000000 */
[----:B------:R-:W-:Y:S01]  /*88e40*/  LDS.128 R36, [R0] ;  /* 0x0000000000247984 */ /* 0x000fe20000000c00 */
[----:B------:R-:W-:-:S03]  /*88e50*/  NOP ;  /* 0x0000000000007918 */ /* 0x000fc60000000000 */
[----:B0-----:R-:W2:Y:S04]  /*88e60*/  LDL.LU R24, [R1+0x740] ;  /* 0x0007400001187983 */ /* 0x001ea80000300800 */
[----:B------:R-:W2:Y:S04]  /*88e70*/  LDL.LU R25, [R1+0x744] ;  /* 0x0007440001197983 */ /* 0x000ea80000300800 */
[----:B------:R-:W2:Y:S04]  /*88e80*/  LDL.LU R26, [R1+0x748] ;  /* 0x00074800011a7983 */ /* 0x000ea80000300800 */
        /* <DEDUP_REMOVED lines=19> */
[----:B----4-:R-:W-:Y:S04]  /*88fc0*/  STSM.16.M88.4 [R0], R40 ;  /* 0x0000002800007844 */ /* 0x010fe80000000200 */
        /* <DEDUP_REMOVED lines=9> */
[----:B------:R-:W-:Y:S01]  /*89060*/  STSM.16.M88.4 [R0], R8 ;  /* 0x0000000800007844 */ /* 0x000fe20000000200 */
[----:B------:R-:W-:-:S03]  /*89070*/  NOP ;  /* 0x0000000000007918 */ /* 0x000fc60000000000 */
[----:B------:R-:W4:Y:S01]  /*89080*/  LDS.128 R8, [R0] ;  /* 0x0000000000087984 */ /* 0x000f220000000c00 */
[----:B------:R-:W-:-:S03]  /*89090*/  NOP ;  /* 0x0000000000007918 */ /* 0x000fc60000000000 */
[----:B0-----:R-:W-:Y:S04]  /*890a0*/  STL.64 [R1+0x6b0], R16 ;  /* 0x0006b01001007387 */ /* 0x001fe80000100a00 */
[----:B------:R-:W-:Y:S04]  /*890b0*/  STL.64 [R1+0x6b8], R18 ;  /* 0x0006b81201007387 */ /* 0x000fe80000100a00 */
[----:B--2---:R0:W-:Y:S04]  /*890c0*/  STSM.16.M88.4 [R0], R24 ;  /* 0x0000001800007844 */ /* 0x0041e80000000200 */
[----:B-1----:R-:W-:Y:S04]  /*890d0*/  STL.64 [R1+0x6a0], R12 ;  /* 0x0006a00c01007387 */ /* 0x002fe80000100a00 */
[----:B------:R-:W-:Y:S01]  /*890e0*/  STL.64 [R1+0x6a8], R14 ;  /* 0x0006a80e01007387 */ /* 0x000fe20000100a00 */
[----:B------:R-:W-:-:S03]  /*890f0*/  NOP ;  /* 0x0000000000007918 */ /* 0x000fc60000000000 */
[----:B----4-:R-:W-:Y:S04]  /*89100*/  STL.64 [R1+0x6c0], R8 ;  /* 0x0006c00801007387 */ /* 0x010fe80000100a00 */
[----:B------:R-:W-:Y:S04]  /*89110*/  STL.64 [R1+0x6c8], R10 ;  /* 0x0006c80a01007387 */ /* 0x000fe80000100a00 */
        /* <DEDUP_REMOVED lines=8> */
[----:B0-----:R-:W4:Y:S04]  /*891a0*/  LDL.LU R8, [R1+0x770] ;  /* 0x0007700001087983 */ /* 0x001f280000300800 */
[----:B------:R-:W4:Y:S04]  /*891b0*/  LDL.LU R9, [R1+0x774] ;  /* 0x0007740001097983 */ /* 0x000f280000300800 */
[----:B-1----:R-:W4:Y:S04]  /*891c0*/  LDL.LU R10, [R1+0x778] ;  /* 0x00077800010a7983 */ /* 0x002f280000300800 */
[----:B------:R-:W4:Y:S04]  /*891d0*/  LDL.LU R11, [R1+0x77c] ;  /* 0x00077c00010b7983 */ /* 0x000f280000300800 */
[----:B------:R-:W-:Y:S01]  /*891e0*/  STSM.16.M88.4 [R0], R4 ;  /* 0x0000000400007844 */ /* 0x000fe20000000200 */
[----:B------:R-:W-:-:S03]  /*891f0*/  NOP ;  /* 0x0000000000007918 */ /* 0x000fc60000000000 */
[----:B------:R-:W0:Y:S01]  /*89200*/  LDS.128 R4, [R0] ;  /* 0x0000000000047984 */ /* 0x000e220000000c00 */
[----:B------:R-:W-:-:S03]  /*89210*/  NOP ;  /* 0x0000000000007918 */ /* 0x000fc60000000000 */
[----:B0-----:R-:W-:Y:S04]  /*89220*/  STL.64 [R1+0x6f0], R4 ;  /* 0x0006f00401007387 */ /* 0x001fe80000100a00 */
[----:B------:R-:W-:Y:S04]  /*89230*/  STL.64 [R1+0x6f8], R6 ;  /* 0x0006f80601007387 */ /* 0x000fe80000100a00 */
[----:B------:R-:W4:Y:S04]  /*89240*/  LDL.LU R16, [R1+0x860] ;  /* 0x0008600001107983 */ /* 0x000f280000300800 */
[----:B---3--:R-:W-:Y:S01]  /*89250*/  STSM.16.M88.4 [R0], R20 ;  /* 0x0000001400007844 */ /* 0x008fe20000000200 */
[----:B------:R-:W-:-:S03]  /*89260*/  NOP ;  /* 0x0000000000007918 */ /* 0x000fc60000000000 */
[----:B------:R-:W0:Y:S01]  /*89270*/  LDS.128 R4, [R0] ;  /* 0x0000000000047984 */ /* 0x000e220000000c00 */
[----:B------:R-:W-:-:S03]  /*89280*/  NOP ;  /* 0x0000000000007918 */ /* 0x000fc60000000000 */
[----:B0-----:R0:W-:Y:S04]  /*89290*/  STL.64 [R1+0x6e0], R4 ;  /* 0x0006e00401007387 */ /* 0x0011e80000100a00 */
        /* <DEDUP_REMOVED lines=12> */
[----:B------:R-:W3:Y:S04]  /*89360*/  LDL.LU R20, [R1+0xce0] ;  /* 0x000ce00001147983 */ /* 0x000ee80000300800 */
        /* <DEDUP_REMOVED lines=11> */
[----:B----4-:R-:W-:Y:S01]  /*89420*/  STSM.16.M88.4 [R0], R8 ;  /* 0x0000000800007844 */ /* 0x010fe20000000200 */
[----:B------:R-:W-:-:S03]  /*89430*/  NOP ;  /* 0x0000000000007918 */ /* 0x000fc60000000000 */
[----:B------:R-:W0:Y:S01]  /*89440*/  LDS.128 R8, [R0] ;  /* 0x0000000000087984 */ /* 0x000e220000000c00 */
[----:B------:R-:W-:-:S03]  /*89450*/  NOP ;  /* 0x0000000000007918 */ /* 0x000fc60000000000 */
[----:B-1----:R1:W-:Y:S04]  /*89460*/  STL.64 [R1+0x750], R12 ;  /* 0x0007500c01007387 */ /* 0x0023e80000100a00 */
[----:B------:R4:W-:Y:S04]  /*89470*/  STL.64 [R1+0x758], R14 ;  /* 0x0007580e01007387 */ /* 0x0009e80000100a00 */
[----:B-1----:R-:W2:Y:S04]  /*89480*/  LDL.LU R12, [R1+0xd10] ;  /* 0x000d1000010c7983 */ /* 0x002ea80000300800 */
[----:B0-----:R0:W-:Y:S04]  /*89490*/  STL.64 [R1+0x740], R8 ;  /* 0x0007400801007387 */ /* 0x0011e80000100a00 */
[----:B------:R-:W-:Y:S04]  /*894a0*/  STL.64 [R1+0x748], R10 ;  /* 0x0007480a01007387 */ /* 0x000fe80000100a00 */
[----:B------:R-:W2:Y:S04]  /*894b0*/  LDL.LU R13, [R1+0xd14] ;  /* 0x000d1400010d7983 */ /* 0x000ea80000300800 */
[----:B----4-:R-:W4:Y:S04]  /*894c0*/  LDL.LU R14, [R1+0xd18] ;  /* 0x000d1800010e7983 */ /* 0x010f280000300800 */
[----:B------:R-:W4:Y:S04]  /*894d0*/  LDL.LU R15, [R1+0xd1c] ;  /* 0x000d1c00010f7983 */ /* 0x000f280000300800 */
[----:B0-----:R-:W4:Y:S04]  /*894e0*/  LDL R9, [R1+0x18d8] ;  /* 0x0018d80001097983 */ /* 0x001f280000100800 */
[----:B---3--:R-:W-:Y:S01]  /*894f0*/  STSM.16.M88.4 [R0], R16 ;  /* 0x0000001000007844 */ /* 0x008fe20000000200 */
[----:B------:R-:W-:-:S03]  /*89500*/  NOP ;  /* 0x0000000000007918 */ /* 0x000fc60000000000 */
[----:B------:R-:W0:Y:S01]  /*89510*/  LDS.128 R16, [R0] ;  /* 0x0000000000107984 */ /* 0x000e220000000c00 */
[----:B------:R-:W-:-:S03]  /*89520*/  NOP ;  /* 0x0000000000007918 */ /* 0x000fc60000000000 */
[----:B------:R1:W-:Y:S02]  /*89530*/  STSM.16.M88.4 [R0], R40 ;  /* 0x0000002800007844 */ /* 0x0003e40000000200 */
[----:B-1----:R-:W1:Y:S02]  /*89540*/  LDC R40, c[0x0][0x244] ;  /* 0x00009100ff287b82 */ /* 0x002e640000000800 */
[----:B0-----:R-:W-:Y:S04]  /*89550*/  STL.64 [R1+0x730], R16 ;  /* 0x0007301001007387 */ /* 0x001fe80000100a00 */
[----:B------:R-:W-:Y:S01]  /*89560*/  STL.64 [R1+0x738], R18 ;  /* 0x0007381201007387 */ /* 0x000fe20000100a00 */
[----:B------:R-:W-:-:S03]  /*89570*/  NOP ;  /* 0x0000000000007918 */ /* 0x000fc60000000000 */
[----:B------:R-:W0:Y:S01]  /*89580*/  LDS.128 R16, [R0] ;  /* 0x0000000000107984 */ /* 0x000e220000000c00 */
[----:B------:R-:W-:-:S03]  /*89590*/  NOP ;  /* 0x0000000000007918 */ /* 0x000fc60000000000 */
[----:B------:R-:W-:Y:S01]  /*895a0*/  STSM.16.M88.4 [R0], R4 ;  /* 0x0000000400007844 */ /* 0x000fe20000000200 */
[----:B------:R-:W-:-:S03]  /*895b0*/  NOP ;  /* 0x0000000000007918 */ /* 0x000fc60000000000 */
[----:B------:R-:W3:Y:S01]  /*895c0*/  LDS.128 R4, [R0] ;  /* 0x0000000000047984 */ /* 0x000ee20000000c00 */
[----:B------:R-:W-:-:S03]  /*895d0*/  NOP ;  /* 0x0000000000007918 */ /* 0x000fc60000000000 */
[----:B------:R1:W-:Y:S02]  /*895e0*/  STSM.16.M88.4 [R0], R20 ;  /* 0x0000001400007844 */ /* 0x0003e40000000200 */
[----:B-1----:R-:W1:Y:S02]  /*895f0*/  LDC R23, c[0x0][0x244] ;  /* 0x00009100ff177b82 */ /* 0x002e640000000800 */
[----:B0-----:R-:W-:Y:S04]  /*89600*/  STL.64 [R1+0x720], R16 ;  /* 0x0007201001007387 */ /* 0x001fe80000100a00 */
[----:B------:R-:W-:Y:S01]  /*89610*/  STL.64 [R1+0x728], R18 ;  /* 0x0007281201007387 */ /* 0x000fe20000100a00 */
[----:B------:R-:W-:-:S03]  /*89620*/  NOP ;  /* 0x0000000000007918 */ /* 0x000fc60000000000 */
[----:B---3--:R-:W-:Y:S04]  /*89630*/  STL.64 [R1+0x710], R4 ;  /* 0x0007100401007387 */ /* 0x008fe80000100a00 */
[----:B------:R-:W-:Y:S04]  /*89640*/  STL.64 [R1+0x718], R6 ;  /* 0x0007180601007387 */ /* 0x000fe80000100a00 */
[----:B------:R-:W0:Y:S01]  /*89650*/  LDS.128 R4, [R0] ;  /* 0x0000000000047984 */ /* 0x000e220000000c00 */
[----:B------:R-:W-:-:S03]  /*89660*/  NOP ;  /* 0x0000000000007918 */ /* 0x000fc60000000000 */
[----:B--2---:R2:W-:Y:S01]  /*89670*/  STSM.16.M88.4 [R0], R24 ;  /* 0x0000001800007844 */ /* 0x0045e20000000200 */
[----:B------:R-:W-:-:S03]  /*89680*/  NOP ;  /* 0x0000000000007918 */ /* 0x000fc60000000000 */
[----:B------:R-:W3:Y:S01]  /*89690*/  LDS.128 R16, [R0] ;  /* 0x0000000000107984 */ /* 0x000ee20000000c00 */
[----:B------:R-:W-:Y:S01]  /*896a0*/  NOP ;  /* 0x0000000000007918 */ /* 0x000fe20000000000 */
[----:B--2---:R-:W2:Y:S02]  /*896b0*/  LDC R25, c[0x0][0x244] ;  /* 0x00009100ff197b82 */ /* 0x004ea40000000800 */
[----:B0-----:R-:W-:Y:S04]  /*896c0*/  STL.64 [R1+0x700], R4 ;  /* 0x0007000401007387 */ /* 0x001fe80000100a00 */
[----:B------:R0:W-:Y:S04]  /*896d0*/  STL.64 [R1+0x708], R6 ;  /* 0x0007080601007387 */ /* 0x0001e80000100a00 */
[----:B----4-:R-:W-:Y:S04]  /*896e0*/  STSM.16.M88.4 [R0], R12 ;  /* 0x0000000c00007844 */ /* 0x010fe80000000200 */
[----:B0-----:R-:W4:Y:S04]  /*896f0*/  LDL R7, [R1+0x18dc] ;  /* 0x0018dc0001077983 */ /* 0x001f280000100800 */
[----:B------:R-:W4:Y:S04]  /*89700*/  LDL.LU R8, [R1+0xc0] ;  /* 0x0000c00001087983 */ /* 0x000f280000300800 */
[----:B---3--:R0:W-:Y:S04]  /*89710*/  STL.64 [R1+0x670], R16 ;  /* 0x0006701001007387 */ /* 0x0081e80000100a00 */
[----:B------:R3:W-:Y:S04]  /*89720*/  STL.64 [R1+0x678], R18 ;  /* 0x0006781201007387 */ /* 0x0007e80000100a00 */
[----:B------:R-:W4:Y:S04]  /*89730*/  LDL.LU R4, [R1+0xb0] ;  /* 0x0000b00001047983 */ /* 0x000f280000300800 */
[----:B0-----:R-:W4:Y:S04]  /*89740*/  LDL R16, [R1+0x18f4] ;  /* 0x0018f40001107983 */ /* 0x001f280000100800 */
[----:B---3--:R-:W3:Y:S04]  /*89750*/  LDL R19, [R1+0x18f0] ;  /* 0x0018f00001137983 */ /* 0x008ee80000100800 */
[----:B------:R-:W3:Y:S04]  /*89760*/  LDL R10, [R1+0x18e8] ;  /* 0x0018e800010a7983 */ /* 0x000ee80000100800 */
[----:B------:R-:W3:Y:S04]  /*89770*/  LDL R11, [R1+0x18ec] ;  /* 0x0018ec00010b7983 */ /* 0x000ee80000100800 */
[----:B------:R-:W3:Y:S04]  /*89780*/  LDL R5, [R1+0x18e0] ;  /* 0x0018e00001057983 */ /* 0x000ee80000100800 */
[----:B------:R-:W3:Y:S04]  /*89790*/  LDL R6, [R1+0x18e4] ;  /* 0x0018e40001067983 */ /* 0x000ee80000100800 */
[----:B------:R0:W-:Y:S04]  /*897a0*/  STL [R1+0x30d8], R0 ;  /* 0x0030d80001007387 */ /* 0x0001e80000100800 */
[----:B0-----:R-:W4:Y:S01]  /*897b0*/  LDL.LU R0, [R1+0x1894] ;  /* 0x0018940001007983 */ /* 0x001f220000300800 */
[----:B------:R-:W-:Y:S01]  /*897c0*/  IMAD R3, R9, UR4, RZ ;  /* 0x0000000409037c24 */ /* 0x000fe2000f8e02ff */
[----:B------:R-:W-:-:S04]  /*897d0*/  ULDC.64 UR4, c[0x0][0x220] ;  /* 0x0000880000047ab9 */ /* 0x000fc80000000a00 */
[----:B------:R-:W-:Y:S01]  /*897e0*/  LEA R2, P2, R3, UR4, 0x1 ;  /* 0x0000000403027c11 */ /* 0x000fe2000f8408ff */
[----:B-1----:R-:W-:Y:S01]  /*897f0*/  IMAD R23, R23, 0x40, R3 ;  /* 0x0000004017177824 */ /* 0x002fe200078e0203 */
[----:B------:R-:W-:Y:S02]  /*89800*/  ULDC UR4, c[0x0][0x248] ;  /* 0x0000920000047ab9 */ /* 0x000fe40000000800 */
[----:B------:R-:W-:Y:S01]  /*89810*/  LEA.HI.X.SX32 R3, R3, UR5, 0x1, P2 ;  /* 0x0000000503037c11 */ /* 0x000fe200090f0eff */
[----:B------:R-:W-:Y:S01]  /*89820*/  ULDC UR5, c[0x0][0x244] ;  /* 0x0000910000057ab9 */ /* 0x000fe20000000800 */
[----:B------:R-:W-:Y:S01]  /*89830*/  ISETP.GE.AND P2, PT, R9, UR8, PT ;  /* 0x0000000809007c0c */ /* 0x000fe2000bf46270 */
[----:B------:R-:W-:Y:S01]  /*89840*/  NOP ;  /* 0x0000000000007918 */ /* 0x000fe20000000000 */
[----:B--2---:R-:W-:Y:S01]  /*89850*/  IMAD R25, R25, 0x20, R23 ;  /* 0x0000002019197824 */ /* 0x004fe200078e0217 */
[----:B------:R-:W-:Y:S02]  /*89860*/  ULDC.64 UR8, c[0x0][0x220] ;  /* 0x0000880000087ab9 */ /* 0x000fe40000000a00 */
[----:B------:R-:W-:Y:S01]  /*89870*/  LEA R22, P4, R23, UR8, 0x1 ;  /* 0x0000000817167c11 */ /* 0x000fe2000f8808ff */
[----:B------:R-:W-:Y:S01]  /*89880*/  ULDC UR8, c[0x0][0x228] ;  /* 0x00008a0000087ab9 */ /* 0x000fe20000000800 */
[C---:B----4-:R-:W-:Y:S01]  /*89890*/  ISETP.LT.AND P2, PT, R0.reuse, UR12, !P2 ;  /* 0x0000000c00007c0c */ /* 0x050fe2000d741270 */
[----:B------:R-:W-:-:S02]  /*898a0*/  IMAD R52, R0, UR4, RZ ;  /* 0x0000000400347c24 */ /* 0x000fc4000f8e02ff */
[----:B------:R-:W-:Y:S01]  /*898b0*/  IMAD R21, R7, UR5, RZ ;  /* 0x0000000507157c24 */ /* 0x000fe2000f8e02ff */
[----:B------:R-:W-:Y:S01]  /*898c0*/  ULDC.64 UR4, c[0x0][0x228] ;  /* 0x00008a0000047ab9 */ /* 0x000fe20000000a00 */
[----:B------:R-:W-:Y:S01]  /*898d0*/  IMAD.WIDE R26, R52, 0x2, R2 ;  /* 0x00000002341a7825 */ /* 0x000fe200078e0202 */
[----:B------:R-:W-:Y:S01]  /*898e0*/  LEA.HI.X.SX32 R23, R23, UR9, 0x1, P4 ;  /* 0x0000000917177c11 */ /* 0x000fe2000a0f0eff */
[----:B------:R-:W-:Y:S01]  /*898f0*/  ULDC UR9, c[0x0][0x228] ;  /* 0x00008a0000097ab9 */ /* 0x000fe20000000800 */
[----:B------:R-:W-:Y:S01]  /*89900*/  PRMT R46, R4, 0x7632, R46 ;  /* 0x00007632042e7816 */ /* 0x000fe2000000002e */
[----:B------:R-:W-:-:S04]  /*89910*/  ULDC UR12, c[0x0][0x228] ;  /* 0x00008a00000c7ab9 */ /* 0x000fc80000000800 */
[----:B------:R0:W-:Y:S02]  /*89920*/  @P2 STG.E.U16 desc[UR50][R26.64], R8 ;  /* 0x000000081a002986 */ /* 0x0001e4000c101532 */
[----:B0-----:R-:W-:Y:S02]  /*89930*/  PRMT R26, R8, 0x7632, R26 ;  /* 0x00007632081a7816 */ /* 0x001fe4000000001a */
[----:B------:R-:W2:Y:S01]  /*89940*/  LDL.LU R8, [R1+0xa0] ;  /* 0x0000a00001087983 */ /* 0x000ea20000300800 */
[----:B------:R-:W-:Y:S01]  /*89950*/  LEA R20, P3, R21, UR6, 0x1 ;  /* 0x0000000615147c11 */ /* 0x000fe2000f8608ff */
[----:B------:R-:W-:Y:S01]  /*89960*/  IMAD R27, R40, 0x20, R25 ;  /* 0x00000020281b7824 */ /* 0x000fe200078e0219 */
[----:B------:R-:W-:Y:S01]  /*89970*/  LEA R24, P2, R25, UR10, 0x1 ;  /* 0x0000000a19187c11 */ /* 0x000fe2000f8408ff */
[----:B------:R-:W-:Y:S01]  /*89980*/  ULDC UR6, c[0x0][0x228] ;  /* 0x00008a0000067ab9 */ /* 0x000fe20000000800 */
[----:B------:R-:W-:Y:S01]  /*89990*/  LEA.HI.X.SX32 R21, R21, UR7, 0x1, P3 ;  /* 0x0000000715157c11 */ /* 0x000fe200098f0eff */
[----:B------:R-:W-:Y:S01]  /*899a0*/  UMOV UR7, UR15 ;  /* 0x0000000f00077c82 */ /* 0x000fe20008000000 */
[----:B------:R-:W-:Y:S01]  /*899b0*/  LEA.HI.X.SX32 R25, R25, UR11, 0x1, P2 ;  /* 0x0000000b19197c11 */ /* 0x000fe200090f0eff */
[----:B------:R-:W-:Y:S01]  /*899c0*/  ULDC.64 UR10, c[0x0][0x228] ;  /* 0x00008a00000a7ab9 */ /* 0x000fe20000000a00 */
[----:B------:R-:W-:Y:S01]  /*899d0*/  ISETP.GE.AND P3, PT, R7, UR4, PT ;  /* 0x0000000407007c0c */ /* 0x000fe2000bf66270 */
[----:B------:R-:W-:Y:S01]  /*899e0*/  ULDC UR4, c[0x0][0x228] ;  /* 0x00008a0000047ab9 */ /* 0x000fe20000000800 */
[C---:B------:R-:W-:Y:S01]  /*899f0*/  ISETP.GE.AND P2, PT, R0.reuse, UR7, PT ;  /* 0x0000000700007c0c */ /* 0x040fe2000bf46270 */
[----:B------:R-:W4:Y:S01]  /*89a00*/  LDL.LU R13, [R1+0x90] ;  /* 0x00009000010d7983 */ /* 0x000f220000300800 */
[----:B------:R-:W-:Y:S01]  /*89a10*/  ISETP.LT.AND P3, PT, R0, UR11, !P3 ;  /* 0x0000000b00007c0c */ /* 0x000fe2000df61270 */
[----:B------:R-:W-:Y:S01]  /*89a20*/  IMAD.WIDE R44, R52, 0x2, R20 ;  /* 0x00000002342c7825 */ /* 0x000fe200078e0214 */
[----:B---3--:R-:W-:Y:S01]  /*89a30*/  ISETP.LT.AND P5, PT, R5, UR4, !P2 ;  /* 0x0000000405007c0c */ /* 0x008fe2000d7a1270 */
[----:B------:R-:W-:-:S02]  /*89a40*/  ULDC UR11, c[0x0][0x228] ;  /* 0x00008a00000b7ab9 */ /* 0x000fc40000000800 */
[----:B------:R-:W-:Y:S01]  /*89a50*/  IMAD.WIDE R40, R52, 0x2, R22 ;  /* 0x0000000234287825 */ /* 0x000fe200078e0216 */
[----:B------:R-:W-:Y:S01]  /*89a60*/  ISETP.LT.AND P4, PT, R6, UR6, !P2 ;  /* 0x0000000606007c0c */ /* 0x000fe2000d781270 */
[----:B------:R-:W-:-:S06]  /*89a70*/  ULDC.64 UR6, c[0x0][0x220] ;  /* 0x0000880000067ab9 */ /* 0x000fcc0000000a00 */
[----:B------:R-:W-:Y:S04]  /*89a80*/  @P3 STG.E.U16 desc[UR50][R44.64], R26 ;  /* 0x0000001a2c003986 */ /* 0x000fe8000c101532 */
[----:B------:R0:W-:Y:S01]  /*89a90*/  @P5 STG.E.U16 desc[UR50][R40.64], R4 ;  /* 0x0000000428005986 */ /* 0x0001e2000c101532 */
[----:B------:R-:W-:-:S03]  /*89aa0*/  IMAD.WIDE R42, R52, 0x2, R24 ;  /* 0x00000002342a7825 */ /* 0x000fc600078e0218 */
[----:B0-----:R-:W3:Y:S01]  /*89ab0*/  LDL.LU R4, [R1+0x80] ;  /* 0x0000800001047983 */ /* 0x001ee20000300800 */
[----:B------:R-:W-:-:S03]  /*89ac0*/  LEA R26, P3, R27, UR6, 0x1 ;  /* 0x000000061b1a7c11 */ /* 0x000fc6000f8608ff */
[----:B------:R0:W-:Y:S01]  /*89ad0*/  @P4 STG.E.U16 desc[UR50][R42.64], R46 ;  /* 0x0000002e2a004986 */ /* 0x0001e2000c101532 */
[----:B------:R-:W-:Y:S01]  /*89ae0*/  ISETP.LT.AND P4, PT, R10, UR9, !P2 ;  /* 0x000000090a007c0c */ /* 0x000fe2000d781270 */
[----:B------:R-:W-:Y:S01]  /*89af0*/  IMAD R41, R47, 0x20, R27 ;  /* 0x000000202f297824 */ /* 0x000fe200078e021b */
[----:B------:R-:W-:Y:S01]  /*89b00*/  LEA.HI.X.SX32 R27, R27, UR7, 0x1, P3 ;  /* 0x000000071b1b7c11 */ /* 0x000fe200098f0eff */
[----:B------:R-:W3:Y:S01]  /*89b10*/  LDL.LU R12, [R1+0x60] ;  /* 0x00006000010c7983 */ /* 0x000ee20000300800 */
[----:B------:R-:W-:Y:S01]  /*89b20*/  ULDC.64 UR6, c[0x0][0x220] ;  /* 0x0000880000067ab9 */ /* 0x000fe20000000a00 */
[----:B0-----:R-:W-:Y:S01]  /*89b30*/  IMAD.WIDE R46, R52, 0x2, R26 ;  /* 0x00000002342e7825 */ /* 0x001fe200078e021a */
[----:B--2---:R-:W-:-:S07]  /*89b40*/  PRMT R50, R8, 0x7632, R50 ;  /* 0x0000763208327816 */ /* 0x004fce0000000032 */
[----:B------:R0:W-:Y:S04]  /*89b50*/  @P4 STG.E.U16 desc[UR50][R46.64], R8 ;  /* 0x000000082e004986 */ /* 0x0001e8000c101532 */
[----:B0-----:R-:W2:Y:S01]  /*89b60*/  LDL.LU R8, [R1+0x50] ;  /* 0x0000500001087983 */ /* 0x001ea20000300800 */
[----:B------:R-:W-:Y:S01]  /*89b70*/  LEA R40, P5, R41, UR6, 0x1 ;  /* 0x0000000629287c11 */ /* 0x000fe2000f8a08ff */
[----:B------:R-:W-:Y:S01]  /*89b80*/  IMAD R43, R48, 0x20, R41 ;  /* 0x00000020302b7824 */ /* 0x000fe200078e0229 */
[----:B------:R-:W-:Y:S01]  /*89b90*/  ISETP.LT.AND P3, PT, R11, UR8, !P2 ;  /* 0x000000080b007c0c */ /* 0x000fe2000d761270 */
[----:B------:R-:W-:Y:S01]  /*89ba0*/  ULDC.64 UR8, c[0x0][0x220] ;  /* 0x0000880000087ab9 */ /* 0x000fe20000000a00 */
[----:B------:R-:W-:Y:S01]  /*89bb0*/  LEA.HI.X.SX32 R41, R41, UR7, 0x1, P5 ;  /* 0x0000000729297c11 */ /* 0x000fe2000a8f0eff */
[----:B------:R-:W-:Y:S01]  /*89bc0*/  IMAD R45, R49, 0x20, R43 ;  /* 0x00000020312d7824 */ /* 0x000fe200078e022b */
[----:B------:R-:W-:Y:S01]  /*89bd0*/  ULDC.64 UR6, c[0x0][0x220] ;  /* 0x0000880000067ab9 */ /* 0x000fe20000000a00 */
[----:B------:R-:W-:-:S03]  /*89be0*/  IMAD.WIDE R48, R52, 0x2, R40 ;  /* 0x0000000234307825 */ /* 0x000fc600078e0228 */
[----:B------:R-:W-:Y:S01]  /*89bf0*/  LEA R44, P6, R45, UR8, 0x1 ;  /* 0x000000082d2c7c11 */ /* 0x000fe2000f8c08ff */
[----:B------:R-:W-:Y:S01]  /*89c00*/  ULDC UR8, c[0x0][0x228] ;  /* 0x00008a0000087ab9 */ /* 0x000fe20000000800 */
[----:B------:R-:W-:Y:S01]  /*89c10*/  LEA R42, P5, R43, UR6, 0x1 ;  /* 0x000000062b2a7c11 */ /* 0x000fe2000f8a08ff */
[----:B------:R-:W-:Y:S01]  /*89c20*/  ULDC UR6, c[0x0][0x248] ;  /* 0x0000920000067ab9 */ /* 0x000fe20000000800 */
[----:B------:R-:W-:Y:S01]  /*89c30*/  LEA.HI.X.SX32 R45, R45, UR9, 0x1, P6 ;  /* 0x000000092d2d7c11 */ /* 0x000fe2000b0f0eff */
[----:B------:R0:W-:Y:S01]  /*89c40*/  @P3 STG.E.U16 desc[UR50][R48.64], R50 ;  /* 0x0000003230003986 */ /* 0x0001e2000c101532 */
[----:B------:R-:W-:Y:S01]  /*89c50*/  ULDC UR9, c[0x0][0x228] ;  /* 0x00008a0000097ab9 */ /* 0x000fe20000000800 */
[----:B------:R-:W-:Y:S02]  /*89c60*/  ISETP.LT.AND P3, PT, R19, UR12, !P2 ;  /* 0x0000000c13007c0c */ /* 0x000fe4000d761270 */
[----:B------:R-:W-:Y:S01]  /*89c70*/  LEA.HI.X.SX32 R43, R43, UR7, 0x1, P5 ;  /* 0x000000072b2b7c11 */ /* 0x000fe2000a8f0eff */
[----:B------:R-:W-:Y:S01]  /*89c80*/  ULDC UR7, c[0x0][0x228] ;  /* 0x00008a0000077ab9 */ /* 0x000fe20000000800 */
[----:B------:R-:W-:Y:S01]  /*89c90*/  ISETP.LT.AND P2, PT, R16, UR11, !P2 ;  /* 0x0000000b10007c0c */ /* 0x000fe2000d741270 */
[C---:B------:R-:W-:Y:S01]  /*89ca0*/  VIADD R54, R52.reuse, UR6 ;  /* 0x0000000634367c36 */ /* 0x040fe20008000000 */
[----:B------:R-:W-:Y:S01]  /*89cb0*/  ISETP.LT.AND P6, PT, R9, UR9, !P1 ;  /* 0x0000000909007c0c */ /* 0x000fe2000cfc1270 */
[----:B------:R-:W-:Y:S01]  /*89cc0*/  ULDC UR11, c[0x0][0x228] ;  /* 0x00008a00000b7ab9 */ /* 0x000fe20000000800 */
[----:B------:R-:W-:Y:S01]  /*89cd0*/  ISETP.LT.AND P5, PT, R7, UR8, !P1 ;  /* 0x0000000807007c0c */ /* 0x000fe2000cfa1270 */
[----:B------:R-:W-:Y:S01]  /*89ce0*/  UMOV UR60, UR14 ;  /* 0x0000000e003c7c82 */ /* 0x000fe20008000000 */
[----:B------:R-:W-:Y:S01]  /*89cf0*/  ISETP.LT.AND P4, PT, R5, UR7, !P1 ;  /* 0x0000000705007c0c */ /* 0x000fe2000cf81270 */
[----:B0-----:R-:W-:Y:S01]  /*89d00*/  IMAD.WIDE R50, R52, 0x2, R42 ;  /* 0x0000000234327825 */ /* 0x001fe200078e022a */
[----:B----4-:R-:W-:Y:S01]  /*89d10*/  PRMT R56, R13, 0x7632, R56 ;  /* 0x000076320d387816 */ /* 0x010fe20000000038 */
[----:B------:R-:W-:Y:S01]  /*89d20*/  ULDC.64 UR6, c[0x0][0x228] ;  /* 0x00008a0000067ab9 */ /* 0x000fe20000000a00 */
[----:B---3--:R-:W-:Y:S01]  /*89d30*/  PRMT R55, R4, 0x7632, R55 ;  /* 0x0000763204377816 */ /* 0x008fe20000000037 */
[----:B------:R-:W-:Y:S01]  /*89d40*/  IMAD.WIDE R52, R52, 0x2, R44 ;  /* 0x0000000234347825 */ /* 0x000fe200078e022c */
[----:B------:R0:W-:Y:S01]  /*89d50*/  @P3 STG.E.U16 desc[UR50][R50.64], R13 ;  /* 0x0000000d32003986 */ /* 0x0001e2000c101532 */
[----:B------:R-:W-:Y:S01]  /*89d60*/  ULDC.64 UR8, c[0x0][0x228] ;  /* 0x00008a0000087ab9 */ /* 0x000fe20000000a00 */
[----:B------:R-:W-:Y:S01]  /*89d70*/  PRMT R57, R61, 0x7632, R57 ;  /* 0x000076323d397816 */ /* 0x000fe20000000039 */
[C---:B------:R-:W-:Y:S01]  /*89d80*/  IMAD.WIDE R48, R54.reuse, 0x2, R2 ;  /* 0x0000000236307825 */ /* 0x040fe200078e0202 */
[----:B------:R1:W-:Y:S01]  /*89d90*/  @P2 STG.E.U16 desc[UR50][R52.64], R56 ;  /* 0x0000003834002986 */ /* 0x0003e2000c101532 */
[----:B------:R-:W-:Y:S01]  /*89da0*/  ULDC.64 UR14, c[0x0][0x228] ;  /* 0x00008a00000e7ab9 */ /* 0x000fe20000000a00 */
[----:B------:R-:W-:Y:S01]  /*89db0*/  ULDC.64 UR12, c[0x0][0x228] ;  /* 0x00008a00000c7ab9 */ /* 0x000fe20000000a00 */
[----:B------:R-:W-:Y:S01]  /*89dc0*/  IMAD.WIDE R46, R54, 0x2, R20 ;  /* 0x00000002362e7825 */ /* 0x000fe200078e0214 */
[----:B------:R3:W-:Y:S01]  /*89dd0*/  @P6 STG.E.U16 desc[UR50][R48.64], R4 ;  /* 0x0000000430006986 */ /* 0x0007e2000c101532 */
[----:B------:R-:W-:-:S02]  /*89de0*/  ISETP.LT.AND P6, PT, R6, UR11, !P1 ;  /* 0x0000000b06007c0c */ /* 0x000fc4000cfc1270 */
[----:B0-----:R-:W-:Y:S01]  /*89df0*/  IMAD.WIDE R50, R54, 0x2, R22 ;  /* 0x0000000236327825 */ /* 0x001fe200078e0216 */
[----:B------:R0:W-:Y:S01]  /*89e00*/  @P5 STG.E.U16 desc[UR50][R46.64], R55 ;  /* 0x000000372e005986 */ /* 0x0001e2000c101532 */
[----:B------:R-:W-:Y:S01]  /*89e10*/  ISETP.LT.AND P5, PT, R10, UR6, !P1 ;  /* 0x000000060a007c0c */ /* 0x000fe2000cfa1270 */
[----:B------:R-:W-:Y:S02]  /*89e20*/  ULDC UR6, c[0x0][0x248] ;  /* 0x0000920000067ab9 */ /* 0x000fe40000000800 */
[----:B------:R-:W4:Y:S01]  /*89e30*/  LDL.LU R13, [R1+0xc4] ;  /* 0x0000c400010d7983 */ /* 0x000f220000300800 */
[----:B------:R-:W-:Y:S01]  /*89e40*/  ISETP.LT.AND P3, PT, R19, UR8, !P1 ;  /* 0x0000000813007c0c */ /* 0x000fe2000cf61270 */
[----:B-1----:R-:W-:Y:S01]  /*89e50*/  IMAD.WIDE R52, R54, 0x2, R24 ;  /* 0x0000000236347825 */ /* 0x002fe200078e0218 */
[----:B------:R-:W-:Y:S01]  /*89e60*/  PRMT R56, R12, 0x7632, R56 ;  /* 0x000076320c387816 */ /* 0x000fe20000000038 */
[----:B------:R1:W-:Y:S01]  /*89e70*/  @P4 STG.E.U16 desc[UR50][R50.64], R61 ;  /* 0x0000003d32004986 */ /* 0x0003e2000c101532 */
[----:B------:R-:W-:Y:S01]  /*89e80*/  ISETP.LT.AND P4, PT, R11, UR10, !P1 ;  /* 0x0000000a0b007c0c */ /* 0x000fe2000cf81270 */
[C---:B---3--:R-:W-:Y:S01]  /*89e90*/  IMAD.WIDE R48, R54.reuse, 0x2, R40 ;  /* 0x0000000236307825 */ /* 0x048fe200078e0228 */
[----:B------:R-:W-:Y:S01]  /*89ea0*/  MOV R18, UR60 ;  /* 0x0000003c00127c02 */ /* 0x000fe20008000f00 */
[----:B------:R-:W3:Y:S01]  /*89eb0*/  LDL.LU R4, [R1+0xb4] ;  /* 0x0000b40001047983 */ /* 0x000ee20000300800 */
[----:B------:R-:W-:Y:S01]  /*89ec0*/  ULDC UR8, c[0x0][0x228] ;  /* 0x00008a0000087ab9 */ /* 0x000fe20000000800 */
[----:B0-----:R-:W-:-:S02]  /*89ed0*/  IMAD.WIDE R46, R54, 0x2, R26 ;  /* 0x00000002362e7825 */ /* 0x001fc400078e021a */
[----:B------:R-:W-:Y:S01]  /*89ee0*/  @P6 STG.E.U16 desc[UR50][R52.64], R57 ;  /* 0x0000003934006986 */ /* 0x000fe2000c101532 */
[----:B------:R-:W-:-:S03]  /*89ef0*/  ULDC.64 UR10, c[0x0][0x228] ;  /* 0x00008a00000a7ab9 */ /* 0x000fc60000000a00 */
[----:B------:R0:W-:Y:S01]  /*89f00*/  @P5 STG.E.U16 desc[UR50][R46.64], R12 ;  /* 0x0000000c2e005986 */ /* 0x0001e2000c101532 */
[----:B-1----:R-:W-:-:S03]  /*89f10*/  IMAD.WIDE R50, R54, 0x2, R42 ;  /* 0x0000000236327825 */ /* 0x002fc600078e022a */
[----:B------:R-:W-:Y:S04]  /*89f20*/  @P4 STG.E.U16 desc[UR50][R48.64], R56 ;  /* 0x0000003830004986 */ /* 0x000fe8000c101532 */
[----:B0-----:R-:W3:Y:S04]  /*89f30*/  LDL.LU R12, [R1+0xa4] ;  /* 0x0000a400010c7983 */ /* 0x001ee80000300800 */
[----:B--2---:R0:W-:Y:S01]  /*89f40*/  @P3 STG.E.U16 desc[UR50][R50.64], R8 ;  /* 0x0000000832003986 */ /* 0x0041e2000c101532 */
[----:B------:R-:W-:-:S03]  /*89f50*/  PRMT R57, R8, 0x7632, R57 ;  /* 0x0000763208397816 */ /* 0x000fc60000000039 */
[----:B0-----:R-:W2:Y:S01]  /*89f60*/  LDL.LU R8, [R1+0x94] ;  /* 0x0000940001087983 */ /* 0x001ea20000300800 */
[----:B------:R-:W-:Y:S01]  /*89f70*/  UMOV UR60, UR14 ;  /* 0x0000000e003c7c82 */ /* 0x000fe20008000000 */
[----:B------:R-:W-:Y:S01]  /*89f80*/  ULDC UR14, c[0x0][0x228] ;  /* 0x00008a00000e7ab9 */ /* 0x000fe20000000800 */
[----:B------:R-:W-:Y:S01]  /*89f90*/  ISETP.LT.AND P6, PT, R9, UR10, !P0 ;  /* 0x0000000a09007c0c */ /* 0x000fe2000c7c1270 */
[----:B------:R-:W-:Y:S01]  /*89fa0*/  VIADD R55, R0, 0x3 ;  /* 0x0000000300377836 */ /* 0x000fe20000000000 */
[----:B------:R-:W-:Y:S01]  /*89fb0*/  ISETP.LT.AND P3, PT, R16, UR14, !P1 ;  /* 0x0000000e10007c0c */ /* 0x000fe2000cf61270 */
[----:B------:R-:W-:Y:S01]  /*89fc0*/  VIADD R52, R54, UR6 ;  /* 0x0000000636347c36 */ /* 0x000fe20008000000 */
[----:B------:R-:W-:Y:S01]  /*89fd0*/  ISETP.LT.AND P5, PT, R7, UR8, !P0 ;  /* 0x0000000807007c0c */ /* 0x000fe2000c7a1270 */
[----:B------:R-:W2:Y:S01]  /*89fe0*/  LDL.LU R31, [R1+0x84] ;  /* 0x00008400011f7983 */ /* 0x000ea20000300800 */
[----:B------:R-:W-:Y:S02]  /*89ff0*/  ISETP.LT.AND P4, PT, R5, UR12, !P0 ;  /* 0x0000000c05007c0c */ /* 0x000fe4000c781270 */
[----:B------:R-:W-:Y:S01]  /*8a000*/  MOV R15, UR4 ;  /* 0x00000004000f7c02 */ /* 0x000fe20008000f00 */
[----:B------:R-:W-:Y:S01]  /*8a010*/  UMOV UR4, UR15 ;  /* 0x0000000f00047c82 */ /* 0x000fe20008000000 */
[----:B------:R-:W-:Y:S01]  /*8a020*/  IMAD.WIDE R50, R52, 0x2, R2 ;  /* 0x0000000234327825 */ /* 0x000fe200078e0202 */
[----:B------:R-:W-:Y:S01]  /*8a030*/  ISETP.GE.AND P2, PT, R55, UR4, PT ;  /* 0x0000000437007c0c */ /* 0x000fe2000bf46270 */
[----:B------:R-:W-:Y:S01]  /*8a040*/  ULDC.64 UR14, c[0x0][0x228] ;  /* 0x00008a00000e7ab9 */ /* 0x000fe20000000a00 */
[----:B------:R-:W-:Y:S01]  /*8a050*/  MOV R14, UR5 ;  /* 0x00000005000e7c02 */ /* 0x000fe20008000f00 */
[----:B------:R-:W-:Y:S01]  /*8a060*/  IMAD.WIDE R54, R54, 0x2, R44 ;  /* 0x0000000236367825 */ /* 0x000fe200078e022c */
[----:B------:R-:W-:Y:S01]  /*8a070*/  UMOV UR4, UR17 ;  /* 0x0000001100047c82 */ /* 0x000fe20008000000 */
[----:B------:R-:W-:Y:S01]  /*8a080*/  ULDC UR6, c[0x0][0x228] ;  /* 0x00008a0000067ab9 */ /* 0x000fe20000000800 */
[----:B------:R-:W-:Y:S01]  /*8a090*/  ULDC UR10, c[0x0][0x228] ;  /* 0x00008a00000a7ab9 */ /* 0x000fe20000000800 */
[C---:B------:R-:W-:Y:S01]  /*8a0a0*/  IMAD.WIDE R46, R52.reuse, 0x2, R20 ;  /* 0x00000002342e7825 */ /* 0x040fe200078e0214 */
[----:B------:R-:W-:Y:S01]  /*8a0b0*/  UMOV UR5, UR16 ;  /* 0x0000001000057c82 */ /* 0x000fe20008000000 */
[----:B------:R0:W-:Y:S01]  /*8a0c0*/  @P3 STG.E.U16 desc[UR50][R54.64], R57 ;  /* 0x0000003936003986 */ /* 0x0001e2000c101532 */
[----:B------:R-:W-:Y:S01]  /*8a0d0*/  ULDC.64 UR16, c[0x0][0x228] ;  /* 0x00008a0000107ab9 */ /* 0x000fe20000000a00 */
[----:B------:R-:W-:Y:S01]  /*8a0e0*/  IMAD.WIDE R48, R52, 0x2, R22 ;  /* 0x0000000234307825 */ /* 0x000fe200078e0216 */
[----:B------:R-:W-:Y:S01]  /*8a0f0*/  ULDC UR8, c[0x0][0x228] ;  /* 0x00008a0000087ab9 */ /* 0x000fe20000000800 */
[----:B------:R-:W-:Y:S01]  /*8a100*/  ISETP.LT.AND P3, PT, R19, UR18, !P0 ;  /* 0x0000001213007c0c */ /* 0x000fe2000c761270 */
[----:B------:R-:W-:Y:S01]  /*8a110*/  ULDC UR12, c[0x0][0x228] ;  /* 0x00008a00000c7ab9 */ /* 0x000fe20000000800 */
[----:B----4-:R-:W-:Y:S01]  /*8a120*/  PRMT R56, R13, 0x7632, R56 ;  /* 0x000076320d387816 */ /* 0x010fe20000000038 */
[----:B------:R-:W-:Y:S01]  /*8a130*/  @P6 STG.E.U16 desc[UR50][R50.64], R13 ;  /* 0x0000000d32006986 */ /* 0x000fe2000c101532 */
[----:B------:R-:W-:Y:S01]  /*8a140*/  ISETP.LT.AND P6, PT, R6, UR14, !P0 ;  /* 0x0000000e06007c0c */ /* 0x000fe2000c7c1270 */
[----:B0-----:R-:W-:Y:S01]  /*8a150*/  IMAD.WIDE R54, R52, 0x2, R26 ;  /* 0x0000000234367825 */ /* 0x001fe200078e021a */
[----:B------:R-:W-:Y:S01]  /*8a160*/  ULDC UR14, c[0x0][0x228] ;  /* 0x00008a00000e7ab9 */ /* 0x000fe20000000800 */
[----:B------:R-:W-:Y:S01]  /*8a170*/  @P5 STG.E.U16 desc[UR50][R46.64], R56 ;  /* 0x000000382e005986 */ /* 0x000fe2000c101532 */
[----:B------:R-:W-:-:S02]  /*8a180*/  ISETP.LT.AND P5, PT, R10, UR16, !P0 ;  /* 0x000000100a007c0c */ /* 0x000fc4000c7a1270 */
[----:B---3--:R-:W-:Y:S01]  /*8a190*/  PRMT R59, R4, 0x7632, R59 ;  /* 0x00007632043b7816 */ /* 0x008fe2000000003b */
[----:B------:R0:W-:Y:S01]  /*8a1a0*/  @P4 STG.E.U16 desc[UR50][R48.64], R4 ;  /* 0x0000000430004986 */ /* 0x0001e2000c101532 */
[----:B------:R-:W-:Y:S01]  /*8a1b0*/  ISETP.LT.AND P4, PT, R11, UR8, !P0 ;  /* 0x000000080b007c0c */ /* 0x000fe2000c781270 */
[----:B------:R-:W-:Y:S01]  /*8a1c0*/  VIADD R53, R0, 0x4 ;  /* 0x0000000400357836 */ /* 0x000fe20000000000 */
[----:B------:R-:W-:Y:S01]  /*8a1d0*/  ULDC UR8, c[0x0][0x228] ;  /* 0x00008a0000087ab9 */ /* 0x000fe20000000800 */
[----:B------:R-:W-:Y:S01]  /*8a1e0*/  PRMT R58, R12, 0x7632, R58 ;  /* 0x000076320c3a7816 */ /* 0x000fe2000000003a */
[----:B0-----:R-:W3:Y:S01]  /*8a1f0*/  LDL.LU R4, [R1+0x74] ;  /* 0x0000740001047983 */ /* 0x001ee20000300800 */
[----:B------:R-:W-:Y:S01]  /*8a200*/  IMAD.WIDE R56, R52, 0x2, R24 ;  /* 0x0000000234387825 */ /* 0x000fe200078e0218 */
[----:B------:R-:W-:-:S03]  /*8a210*/  ULDC UR16, c[0x0][0x228] ;  /* 0x00008a0000107ab9 */ /* 0x000fc60000000800 */
[C---:B------:R-:W-:Y:S01]  /*8a220*/  IMAD.WIDE R46, R52.reuse, 0x2, R40 ;  /* 0x00000002342e7825 */ /* 0x040fe200078e0228 */
[----:B------:R-:W-:Y:S03]  /*8a230*/  @P6 STG.E.U16 desc[UR50][R56.64], R59 ;  /* 0x0000003b38006986 */ /* 0x000fe6000c101532 */
[----:B------:R-:W-:Y:S01]  /*8a240*/  IMAD.WIDE R48, R52, 0x2, R42 ;  /* 0x0000000234307825 */ /* 0x000fe200078e022a */
[----:B------:R-:W-:Y:S01]  /*8a250*/  @P5 STG.E.U16 desc[UR50][R54.64], R12 ;  /* 0x0000000c36005986 */ /* 0x000fe2000c101532 */
[----:B------:R-:W-:-:S03]  /*8a260*/  ISETP.GE.AND P1, PT, R53, UR4, PT ;  /* 0x0000000435007c0c */ /* 0x000fc6000bf26270 */
[----:B------:R-:W-:Y:S01]  /*8a270*/  @P4 STG.E.U16 desc[UR50][R46.64], R58 ;  /* 0x0000003a2e004986 */ /* 0x000fe2000c101532 */
[----:B--2---:R-:W-:-:S03]  /*8a280*/  PRMT R53, R8, 0x7632, R53 ;  /* 0x0000763208357816 */ /* 0x004fc60000000035 */
[----:B------:R0:W-:Y:S04]  /*8a290*/  @P3 STG.E.U16 desc[UR50][R48.64], R8 ;  /* 0x0000000830003986 */ /* 0x0001e8000c101532 */
[----:B0-----:R-:W2:Y:S01]  /*8a2a0*/  LDL.LU R8, [R1+0x64] ;  /* 0x0000640001087983 */ /* 0x001ea20000300800 */
[----:B------:R-:W-:Y:S01]  /*8a2b0*/  ISETP.LT.AND P0, PT, R16, UR6, !P0 ;  /* 0x0000000610007c0c */ /* 0x000fe2000c701270 */
[C---:B------:R-:W-:Y:S01]  /*8a2c0*/  IMAD.WIDE R50, R52.reuse, 0x2, R44 ;  /* 0x0000000234327825 */ /* 0x040fe200078e022c */
[----:B------:R-:W-:Y:S01]  /*8a2d0*/  ISETP.LT.AND P6, PT, R9, UR20, !P2 ;  /* 0x0000001409007c0c */ /* 0x000fe2000d7c1270 */
[----:B------:R-:W4:Y:S01]  /*8a2e0*/  LDL.LU R30, [R1+0x54] ;  /* 0x00005400011e7983 */ /* 0x000f220000300800 */
[----:B------:R-:W-:Y:S01]  /*8a2f0*/  ISETP.LT.AND P5, PT, R7, UR8, !P2 ;  /* 0x0000000807007c0c */ /* 0x000fe2000d7a1270 */
[----:B------:R-:W-:Y:S01]  /*8a300*/  ULDC UR6, c[0x0][0x248] ;  /* 0x0000920000067ab9 */ /* 0x000fe20000000800 */
[----:B------:R-:W-:Y:S01]  /*8a310*/  ISETP.LT.AND P4, PT, R5, UR22, !P2 ;  /* 0x0000001605007c0c */ /* 0x000fe2000d781270 */
[----:B------:R-:W-:Y:S01]  /*8a320*/  VIADD R54, R52, UR6 ;  /* 0x0000000634367c36 */ /* 0x000fe20008000000 */
[----:B------:R-:W4:Y:S01]  /*8a330*/  LDL.LU R29, [R1+0xc8] ;  /* 0x0000c800011d7983 */ /* 0x000f220000300800 */
[----:B------:R-:W-:Y:S01]  /*8a340*/  PRMT R57, R31, 0x7632, R57 ;  /* 0x000076321f397816 */ /* 0x000fe20000000039 */
[----:B------:R-:W-:Y:S01]  /*8a350*/  UMOV UR4, UR26 ;  /* 0x0000001a00047c82 */ /* 0x000fe20008000000 */
[----:B------:R-:W-:-:S02]  /*8a360*/  IMAD.WIDE R46, R54, 0x2, R20 ;  /* 0x00000002362e7825 */ /* 0x000fc400078e0214 */
[----:B------:R0:W-:Y:S01]  /*8a370*/  @P0 STG.E.U16 desc[UR50][R50.64], R53 ;  /* 0x0000003532000986 */ /* 0x0001e2000c101532 */
[----:B------:R-:W-:Y:S01]  /*8a380*/  UMOV UR6, UR27 ;  /* 0x0000001b00067c82 */ /* 0x000fe20008000000 */
[----:B------:R-:W-:Y:S01]  /*8a390*/  ULDC.64 UR26, c[0x0][0x228] ;  /* 0x00008a00001a7ab9 */ /* 0x000fe20000000a00 */
[----:B------:R-:W-:Y:S01]  /*8a3a0*/  ISETP.LT.AND P0, PT, R6, UR24, !P2 ;  /* 0x0000001806007c0c */ /* 0x000fe2000d701270 */
[----:B------:R-:W-:Y:S01]  /*8a3b0*/  IMAD.WIDE R48, R54, 0x2, R22 ;  /* 0x0000000236307825 */ /* 0x000fe200078e0216 */
[----:B------:R-:W-:-:S03]  /*8a3c0*/  ULDC UR8, c[0x0][0x228] ;  /* 0x00008a0000087ab9 */ /* 0x000fc60000000800 */
[----:B0-----:R-:W-:-:S05]  /*8a3d0*/  IMAD.WIDE R52, R54, 0x2, R2 ;  /* 0x0000000236347825 */ /* 0x001fca00078e0202 */
[----:B------:R-:W-:Y:S04]  /*8a3e0*/  @P6 STG.E.U16 desc[UR50][R52.64], R31 ;  /* 0x0000001f34006986 */ /* 0x000fe8000c101532 */
[----:B------:R0:W-:Y:S01]  /*8a3f0*/  @P5 STG.E.U16 desc[UR50][R46.64], R57 ;  /* 0x000000392e005986 */ /* 0x0001e2000c101532 */
[----:B------:R-:W-:Y:S01]  /*8a400*/  ISETP.LT.AND P5, PT, R10, UR26, !P2 ;  /* 0x0000001a0a007c0c */ /* 0x000fe2000d7a1270 */
[----:B------:R-:W-:Y:S02]  /*8a410*/  VIADD R55, R0, 0x5 ;  /* 0x0000000500377836 */ /* 0x000fe40000000000 */
[----:B------:R-:W-:-:S03]  /*8a420*/  IMAD.WIDE R50, R54, 0x2, R24 ;  /* 0x0000000236327825 */ /* 0x000fc600078e0218 */
[----:B------:R-:W-:Y:S01]  /*8a430*/  ISETP.GE.AND P3, PT, R55, UR6, PT ;  /* 0x0000000637007c0c */ /* 0x000fe2000bf66270 */
[----:B------:R-:W-:Y:S01]  /*8a440*/  ULDC UR6, c[0x0][0x248] ;  /* 0x0000920000067ab9 */ /* 0x000fe20000000800 */
[----:B0-----:R-:W-:Y:S01]  /*8a450*/  IMAD.WIDE R46, R54, 0x2, R26 ;  /* 0x00000002362e7825 */ /* 0x001fe200078e021a */
[----:B---3--:R-:W-:Y:S01]  /*8a460*/  PRMT R56, R4, 0x7632, R56 ;  /* 0x0000763204387816 */ /* 0x008fe20000000038 */
[----:B------:R0:W-:Y:S04]  /*8a470*/  @P4 STG.E.U16 desc[UR50][R48.64], R4 ;  /* 0x0000000430004986 */ /* 0x0001e8000c101532 */
[----:B------:R-:W-:Y:S04]  /*8a480*/  @P0 STG.E.U16 desc[UR50][R50.64], R56 ;  /* 0x0000003832000986 */ /* 0x000fe8000c101532 */
[----:B0-----:R-:W3:Y:S01]  /*8a490*/  LDL.LU R4, [R1+0xb8] ;  /* 0x0000b80001047983 */ /* 0x001ee20000300800 */
[----:B--2---:R-:W-:-:S03]  /*8a4a0*/  PRMT R55, R8, 0x7632, R55 ;  /* 0x0000763208377816 */ /* 0x004fc60000000037 */
[----:B------:R0:W-:Y:S04]  /*8a4b0*/  @P5 STG.E.U16 desc[UR50][R46.64], R8 ;  /* 0x000000082e005986 */ /* 0x0001e8000c101532 */
[----:B0-----:R-:W2:Y:S01]  /*8a4c0*/  LDL.LU R8, [R1+0xa8] ;  /* 0x0000a80001087983 */ /* 0x001ea20000300800 */
[----:B------:R-:W-:Y:S02]  /*8a4d0*/  ISETP.LT.AND P4, PT, R11, UR10, !P2 ;  /* 0x0000000a0b007c0c */ /* 0x000fe4000d781270 */
[----:B------:R-:W-:Y:S01]  /*8a4e0*/  ISETP.LT.AND P6, PT, R9, UR30, !P1 ;  /* 0x0000001e09007c0c */ /* 0x000fe2000cfc1270 */
[C---:B------:R-:W-:Y:S01]  /*8a4f0*/  VIADD R52, R54.reuse, UR6 ;  /* 0x0000000636347c36 */ /* 0x040fe20008000000 */
[----:B------:R-:W-:Y:S01]  /*8a500*/  ISETP.LT.AND P0, PT, R19, UR28, !P2 ;  /* 0x0000001c13007c0c */ /* 0x000fe2000d701270 */
[----:B------:R-:W-:Y:S01]  /*8a510*/  IMAD.WIDE R56, R54, 0x2, R40 ;  /* 0x0000000236387825 */ /* 0x000fe200078e0228 */
[----:B------:R-:W-:Y:S01]  /*8a520*/  ISETP.LT.AND P2, PT, R16, UR8, !P2 ;  /* 0x0000000810007c0c */ /* 0x000fe2000d741270 */
[----:B------:R-:W-:Y:S01]  /*8a530*/  ULDC UR6, c[0x0][0x228] ;  /* 0x00008a0000067ab9 */ /* 0x000fe20000000800 */
[----:B----4-:R-:W-:Y:S01]  /*8a540*/  PRMT R53, R30, 0x7632, R53 ;  /* 0x000076321e357816 */ /* 0x010fe20000000035 */
[----:B------:R-:W-:-:S04]  /*8a550*/  IMAD.WIDE R48, R54, 0x2, R42 ;  /* 0x0000000236307825 */ /* 0x000fc800078e022a */
[----:B------:R-:W-:Y:S01]  /*8a560*/  IMAD.WIDE R50, R54, 0x2, R44 ;  /* 0x0000000236327825 */ /* 0x000fe200078e022c */
[----:B------:R0:W-:Y:S01]  /*8a570*/  @P4 STG.E.U16 desc[UR50][R56.64], R55 ;  /* 0x0000003738004986 */ /* 0x0001e2000c101532 */
[----:B------:R-:W-:Y:S01]  /*8a580*/  ISETP.LT.AND P5, PT, R5, UR32, !P1 ;  /* 0x0000002005007c0c */ /* 0x000fe2000cfa1270 */
[----:B------:R-:W-:Y:S01]  /*8a590*/  ULDC UR10, c[0x0][0x228] ;  /* 0x00008a00000a7ab9 */ /* 0x000fe20000000800 */
[----:B------:R-:W-:Y:S01]  /*8a5a0*/  IMAD.WIDE R46, R52, 0x2, R2 ;  /* 0x00000002342e7825 */ /* 0x000fe200078e0202 */
[----:B------:R1:W-:Y:S01]  /*8a5b0*/  @P0 STG.E.U16 desc[UR50][R48.64], R30 ;  /* 0x0000001e30000986 */ /* 0x0003e2000c101532 */
[----:B------:R-:W-:-:S03]  /*8a5c0*/  ULDC UR8, c[0x0][0x228] ;  /* 0x00008a0000087ab9 */ /* 0x000fc60000000800 */
[----:B------:R-:W-:Y:S04]  /*8a5d0*/  @P2 STG.E.U16 desc[UR50][R50.64], R53 ;  /* 0x0000003532002986 */ /* 0x000fe8000c101532 */
[----:B------:R4:W-:Y:S01]  /*8a5e0*/  @P6 STG.E.U16 desc[UR50][R46.64], R29 ;  /* 0x0000001d2e006986 */ /* 0x0009e2000c101532 */
[----:B------:R-:W-:Y:S01]  /*8a5f0*/  ISETP.LT.AND P6, PT, R7, UR6, !P1 ;  /* 0x0000000607007c0c */ /* 0x000fe2000cfc1270 */
[----:B0-----:R-:W-:Y:S01]  /*8a600*/  IMAD.WIDE R54, R52, 0x2, R26 ;  /* 0x0000000234367825 */ /* 0x001fe200078e021a */
[----:B------:R-:W-:Y:S01]  /*8a610*/  PRMT R57, R29, 0x7632, R57 ;  /* 0x000076321d397816 */ /* 0x000fe20000000039 */
[----:B-1----:R-:W2:Y:S01]  /*8a620*/  LDL.LU R30, [R1+0x98] ;  /* 0x00009800011e7983 */ /* 0x002ea20000300800 */
[----:B------:R-:W-:Y:S01]  /*8a630*/  ISETP.LT.AND P4, PT, R6, UR34, !P1 ;  /* 0x0000002206007c0c */ /* 0x000fe2000cf81270 */
[----:B------:R-:W-:Y:S01]  /*8a640*/  IMAD.WIDE R48, R52, 0x2, R22 ;  /* 0x0000000234307825 */ /* 0x000fe200078e0216 */
[----:B------:R-:W-:Y:S01]  /*8a650*/  ISETP.LT.AND P2, PT, R10, UR36, !P1 ;  /* 0x000000240a007c0c */ /* 0x000fe2000cf41270 */
[----:B------:R-:W-:-:S02]  /*8a660*/  ULDC UR6, c[0x0][0x228] ;  /* 0x00008a0000067ab9 */ /* 0x000fc40000000800 */
[C---:B----4-:R-:W-:Y:S01]  /*8a670*/  IMAD.WIDE R46, R52.reuse, 0x2, R20 ;  /* 0x00000002342e7825 */ /* 0x050fe200078e0214 */
[----:B------:R-:W4:Y:S04]  /*8a680*/  LDL.LU R29, [R1+0x88] ;  /* 0x00008800011d7983 */ /* 0x000f280000300800 */
[----:B------:R-:W-:Y:S01]  /*8a690*/  @P6 STG.E.U16 desc[UR50][R46.64], R57 ;  /* 0x000000392e006986 */ /* 0x000fe2000c101532 */
[----:B------:R-:W-:Y:S01]  /*8a6a0*/  IMAD.WIDE R50, R52, 0x2, R24 ;  /* 0x0000000234327825 */ /* 0x000fe200078e0218 */
[----:B---3--:R-:W-:Y:S02]  /*8a6b0*/  PRMT R56, R4, 0x7632, R56 ;  /* 0x0000763204387816 */ /* 0x008fe40000000038 */
[----:B------:R0:W-:Y:S04]  /*8a6c0*/  @P5 STG.E.U16 desc[UR50][R48.64], R4 ;  /* 0x0000000430005986 */ /* 0x0001e8000c101532 */
[----:B------:R-:W-:Y:S04]  /*8a6d0*/  @P4 STG.E.U16 desc[UR50][R50.64], R56 ;  /* 0x0000003832004986 */ /* 0x000fe8000c101532 */
[----:B0-----:R-:W3:Y:S04]  /*8a6e0*/  LDL.LU R4, [R1+0x78] ;  /* 0x0000780001047983 */ /* 0x001ee80000300800 */
[----:B--2---:R0:W-:Y:S01]  /*8a6f0*/  @P2 STG.E.U16 desc[UR50][R54.64], R8 ;  /* 0x0000000836002986 */ /* 0x0041e2000c101532 */
[----:B------:R-:W-:-:S03]  /*8a700*/  PRMT R47, R8, 0x7632, R47 ;  /* 0x00007632082f7816 */ /* 0x000fc6000000002f */
[----:B0-----:R-:W2:Y:S01]  /*8a710*/  LDL.LU R8, [R1+0x68] ;  /* 0x0000680001087983 */ /* 0x001ea20000300800 */
[----:B------:R-:W-:Y:S01]  /*8a720*/  ISETP.LT.AND P4, PT, R11, UR6, !P1 ;  /* 0x000000060b007c0c */ /* 0x000fe2000cf81270 */
[----:B------:R-:W-:Y:S01]  /*8a730*/  IMAD.WIDE R48, R52, 0x2, R40 ;  /* 0x0000000234307825 */ /* 0x000fe200078e0228 */
[----:B------:R-:W-:Y:S01]  /*8a740*/  ISETP.LT.AND P2, PT, R19, UR16, !P1 ;  /* 0x0000001013007c0c */ /* 0x000fe2000cf41270 */
[----:B------:R-:W-:Y:S01]  /*8a750*/  ULDC UR6, c[0x0][0x248] ;  /* 0x0000920000067ab9 */ /* 0x000fe20000000800 */
[----:B------:R-:W-:Y:S02]  /*8a760*/  ISETP.LT.AND P1, PT, R16, UR14, !P1 ;  /* 0x0000000e10007c0c */ /* 0x000fe4000cf21270 */
[----:B------:R-:W-:Y:S02]  /*8a770*/  ISETP.LT.AND P6, PT, R9, UR12, !P3 ;  /* 0x0000000c09007c0c */ /* 0x000fe4000dfc1270 */
[----:B------:R-:W-:Y:S01]  /*8a780*/  ISETP.LT.AND P5, PT, R7, UR10, !P3 ;  /* 0x0000000a07007c0c */ /* 0x000fe2000dfa1270 */
[----:B------:R-:W-:Y:S01]  /*8a790*/  VIADD R53, R0, 0x6 ;  /* 0x0000000600357836 */ /* 0x000fe20000000000 */
[----:B------:R-:W-:-:S03]  /*8a7a0*/  MOV R13, UR4 ;  /* 0x00000004000d7c02 */ /* 0x000fc60008000f00 */
[----:B------:R0:W-:Y:S01]  /*8a7b0*/  @P4 STG.E.U16 desc[UR50][R48.64], R47 ;  /* 0x0000002f30004986 */ /* 0x0001e2000c101532 */
[----:B------:R-:W-:Y:S01]  /*8a7c0*/  ISETP.LT.AND P4, PT, R5, UR8, !P3 ;  /* 0x0000000805007c0c */ /* 0x000fe2000df81270 */
[C---:B------:R-:W-:Y:S01]  /*8a7d0*/  VIADD R46, R52.reuse, UR6 ;  /* 0x00000006342e7c36 */ /* 0x040fe20008000000 */
[----:B------:R-:W-:Y:S01]  /*8a7e0*/  UMOV UR4, UR39 ;  /* 0x0000002700047c82 */ /* 0x000fe20008000000 */
[----:B------:R-:W-:Y:S01]  /*8a7f0*/  IMAD.WIDE R54, R52, 0x2, R44 ;  /* 0x0000000234367825 */ /* 0x000fe200078e022c */
[----:B------:R-:W-:Y:S01]  /*8a800*/  PRMT R56, R30, 0x7632, R56 ;  /* 0x000076321e387816 */ /* 0x000fe20000000038 */
[----:B------:R-:W-:Y:S01]  /*8a810*/  UMOV UR59, UR38 ;  /* 0x00000026003b7c82 */ /* 0x000fe20008000000 */
[----:B------:R-:W-:Y:S01]  /*8a820*/  ISETP.GE.AND P0, PT, R53, UR4, PT ;  /* 0x0000000435007c0c */ /* 0x000fe2000bf06270 */
[----:B------:R-:W-:Y:S01]  /*8a830*/  IMAD.WIDE R50, R46, 0x2, R2 ;  /* 0x000000022e327825 */ /* 0x000fe200078e0202 */
[----:B------:R-:W-:Y:S01]  /*8a840*/  ULDC.64 UR38, c[0x0][0x228] ;  /* 0x00008a0000267ab9 */ /* 0x000fe20000000a00 */
[----:B------:R-:W-:Y:S01]  /*8a850*/  ULDC UR8, c[0x0][0x228] ;  /* 0x00008a0000087ab9 */ /* 0x000fe20000000800 */
[----:B------:R-:W-:Y:S01]  /*8a860*/  ULDC UR6, c[0x0][0x228] ;  /* 0x00008a0000067ab9 */ /* 0x000fe20000000800 */
[----:B0-----:R-:W-:Y:S01]  /*8a870*/  IMAD.WIDE R48, R52, 0x2, R42 ;  /* 0x0000000234307825 */ /* 0x001fe200078e022a */
[----:B------:R-:W-:Y:S01]  /*8a880*/  ULDC UR14, c[0x0][0x228] ;  /* 0x00008a00000e7ab9 */ /* 0x000fe20000000800 */
[----:B----4-:R-:W-:Y:S01]  /*8a890*/  PRMT R47, R29, 0x7632, R47 ;  /* 0x000076321d2f7816 */ /* 0x010fe2000000002f */
[----:B------:R-:W-:Y:S01]  /*8a8a0*/  ULDC UR12, c[0x0][0x228] ;  /* 0x00008a00000c7ab9 */ /* 0x000fe20000000800 */
[C---:B------:R-:W-:Y:S01]  /*8a8b0*/  IMAD.WIDE R52, R46.reuse, 0x2, R20 ;  /* 0x000000022e347825 */ /* 0x040fe200078e0214 */
[----:B------:R0:W-:Y:S01]  /*8a8c0*/  @P2 STG.E.U16 desc[UR50][R48.64], R30 ;  /* 0x0000001e30002986 */ /* 0x0001e2000c101532 */
[----:B------:R-:W-:Y:S01]  /*8a8d0*/  MOV R12, UR5 ;  /* 0x00000005000c7c02 */ /* 0x000fe20008000f00 */
[----:B------:R-:W-:Y:S01]  /*8a8e0*/  ULDC UR10, c[0x0][0x228] ;  /* 0x00008a00000a7ab9 */ /* 0x000fe20000000800 */
[----:B------:R-:W-:Y:S01]  /*8a8f0*/  ULDC UR16, c[0x0][0x228] ;  /* 0x00008a0000107ab9 */ /* 0x000fe20000000800 */
[----:B------:R1:W-:Y:S04]  /*8a900*/  @P1 STG.E.U16 desc[UR50][R54.64], R56 ;  /* 0x0000003836001986 */ /* 0x0003e8000c101532 */
[----:B------:R4:W-:Y:S01]  /*8a910*/  @P6 STG.E.U16 desc[UR50][R50.64], R29 ;  /* 0x0000001d32006986 */ /* 0x0009e2000c101532 */
[----:B0-----:R-:W-:-:S03]  /*8a920*/  IMAD.WIDE R48, R46, 0x2, R22 ;  /* 0x000000022e307825 */ /* 0x001fc600078e0216 */
[----:B------:R0:W-:Y:S01]  /*8a930*/  @P5 STG.E.U16 desc[UR50][R52.64], R47 ;  /* 0x0000002f34005986 */ /* 0x0001e2000c101532 */
[----:B------:R-:W-:Y:S02]  /*8a940*/  ISETP.LT.AND P6, PT, R6, UR38, !P3 ;  /* 0x0000002606007c0c */ /* 0x000fe4000dfc1270 */
[----:B------:R-:W-:Y:S02]  /*8a950*/  ISETP.LT.AND P5, PT, R10, UR40, !P3 ;  /* 0x000000280a007c0c */ /* 0x000fe4000dfa1270 */
[----:B------:R-:W-:Y:S01]  /*8a960*/  ISETP.LT.AND P1, PT, R19, UR6, !P3 ;  /* 0x0000000613007c0c */ /* 0x000fe2000df21270 */
[C---:B-1----:R-:W-:Y:S01]  /*8a970*/  IMAD.WIDE R54, R46.reuse, 0x2, R42 ;  /* 0x000000022e367825 */ /* 0x042fe200078e022a */
[----:B------:R-:W-:Y:S01]  /*8a980*/  ULDC UR6, c[0x0][0x248] ;  /* 0x0000920000067ab9 */ /* 0x000fe20000000800 */
[----:B---3--:R1:W-:Y:S01]  /*8a990*/  @P4 STG.E.U16 desc[UR50][R48.64], R4 ;  /* 0x0000000430004986 */ /* 0x0083e2000c101532 */
[----:B------:R-:W-:Y:S01]  /*8a9a0*/  ISETP.LT.AND P4, PT, R11, UR8, !P3 ;  /* 0x000000080b007c0c */ /* 0x000fe2000df81270 */
[----:B----4-:R-:W-:Y:S01]  /*8a9b0*/  IMAD.WIDE R50, R46, 0x2, R26 ;  /* 0x000000022e327825 */ /* 0x010fe200078e021a */
[----:B------:R-:W-:Y:S01]  /*8a9c0*/  PRMT R57, R4, 0x7632, R57 ;  /* 0x0000763204397816 */ /* 0x000fe20000000039 */
[----:B------:R-:W-:Y:S01]  /*8a9d0*/  UMOV UR5, UR43 ;  /* 0x0000002b00057c82 */ /* 0x000fe20008000000 */
[----:B------:R-:W-:Y:S01]  /*8a9e0*/  ULDC UR8, c[0x0][0x228] ;  /* 0x00008a0000087ab9 */ /* 0x000fe20000000800 */
[----:B0-----:R-:W-:-:S04]  /*8a9f0*/  IMAD.WIDE R52, R46, 0x2, R40 ;  /* 0x000000022e347825 */ /* 0x001fc800078e0228 */
[----:B-1----:R-:W-:Y:S01]  /*8aa00*/  IMAD.WIDE R48, R46, 0x2, R24 ;  /* 0x000000022e307825 */ /* 0x002fe200078e0218 */
[----:B------:R-:W3:Y:S04]  /*8aa10*/  LDL.LU R4, [R1+0xbc] ;  /* 0x0000bc0001047983 */ /* 0x000ee80000300800 */
[----:B------:R0:W-:Y:S02]  /*8aa20*/  @P6 STG.E.U16 desc[UR50][R48.64], R57 ;  /* 0x0000003930006986 */ /* 0x0001e4000c101532 */
[----:B0-----:R-:W-:Y:S02]  /*8aa30*/  PRMT R57, R60, 0x7632, R57 ;  /* 0x000076323c397816 */ /* 0x001fe40000000039 */
[----:B--2---:R-:W-:Y:S01]  /*8aa40*/  PRMT R56, R8, 0x7632, R56 ;  /* 0x0000763208387816 */ /* 0x004fe20000000038 */
[----:B------:R-:W-:Y:S04]  /*8aa50*/  @P5 STG.E.U16 desc[UR50][R50.64], R8 ;  /* 0x0000000832005986 */ /* 0x000fe8000c101532 */
[----:B------:R-:W-:Y:S04]  /*8aa60*/  @P4 STG.E.U16 desc[UR50][R52.64], R56 ;  /* 0x0000003834004986 */ /* 0x000fe8000c101532 */
[----:B------:R0:W-:Y:S04]  /*8aa70*/  @P1 STG.E.U16 desc[UR50][R54.64], R60 ;  /* 0x0000003c36001986 */ /* 0x0001e8000c101532 */
[----:B0-----:R-:W2:Y:S01]  /*8aa80*/  LDL.LU R60, [R1+0x312c] ;  /* 0x00312c00013c7983 */ /* 0x001ea20000300800 */
[----:B------:R-:W-:Y:S01]  /*8aa90*/  ISETP.LT.AND P3, PT, R16, UR14, !P3 ;  /* 0x0000000e10007c0c */ /* 0x000fe2000df61270 */
[----:B------:R-:W-:Y:S01]  /*8aaa0*/  VIADD R47, R0, 0x7 ;  /* 0x00000007002f7836 */ /* 0x000fe20000000000 */
[----:B------:R-:W-:Y:S01]  /*8aab0*/  ISETP.LT.AND P6, PT, R9, UR12, !P0 ;  /* 0x0000000c09007c0c */ /* 0x000fe2000c7c1270 */
[C---:B------:R-:W-:Y:S01]  /*8aac0*/  VIADD R56, R46.reuse, UR6 ;  /* 0x000000062e387c36 */ /* 0x040fe20008000000 */
[----:B------:R-:W4:Y:S01]  /*8aad0*/  LDL.LU R30, [R1+0xac] ;  /* 0x0000ac00011e7983 */ /* 0x000f220000300800 */
[----:B------:R-:W-:Y:S01]  /*8aae0*/  ISETP.LT.AND P5, PT, R7, UR10, !P0 ;  /* 0x0000000a07007c0c */ /* 0x000fe2000c7a1270 */
[----:B------:R-:W-:Y:S01]  /*8aaf0*/  UMOV UR4, UR42 ;  /* 0x0000002a00047c82 */ /* 0x000fe20008000000 */
[----:B------:R-:W-:Y:S01]  /*8ab00*/  ISETP.GE.AND P2, PT, R47, UR5, PT ;  /* 0x000000052f007c0c */ /* 0x000fe2000bf46270 */
[----:B------:R-:W-:Y:S01]  /*8ab10*/  IMAD.WIDE R46, R46, 0x2, R44 ;  /* 0x000000022e2e7825 */ /* 0x000fe200078e022c */
[----:B------:R-:W4:Y:S01]  /*8ab20*/  LDL.LU R8, [R1+0x9c] ;  /* 0x00009c0001087983 */ /* 0x000f220000300800 */
[----:B------:R-:W-:Y:S01]  /*8ab30*/  ISETP.LT.AND P4, PT, R5, UR8, !P0 ;  /* 0x0000000805007c0c */ /* 0x000fe2000c781270 */
[----:B------:R-:W-:Y:S01]  /*8ab40*/  ULDC.64 UR42, c[0x0][0x228] ;  /* 0x00008a00002a7ab9 */ /* 0x000fe20000000a00 */
[----:B------:R-:W-:Y:S01]  /*8ab50*/  IMAD.WIDE R48, R56, 0x2, R2 ;  /* 0x0000000238307825 */ /* 0x000fe200078e0202 */
[----:B------:R-:W-:Y:S01]  /*8ab60*/  @P3 STG.E.U16 desc[UR50][R46.64], R57 ;  /* 0x000000392e003986 */ /* 0x000fe2000c101532 */
[----:B------:R-:W-:Y:S01]  /*8ab70*/  ULDC UR10, c[0x0][0x228] ;  /* 0x00008a00000a7ab9 */ /* 0x000fe20000000800 */
[----:B------:R-:W-:Y:S01]  /*8ab80*/  ULDC UR8, c[0x0][0x228] ;  /* 0x00008a0000087ab9 */ /* 0x000fe20000000800 */
[----:B------:R-:W-:Y:S01]  /*8ab90*/  ULDC UR6, c[0x0][0x228] ;  /* 0x00008a0000067ab9 */ /* 0x000fe20000000800 */
[----:B------:R-:W-:Y:S01]  /*8aba0*/  VIADD R54, R0, 0x8 ;  /* 0x0000000800367836 */ /* 0x000fe20000000000 */
[----:B------:R-:W-:Y:S01]  /*8abb0*/  ULDC UR12, c[0x0][0x228] ;  /* 0x00008a00000c7ab9 */ /* 0x000fe20000000800 */
[----:B------:R-:W-:Y:S01]  /*8abc0*/  ULDC UR14, c[0x0][0x228] ;  /* 0x00008a00000e7ab9 */ /* 0x000fe20000000800 */
[----:B--2---:R-:W-:Y:S01]  /*8abd0*/  PRMT R55, R60, 0x7632, R55 ;  /* 0x000076323c377816 */ /* 0x004fe20000000037 */
[----:B------:R0:W-:Y:S04]  /*8abe0*/  @P6 STG.E.U16 desc[UR50][R48.64], R60 ;  /* 0x0000003c30006986 */ /* 0x0001e8000c101532 */
[----:B0-----:R-:W2:Y:S01]  /*8abf0*/  LDL.LU R60, [R1+0x3128] ;  /* 0x00312800013c7983 */ /* 0x001ea20000300800 */
[----:B------:R-:W-:-:S03]  /*8ac00*/  IMAD.WIDE R50, R56, 0x2, R20 ;  /* 0x0000000238327825 */ /* 0x000fc600078e0214 */
[----:B------:R-:W2:Y:S01]  /*8ac10*/  LDL.LU R29, [R1+0x8c] ;  /* 0x00008c00011d7983 */ /* 0x000ea20000300800 */
[----:B------:R-:W-:-:S03]  /*8ac20*/  IMAD.WIDE R52, R56, 0x2, R22 ;  /* 0x0000000238347825 */ /* 0x000fc600078e0216 */
[----:B------:R-:W-:Y:S01]  /*8ac30*/  @P5 STG.E.U16 desc[UR50][R50.64], R55 ;  /* 0x0000003732005986 */ /* 0x000fe2000c101532 */
[----:B------:R-:W-:Y:S01]  /*8ac40*/  UMOV UR5, UR43 ;  /* 0x0000002b00057c82 */ /* 0x000fe20008000000 */
[----:B------:R-:W-:Y:S01]  /*8ac50*/  UMOV UR38, UR42 ;  /* 0x0000002a00267c82 */ /* 0x000fe20008000000 */
[----:B------:R-:W-:Y:S01]  /*8ac60*/  ULDC.64 UR42, c[0x0][0x228] ;  /* 0x00008a00002a7ab9 */ /* 0x000fe20000000a00 */
[----:B---3--:R0:W-:Y:S01]  /*8ac70*/  @P4 STG.E.U16 desc[UR50][R52.64], R4 ;  /* 0x0000000434004986 */ /* 0x0081e2000c101532 */
[----:B------:R-:W-:Y:S02]  /*8ac80*/  ISETP.LT.AND P6, PT, R6, UR42, !P0 ;  /* 0x0000002a06007c0c */ /* 0x000fe4000c7c1270 */
[----:B------:R-:W-:Y:S01]  /*8ac90*/  ISETP.LT.AND P5, PT, R10, UR44, !P0 ;  /* 0x0000002c0a007c0c */ /* 0x000fe2000c7a1270 */
[----:B------:R-:W-:-:S04]  /*8aca0*/  IMAD.WIDE R46, R56, 0x2, R24 ;  /* 0x00000002382e7825 */ /* 0x000fc800078e0218 */
[----:B------:R-:W-:Y:S01]  /*8acb0*/  IMAD.WIDE R48, R56, 0x2, R26 ;  /* 0x0000000238307825 */ /* 0x000fe200078e021a */
[----:B----4-:R-:W-:Y:S02]  /*8acc0*/  PRMT R59, R30, 0x7632, R59 ;  /* 0x000076321e3b7816 */ /* 0x010fe4000000003b */
[----:B------:R-:W-:Y:S02]  /*8acd0*/  ISETP.LT.AND P4, PT, R11, UR10, !P0 ;  /* 0x0000000a0b007c0c */ /* 0x000fe4000c781270 */
[----:B--2---:R-:W-:Y:S02]  /*8ace0*/  PRMT R60, R4, 0x7632, R60 ;  /* 0x00007632043c7816 */ /* 0x004fe4000000003c */
[----:B------:R-:W-:Y:S01]  /*8acf0*/  ISETP.LT.AND P3, PT, R19, UR8, !P0 ;  /* 0x0000000813007c0c */ /* 0x000fe2000c761270 */
[----:B0-----:R-:W2:Y:S01]  /*8ad00*/  LDL.LU R4, [R1+0x7c] ;  /* 0x00007c0001047983 */ /* 0x001ea20000300800 */
[----:B------:R-:W-:Y:S01]  /*8ad10*/  IMAD.WIDE R50, R56, 0x2, R40 ;  /* 0x0000000238327825 */ /* 0x000fe200078e0228 */
[----:B------:R-:W-:Y:S01]  /*8ad20*/  ISETP.GE.AND P1, PT, R54, UR5, PT ;  /* 0x0000000536007c0c */ /* 0x000fe2000bf26270 */
[----:B------:R-:W-:Y:S01]  /*8ad30*/  ULDC UR10, c[0x0][0x228] ;  /* 0x00008a00000a7ab9 */ /* 0x000fe20000000800 */
[----:B------:R-:W3:Y:S04]  /*8ad40*/  LDL.LU R31, [R1+0x6c] ;  /* 0x00006c00011f7983 */ /* 0x000ee80000300800 */
[----:B------:R-:W-:Y:S01]  /*8ad50*/  @P6 STG.E.U16 desc[UR50][R46.64], R60 ;  /* 0x0000003c2e006986 */ /* 0x000fe2000c101532 */
[----:B------:R-:W-:Y:S01]  /*8ad60*/  IMAD.WIDE R52, R56, 0x2, R42 ;  /* 0x0000000238347825 */ /* 0x000fe200078e022a */
[----:B------:R-:W-:Y:S01]  /*8ad70*/  PRMT R57, R8, 0x7632, R57 ;  /* 0x0000763208397816 */ /* 0x000fe20000000039 */
[----:B------:R-:W-:Y:S01]  /*8ad80*/  ULDC UR8, c[0x0][0x228] ;  /* 0x00008a0000087ab9 */ /* 0x000fe20000000800 */
[----:B------:R0:W-:Y:S04]  /*8ad90*/  @P5 STG.E.U16 desc[UR50][R48.64], R30 ;  /* 0x0000001e30005986 */ /* 0x0001e8000c101532 */
[----:B0-----:R-:W4:Y:S01]  /*8ada0*/  LDL.LU R30, [R1+0x5c] ;  /* 0x00005c00011e7983 */ /* 0x001f220000300800 */
[----:B------:R-:W-:Y:S01]  /*8adb0*/  ISETP.LT.AND P0, PT, R16, UR6, !P0 ;  /* 0x0000000610007c0c */ /* 0x000fe2000c701270 */
[----:B------:R-:W-:Y:S01]  /*8adc0*/  IMAD.WIDE R54, R56, 0x2, R44 ;  /* 0x0000000238367825 */ /* 0x000fe200078e022c */
[----:B------:R-:W-:Y:S01]  /*8add0*/  ISETP.LT.AND P6, PT, R9, UR12, !P2 ;  /* 0x0000000c09007c0c */ /* 0x000fe2000d7c1270 */
[----:B------:R-:W-:Y:S01]  /*8ade0*/  @P4 STG.E.U16 desc[UR50][R50.64], R59 ;  /* 0x0000003b32004986 */ /* 0x000fe2000c101532 */
[----:B------:R-:W-:Y:S01]  /*8adf0*/  ISETP.LT.AND P5, PT, R7, UR10, !P2 ;  /* 0x0000000a07007c0c */ /* 0x000fe2000d7a1270 */
[----:B------:R-:W-:Y:S01]  /*8ae00*/  ULDC UR6, c[0x0][0x248] ;  /* 0x0000920000067ab9 */ /* 0x000fe20000000800 */
[----:B------:R-:W-:Y:S01]  /*8ae10*/  ISETP.LT.AND P4, PT, R5, UR8, !P2 ;  /* 0x0000000805007c0c */ /* 0x000fe2000d781270 */
[----:B------:R0:W-:Y:S01]  /*8ae20*/  @P3 STG.E.U16 desc[UR50][R52.64], R8 ;  /* 0x0000000834003986 */ /* 0x0001e2000c101532 */
[----:B------:R-:W-:Y:S01]  /*8ae30*/  UMOV UR5, UR48 ;  /* 0x0000003000057c82 */ /* 0x000fe20008000000 */
[----:B------:R-:W-:Y:S01]  /*8ae40*/  ULDC UR12, c[0x0][0x228] ;  /* 0x00008a00000c7ab9 */ /* 0x000fe20000000800 */
[----:B------:R-:W-:Y:S01]  /*8ae50*/  ULDC UR10, c[0x0][0x228] ;  /* 0x00008a00000a7ab9 */ /* 0x000fe20000000800 */
[----:B------:R-:W-:-:S02]  /*8ae60*/  ULDC UR8, c[0x0][0x228] ;  /* 0x00008a0000087ab9 */ /* 0x000fc40000000800 */
[----:B------:R1:W-:Y:S01]  /*8ae70*/  @P0 STG.E.U16 desc[UR50][R54.64], R57 ;  /* 0x0000003936000986 */ /* 0x0003e2000c101532 */
[----:B------:R-:W-:-:S03]  /*8ae80*/  ISETP.LT.AND P0, PT, R6, UR46, !P2 ;  /* 0x0000002e06007c0c */ /* 0x000fc6000d701270 */
[----:B0-----:R-:W4:Y:S01]  /*8ae90*/  LDL.LU R8, [R1+0x40] ;  /* 0x0000400001087983 */ /* 0x001f220000300800 */
[----:B-1----:R-:W-:Y:S01]  /*8aea0*/  VIADD R54, R56, UR6 ;  /* 0x0000000638367c36 */ /* 0x002fe20008000000 */
[----:B------:R-:W-:-:S03]  /*8aeb0*/  PRMT R57, R29, 0x7632, R57 ;  /* 0x000076321d397816 */ /* 0x000fc60000000039 */
[C---:B------:R-:W-:Y:S01]  /*8aec0*/  IMAD.WIDE R46, R54.reuse, 0x2, R2 ;  /* 0x00000002362e7825 */ /* 0x040fe200078e0202 */
[----:B------:R-:W-:Y:S01]  /*8aed0*/  UMOV UR6, UR49 ;  /* 0x0000003100067c82 */ /* 0x000fe20008000000 */
[----:B------:R-:W-:Y:S02]  /*8aee0*/  ULDC.64 UR48, c[0x0][0x228] ;  /* 0x00008a0000307ab9 */ /* 0x000fe40000000a00 */
[C---:B------:R-:W-:Y:S01]  /*8aef0*/  IMAD.WIDE R48, R54.reuse, 0x2, R20 ;  /* 0x0000000236307825 */ /* 0x040fe200078e0214 */
[----:B------:R0:W-:Y:S03]  /*8af00*/  @P6 STG.E.U16 desc[UR50][R46.64], R29 ;  /* 0x0000001d2e006986 */ /* 0x0001e6000c101532 */
[C---:B------:R-:W-:Y:S01]  /*8af10*/  IMAD.WIDE R50, R54.reuse, 0x2, R22 ;  /* 0x0000000236327825 */ /* 0x040fe200078e0216 */
[----:B------:R1:W-:Y:S03]  /*8af20*/  @P5 STG.E.U16 desc[UR50][R48.64], R57 ;  /* 0x0000003930005986 */ /* 0x0003e6000c101532 */
[----:B------:R-:W-:Y:S01]  /*8af30*/  IMAD.WIDE R52, R54, 0x2, R24 ;  /* 0x0000000236347825 */ /* 0x000fe200078e0218 */
[----:B------:R-:W-:Y:S01]  /*8af40*/  ISETP.LT.AND P5, PT, R10, UR48, !P2 ;  /* 0x000000300a007c0c */ /* 0x000fe2000d7a1270 */
[----:B0-----:R-:W4:Y:S02]  /*8af50*/  LDL.LU R29, [R1+0x3124] ;  /* 0x00312400011d7983 */ /* 0x001f240000300800 */
[----:B------:R-:W-:-:S04]  /*8af60*/  IMAD.WIDE R46, R54, 0x2, R40 ;  /* 0x00000002362e7825 */ /* 0x000fc800078e0228 */
[----:B-1----:R-:W-:Y:S01]  /*8af70*/  IMAD.WIDE R48, R54, 0x2, R26 ;  /* 0x0000000236307825 */ /* 0x002fe200078e021a */
[----:B--2---:R-:W-:Y:S01]  /*8af80*/  PRMT R56, R4, 0x7632, R56 ;  /* 0x0000763204387816 */ /* 0x004fe20000000038 */
[----:B------:R0:W-:Y:S01]  /*8af90*/  @P4 STG.E.U16 desc[UR50][R50.64], R4 ;  /* 0x0000000432004986 */ /* 0x0001e2000c101532 */
[----:B------:R-:W-:Y:S01]  /*8afa0*/  ISETP.LT.AND P4, PT, R11, UR14, !P2 ;  /* 0x0000000e0b007c0c */ /* 0x000fe2000d781270 */
[----:B------:R-:W-:Y:S01]  /*8afb0*/  VIADD R55, R0, 0x9 ;  /* 0x0000000900377836 */ /* 0x000fe20000000000 */
[----:B------:R-:W-:Y:S01]  /*8afc0*/  ISETP.LT.AND P6, PT, R9, UR8, !P1 ;  /* 0x0000000809007c0c */ /* 0x000fe2000cfc1270 */
[----:B------:R3:W-:Y:S01]  /*8afd0*/  @P0 STG.E.U16 desc[UR50][R52.64], R56 ;  /* 0x0000003834000986 */ /* 0x0007e2000c101532 */
[----:B------:R-:W-:Y:S01]  /*8afe0*/  ISETP.LT.AND P0, PT, R19, UR12, !P2 ;  /* 0x0000000c13007c0c */ /* 0x000fe2000d701270 */
[----:B------:R-:W-:Y:S01]  /*8aff0*/  ULDC UR8, c[0x0][0x228] ;  /* 0x00008a0000087ab9 */ /* 0x000fe20000000800 */
[----:B------:R-:W-:Y:S01]  /*8b000*/  MOV R58, UR43 ;  /* 0x0000002b003a7c02 */ /* 0x000fe20008000f00 */
[----:B0-----:R-:W2:Y:S01]  /*8b010*/  LDL.LU R4, [R1+0x30] ;  /* 0x0000300001047983 */ /* 0x001ea20000300800 */
[----:B------:R-:W-:Y:S01]  /*8b020*/  IMAD.WIDE R50, R54, 0x2, R42 ;  /* 0x0000000236327825 */ /* 0x000fe200078e022a */
[----:B------:R-:W-:Y:S01]  /*8b030*/  ULDC UR14, c[0x0][0x228] ;  /* 0x00008a00000e7ab9 */ /* 0x000fe20000000800 */
[----:B---3--:R-:W-:Y:S01]  /*8b040*/  PRMT R56, R31, 0x7632, R56 ;  /* 0x000076321f387816 */ /* 0x008fe20000000038 */
[----:B------:R-:W-:Y:S01]  /*8b050*/  @P5 STG.E.U16 desc[UR50][R48.64], R31 ;  /* 0x0000001f30005986 */ /* 0x000fe2000c101532 */
[----:B----4-:R-:W-:-:S03]  /*8b060*/  PRMT R53, R30, 0x7632, R53 ;  /* 0x000076321e357816 */ /* 0x010fc60000000035 */
[----:B------:R-:W-:Y:S01]  /*8b070*/  @P4 STG.E.U16 desc[UR50][R46.64], R56 ;  /* 0x000000382e004986 */ /* 0x000fe2000c101532 */
[----:B------:R-:W-:Y:S01]  /*8b080*/  ISETP.LT.AND P2, PT, R16, UR10, !P2 ;  /* 0x0000000a10007c0c */ /* 0x000fe2000d741270 */
[----:B------:R-:W-:Y:S02]  /*8b090*/  ULDC.64 UR42, c[0x0][0x228] ;  /* 0x00008a00002a7ab9 */ /* 0x000fe40000000a00 */
[----:B------:R0:W-:Y:S04]  /*8b0a0*/  @P0 STG.E.U16 desc[UR50][R50.64], R30 ;  /* 0x0000001e32000986 */ /* 0x0001e8000c101532 */
[----:B0-----:R-:W3:Y:S01]  /*8b0b0*/  LDL.LU R30, [R1+0x20] ;  /* 0x00002000011e7983 */ /* 0x001ee20000300800 */
[----:B------:R-:W-:Y:S01]  /*8b0c0*/  ISETP.GE.AND P3, PT, R55, UR6, PT ;  /* 0x0000000637007c0c */ /* 0x000fe2000bf66270 */
[----:B------:R-:W-:-:S02]  /*8b0d0*/  ULDC UR6, c[0x0][0x248] ;  /* 0x0000920000067ab9 */ /* 0x000fc40000000800 */
[C---:B------:R-:W-:Y:S01]  /*8b0e0*/  VIADD R52, R54.reuse, UR6 ;  /* 0x0000000636347c36 */ /* 0x040fe20008000000 */
[----:B------:R-:W-:Y:S01]  /*8b0f0*/  ULDC UR6, c[0x0][0x228] ;  /* 0x00008a0000067ab9 */ /* 0x000fe20000000800 */
[----:B------:R-:W-:-:S04]  /*8b100*/  IMAD.WIDE R54, R54, 0x2, R44 ;  /* 0x0000000236367825 */ /* 0x000fc800078e022c */
[----:B------:R-:W-:Y:S01]  /*8b110*/  IMAD.WIDE R48, R52, 0x2, R2 ;  /* 0x0000000234307825 */ /* 0x000fe200078e0202 */
[----:B------:R-:W-:Y:S01]  /*8b120*/  @P2 STG.E.U16 desc[UR50][R54.64], R53 ;  /* 0x0000003536002986 */ /* 0x000fe2000c101532 */
[----:B------:R-:W-:-:S03]  /*8b130*/  ISETP.LT.AND P5, PT, R5, UR6, !P1 ;  /* 0x0000000605007c0c */ /* 0x000fc6000cfa1270 */
[----:B------:R0:W-:Y:S01]  /*8b140*/  @P6 STG.E.U16 desc[UR50][R48.64], R8 ;  /* 0x0000000830006986 */ /* 0x0001e2000c101532 */
[----:B------:R-:W-:Y:S02]  /*8b150*/  ISETP.LT.AND P6, PT, R7, UR8, !P1 ;  /* 0x0000000807007c0c */ /* 0x000fe4000cfc1270 */
[----:B------:R-:W-:Y:S01]  /*8b160*/  PRMT R57, R8, 0x7632, R57 ;  /* 0x0000763208397816 */ /* 0x000fe20000000039 */
[----:B------:R-:W-:Y:S01]  /*8b170*/  UMOV UR10, UR42 ;  /* 0x0000002a000a7c82 */ /* 0x000fe20008000000 */
[----:B------:R-:W-:Y:S01]  /*8b180*/  UMOV UR20, UR43 ;  /* 0x0000002b00147c82 */ /* 0x000fe20008000000 */
[----:B------:R-:W-:Y:S01]  /*8b190*/  ULDC.64 UR42, c[0x0][0x228] ;  /* 0x00008a00002a7ab9 */ /* 0x000fe20000000a00 */
[----:B------:R-:W-:Y:S01]  /*8b1a0*/  IMAD.WIDE R46, R52, 0x2, R20 ;  /* 0x00000002342e7825 */ /* 0x000fe200078e0214 */
[----:B------:R-:W-:Y:S01]  /*8b1b0*/  UMOV UR12, UR42 ;  /* 0x0000002a000c7c82 */ /* 0x000fe20008000000 */
[----:B------:R-:W-:Y:S01]  /*8b1c0*/  ULDC UR8, c[0x0][0x228] ;  /* 0x00008a0000087ab9 */ /* 0x000fe20000000800 */
[----:B0-----:R-:W4:Y:S04]  /*8b1d0*/  LDL.LU R8, [R1+0x10] ;  /* 0x0000100001087983 */ /* 0x001f280000300800 */
[----:B------:R-:W4:Y:S01]  /*8b1e0*/  LDL.LU R31, [R1+0x2e0] ;  /* 0x0002e000011f7983 */ /* 0x000f220000300800 */
[----:B------:R-:W-:Y:S01]  /*8b1f0*/  ISETP.LT.AND P4, PT, R6, UR12, !P1 ;  /* 0x0000000c06007c0c */ /* 0x000fe2000cf81270 */
[----:B------:R-:W-:Y:S01]  /*8b200*/  IMAD.WIDE R48, R52, 0x2, R22 ;  /* 0x0000000234307825 */ /* 0x000fe200078e0216 */
[----:B------:R-:W-:Y:S01]  /*8b210*/  ISETP.LT.AND P2, PT, R10, UR10, !P1 ;  /* 0x0000000a0a007c0c */ /* 0x000fe2000cf41270 */
[----:B------:R-:W-:Y:S02]  /*8b220*/  @P6 STG.E.U16 desc[UR50][R46.64], R57 ;  /* 0x000000392e006986 */ /* 0x000fe4000c101532 */
[----:B------:R-:W-:-:S04]  /*8b230*/  IMAD.WIDE R50, R52, 0x2, R24 ;  /* 0x0000000234327825 */ /* 0x000fc800078e0218 */
[----:B------:R-:W-:Y:S01]  /*8b240*/  IMAD.WIDE R54, R52, 0x2, R26 ;  /* 0x0000000234367825 */ /* 0x000fe200078e021a */
[----:B--2---:R-:W-:Y:S01]  /*8b250*/  PRMT R56, R4, 0x7632, R56 ;  /* 0x0000763204387816 */ /* 0x004fe20000000038 */
[----:B------:R0:W-:Y:S01]  /*8b260*/  @P5 STG.E.U16 desc[UR50][R48.64], R4 ;  /* 0x0000000430005986 */ /* 0x0001e2000c101532 */
[----:B------:R-:W-:Y:S01]  /*8b270*/  UMOV UR18, UR43 ;  /* 0x0000002b00127c82 */ /* 0x000fe20008000000 */
[----:B------:R-:W-:Y:S01]  /*8b280*/  VIADD R53, R0, 0xa ;  /* 0x0000000a00357836 */ /* 0x000fe20000000000 */
[----:B------:R-:W-:Y:S01]  /*8b290*/  ULDC.64 UR42, c[0x0][0x228] ;  /* 0x00008a00002a7ab9 */ /* 0x000fe20000000a00 */
[----:B------:R-:W-:Y:S01]  /*8b2a0*/  @P4 STG.E.U16 desc[UR50][R50.64], R56 ;  /* 0x0000003832004986 */ /* 0x000fe2000c101532 */
[----:B------:R-:W-:Y:S01]  /*8b2b0*/  ULDC UR12, c[0x0][0x228] ;  /* 0x00008a00000c7ab9 */ /* 0x000fe20000000800 */
[----:B------:R-:W-:Y:S02]  /*8b2c0*/  ULDC UR10, c[0x0][0x228] ;  /* 0x00008a00000a7ab9 */ /* 0x000fe40000000800 */
[----:B0-----:R-:W2:Y:S04]  /*8b2d0*/  LDL.LU R4, [R1+0x2d0] ;  /* 0x0002d00001047983 */ /* 0x001ea80000300800 */
[----:B---3--:R0:W-:Y:S01]  /*8b2e0*/  @P2 STG.E.U16 desc[UR50][R54.64], R30 ;  /* 0x0000001e36002986 */ /* 0x0081e2000c101532 */
[----:B------:R-:W-:-:S03]  /*8b2f0*/  PRMT R47, R30, 0x7632, R47 ;  /* 0x000076321e2f7816 */ /* 0x000fc6000000002f */
[----:B0-----:R-:W3:Y:S01]  /*8b300*/  LDL.LU R30, [R1+0x150] ;  /* 0x00015000011e7983 */ /* 0x001ee20000300800 */
[----:B------:R-:W-:Y:S02]  /*8b310*/  UMOV UR6, UR43 ;  /* 0x0000002b00067c82 */ /* 0x000fe40008000000 */
[----:B------:R-:W-:Y:S01]  /*8b320*/  ISETP.GE.AND P0, PT, R53, UR6, PT ;  /* 0x0000000635007c0c */ /* 0x000fe2000bf06270 */
[----:B------:R-:W-:Y:S02]  /*8b330*/  ULDC UR6, c[0x0][0x228] ;  /* 0x00008a0000067ab9 */ /* 0x000fe40000000800 */
[----:B------:R-:W-:Y:S01]  /*8b340*/  ISETP.LT.AND P4, PT, R11, UR6, !P1 ;  /* 0x000000060b007c0c */ /* 0x000fe2000cf81270 */
[----:B------:R-:W-:Y:S01]  /*8b350*/  IMAD.WIDE R48, R52, 0x2, R40 ;  /* 0x0000000234307825 */ /* 0x000fe200078e0228 */
[----:B------:R-:W-:Y:S01]  /*8b360*/  ISETP.LT.AND P2, PT, R19, UR16, !P1 ;  /* 0x0000001013007c0c */ /* 0x000fe2000cf41270 */
[----:B------:R-:W-:Y:S01]  /*8b370*/  ULDC UR6, c[0x0][0x248] ;  /* 0x0000920000067ab9 */ /* 0x000fe20000000800 */
[----:B------:R-:W-:-:S02]  /*8b380*/  ISETP.LT.AND P1, PT, R16, UR14, !P1 ;  /* 0x0000000e10007c0c */ /* 0x000fc4000cf21270 */
[----:B------:R-:W-:Y:S02]  /*8b390*/  ISETP.LT.AND P6, PT, R9, UR12, !P3 ;  /* 0x0000000c09007c0c */ /* 0x000fe4000dfc1270 */
[----:B------:R-:W-:Y:S01]  /*8b3a0*/  ISETP.LT.AND P5, PT, R7, UR10, !P3 ;  /* 0x0000000a07007c0c */ /* 0x000fe2000dfa1270 */
[----:B------:R-:W-:Y:S01]  /*8b3b0*/  VIADD R46, R52, UR6 ;  /* 0x00000006342e7c36 */ /* 0x000fe20008000000 */
[----:B----4-:R-:W-:Y:S01]  /*8b3c0*/  PRMT R56, R8, 0x7632, R56 ;  /* 0x0000763208387816 */ /* 0x010fe20000000038 */
[C---:B------:R-:W-:Y:S02]  /*8b3d0*/  IMAD.WIDE R50, R52.reuse, 0x2, R42 ;  /* 0x0000000234327825 */ /* 0x040fe400078e022a */
[----:B------:R0:W-:Y:S01]  /*8b3e0*/  @P4 STG.E.U16 desc[UR50][R48.64], R47 ;  /* 0x0000002f30004986 */ /* 0x0001e2000c101532 */
[----:B------:R-:W-:Y:S01]  /*8b3f0*/  ISETP.LT.AND P4, PT, R5, UR8, !P3 ;  /* 0x0000000805007c0c */ /* 0x000fe2000df81270 */
[----:B------:R-:W-:Y:S01]  /*8b400*/  IMAD.WIDE R52, R52, 0x2, R44 ;  /* 0x0000000234347825 */ /* 0x000fe200078e022c */
[----:B------:R-:W-:Y:S01]  /*8b410*/  UMOV UR12, UR52 ;  /* 0x00000034000c7c82 */ /* 0x000fe20008000000 */
[----:B------:R-:W-:Y:S01]  /*8b420*/  UMOV UR22, UR53 ;  /* 0x0000003500167c82 */ /* 0x000fe20008000000 */
[----:B------:R-:W-:Y:S01]  /*8b430*/  ULDC UR6, c[0x0][0x228] ;  /* 0x00008a0000067ab9 */ /* 0x000fe20000000800 */
[C---:B------:R-:W-:Y:S01]  /*8b440*/  IMAD.WIDE R54, R46.reuse, 0x2, R20 ;  /* 0x000000022e367825 */ /* 0x040fe200078e0214 */
[----:B------:R1:W-:Y:S01]  /*8b450*/  @P2 STG.E.U16 desc[UR50][R50.64], R8 ;  /* 0x0000000832002986 */ /* 0x0003e2000c101532 */
[----:B------:R-:W-:Y:S01]  /*8b460*/  ULDC.64 UR52, c[0x0][0x228] ;  /* 0x00008a0000347ab9 */ /* 0x000fe20000000a00 */
[----:B------:R-:W-:Y:S01]  /*8b470*/  ULDC UR8, c[0x0][0x228] ;  /* 0x00008a0000087ab9 */ /* 0x000fe20000000800 */
[----:B------:R-:W-:Y:S01]  /*8b480*/  ULDC UR14, c[0x0][0x228] ;  /* 0x00008a00000e7ab9 */ /* 0x000fe20000000800 */
[----:B------:R-:W-:Y:S01]  /*8b490*/  UMOV UR26, UR57 ;  /* 0x00000039001a7c82 */ /* 0x000fe20008000000 */
[----:B0-----:R-:W-:Y:S01]  /*8b4a0*/  IMAD.WIDE R48, R46, 0x2, R2 ;  /* 0x000000022e307825 */ /* 0x001fe200078e0202 */
[----:B------:R-:W-:Y:S01]  /*8b4b0*/  PRMT R47, R31, 0x7632, R47 ;  /* 0x000076321f2f7816 */ /* 0x000fe2000000002f */
[----:B------:R-:W-:Y:S01]  /*8b4c0*/  @P1 STG.E.U16 desc[UR50][R52.64], R56 ;  /* 0x0000003834001986 */ /* 0x000fe2000c101532 */
[----:B------:R-:W-:Y:S01]  /*8b4d0*/  UMOV UR10, UR52 ;  /* 0x00000034000a7c82 */ /* 0x000fe20008000000 */
[----:B------:R-:W-:Y:S01]  /*8b4e0*/  MOV R17, UR61 ;  /* 0x0000003d00117c02 */ /* 0x000fe20008000f00 */
[----:B------:R-:W-:Y:S01]  /*8b4f0*/  ULDC UR16, c[0x0][0x228] ;  /* 0x00008a0000107ab9 */ /* 0x000fe20000000800 */
[----:B------:R0:W-:Y:S01]  /*8b500*/  @P6 STG.E.U16 desc[UR50][R48.64], R31 ;  /* 0x0000001f30006986 */ /* 0x0001e2000c101532 */
[----:B------:R-:W-:Y:S01]  /*8b510*/  ISETP.LT.AND P6, PT, R6, UR12, !P3 ;  /* 0x0000000c06007c0c */ /* 0x000fe2000dfc1270 */
[----:B-1----:R-:W-:Y:S01]  /*8b520*/  IMAD.WIDE R50, R46, 0x2, R22 ;  /* 0x000000022e327825 */ /* 0x002fe200078e0216 */
[----:B------:R-:W-:Y:S01]  /*8b530*/  ULDC UR12, c[0x0][0x228] ;  /* 0x00008a00000c7ab9 */ /* 0x000fe20000000800 */
[----:B------:R-:W4:Y:S04]  /*8b540*/  LDL.LU R8, [R1] ;  /* 0x0000000001087983 */ /* 0x000f280000300800 */
[----:B------:R-:W-:Y:S01]  /*8b550*/  @P5 STG.E.U16 desc[UR50][R54.64], R47 ;  /* 0x0000002f36005986 */ /* 0x000fe2000c101532 */
[----:B------:R-:W-:-:S02]  /*8b560*/  ISETP.LT.AND P5, PT, R10, UR10, !P3 ;  /* 0x0000000a0a007c0c */ /* 0x000fc4000dfa1270 */
[----:B--2---:R-:W-:Y:S01]  /*8b570*/  PRMT R57, R4, 0x7632, R57 ;  /* 0x0000763204397816 */ /* 0x004fe20000000039 */
[----:B0-----:R-:W2:Y:S01]  /*8b580*/  LDL.LU R31, [R1+0x44] ;  /* 0x00004400011f7983 */ /* 0x001ea20000300800 */
[----:B------:R-:W-:Y:S01]  /*8b590*/  IMAD.WIDE R48, R46, 0x2, R24 ;  /* 0x000000022e307825 */ /* 0x000fe200078e0218 */
[----:B------:R-:W-:Y:S01]  /*8b5a0*/  ISETP.LT.AND P2, PT, R19, UR6, !P3 ;  /* 0x0000000613007c0c */ /* 0x000fe2000df41270 */
[----:B------:R-:W-:Y:S01]  /*8b5b0*/  ULDC UR10, c[0x0][0x228] ;  /* 0x00008a00000a7ab9 */ /* 0x000fe20000000800 */
[----:B------:R0:W-:Y:S01]  /*8b5c0*/  @P4 STG.E.U16 desc[UR50][R50.64], R4 ;  /* 0x0000000432004986 */ /* 0x0001e2000c101532 */
[----:B---3--:R-:W-:-:S03]  /*8b5d0*/  PRMT R56, R30, 0x7632, R56 ;  /* 0x000076321e387816 */ /* 0x008fc60000000038 */
[----:B0-----:R-:W3:Y:S01]  /*8b5e0*/  LDL.LU R4, [R1+0x34] ;  /* 0x0000340001047983 */ /* 0x001ee20000300800 */
[C---:B------:R-:W-:Y:S01]  /*8b5f0*/  IMAD.WIDE R50, R46.reuse, 0x2, R26 ;  /* 0x000000022e327825 */ /* 0x040fe200078e021a */
[----:B------:R-:W-:Y:S01]  /*8b600*/  UMOV UR24, UR53 ;  /* 0x0000003500187c82 */ /* 0x000fe20008000000 */
[----:B------:R-:W-:Y:S01]  /*8b610*/  ISETP.LT.AND P4, PT, R11, UR8, !P3 ;  /* 0x000000080b007c0c */ /* 0x000fe2000df81270 */
[----:B------:R-:W-:Y:S01]  /*8b620*/  @P6 STG.E.U16 desc[UR50][R48.64], R57 ;  /* 0x0000003930006986 */ /* 0x000fe2000c101532 */
[----:B------:R-:W-:Y:S01]  /*8b630*/  ISETP.LT.AND P6, PT, R9, UR12, !P0 ;  /* 0x0000000c09007c0c */ /* 0x000fe2000c7c1270 */
[----:B------:R-:W-:Y:S01]  /*8b640*/  IMAD.WIDE R52, R46, 0x2, R40 ;  /* 0x000000022e347825 */ /* 0x000fe200078e0228 */
[----:B------:R-:W-:Y:S01]  /*8b650*/  ULDC UR8, c[0x0][0x228] ;  /* 0x00008a0000087ab9 */ /* 0x000fe20000000800 */
[----:B------:R0:W-:Y:S01]  /*8b660*/  @P5 STG.E.U16 desc[UR50][R50.64], R30 ;  /* 0x0000001e32005986 */ /* 0x0001e2000c101532 */
[----:B------:R-:W-:Y:S01]  /*8b670*/  ULDC.64 UR52, c[0x0][0x228] ;  /* 0x00008a0000347ab9 */ /* 0x000fe20000000a00 */
[----:B------:R-:W-:Y:S01]  /*8b680*/  VIADD R47, R0, 0xb ;  /* 0x0000000b002f7836 */ /* 0x000fe20000000000 */
[----:B------:R-:W-:Y:S01]  /*8b690*/  ULDC UR6, c[0x0][0x248] ;  /* 0x0000920000067ab9 */ /* 0x000fe20000000800 */
[----:B0-----:R-:W3:Y:S04]  /*8b6a0*/  LDL.LU R30, [R1+0x3120] ;  /* 0x00312000011e7983 */ /* 0x001ee80000300800 */
[----:B------:R-:W3:Y:S01]  /*8b6b0*/  LDL.LU R9, [R1+0x24] ;  /* 0x0000240001097983 */ /* 0x000ee20000300800 */
[----:B------:R-:W-:-:S02]  /*8b6c0*/  ISETP.LT.AND P3, PT, R16, UR14, !P3 ;  /* 0x0000000e10007c0c */ /* 0x000fc4000df61270 */
[----:B------:R-:W-:Y:S01]  /*8b6d0*/  ISETP.LT.AND P5, PT, R7, UR10, !P0 ;  /* 0x0000000a07007c0c */ /* 0x000fe2000c7a1270 */
[----:B------:R0:W-:Y:S01]  /*8b6e0*/  @P4 STG.E.U16 desc[UR50][R52.64], R56 ;  /* 0x0000003834004986 */ /* 0x0001e2000c101532 */
[----:B------:R-:W-:Y:S01]  /*8b6f0*/  ISETP.LT.AND P4, PT, R5, UR8, !P0 ;  /* 0x0000000805007c0c */ /* 0x000fe2000c781270 */
[----:B------:R-:W-:Y:S01]  /*8b700*/  IMAD.WIDE R54, R46, 0x2, R42 ;  /* 0x000000022e367825 */ /* 0x000fe200078e022a */
[----:B------:R-:W-:-:S03]  /*8b710*/  ISETP.GE.AND P1, PT, R47, UR53, PT ;  /* 0x000000352f007c0c */ /* 0x000fc6000bf26270 */
[C---:B------:R-:W-:Y:S01]  /*8b720*/  IMAD.WIDE R48, R46.reuse, 0x2, R44 ;  /* 0x000000022e307825 */ /* 0x040fe200078e022c */
[----:B------:R-:W-:Y:S01]  /*8b730*/  UMOV UR14, UR56 ;  /* 0x00000038000e7c82 */ /* 0x000fe20008000000 */
[----:B------:R-:W-:Y:S01]  /*8b740*/  ULDC.64 UR56, c[0x0][0x228] ;  /* 0x00008a0000387ab9 */ /* 0x000fe20000000a00 */
[----:B------:R-:W-:Y:S01]  /*8b750*/  ULDC UR10, c[0x0][0x228] ;  /* 0x00008a00000a7ab9 */ /* 0x000fe20000000800 */
[----:B------:R-:W-:Y:S01]  /*8b760*/  VIADD R47, R46, UR6 ;  /* 0x000000062e2f7c36 */ /* 0x000fe20008000000 */
[----:B------:R-:W-:Y:S01]  /*8b770*/  ULDC UR8, c[0x0][0x228] ;  /* 0x00008a0000087ab9 */ /* 0x000fe20000000800 */
[----:B----4-:R-:W-:Y:S01]  /*8b780*/  PRMT R57, R8, 0x7632, R57 ;  /* 0x0000763208397816 */ /* 0x010fe20000000039 */
[----:B------:R1:W-:Y:S01]  /*8b790*/  @P2 STG.E.U16 desc[UR50][R54.64], R8 ;  /* 0x0000000836002986 */ /* 0x0003e2000c101532 */
[----:B------:R-:W-:Y:S01]  /*8b7a0*/  IMAD.WIDE R50, R47, 0x2, R2 ;  /* 0x000000022f327825 */ /* 0x000fe200078e0202 */
[----:B------:R-:W-:Y:S01]  /*8b7b0*/  UMOV UR12, UR56 ;  /* 0x00000038000c7c82 */ /* 0x000fe20008000000 */
[----:B------:R-:W-:-:S02]  /*8b7c0*/  ULDC UR6, c[0x0][0x228] ;  /* 0x00008a0000067ab9 */ /* 0x000fc40000000800 */
[C---:B0-----:R-:W-:Y:S01]  /*8b7d0*/  IMAD.WIDE R52, R47.reuse, 0x2, R20 ;  /* 0x000000022f347825 */ /* 0x041fe200078e0214 */
[----:B------:R0:W-:Y:S03]  /*8b7e0*/  @P3 STG.E.U16 desc[UR50][R48.64], R57 ;  /* 0x0000003930003986 */ /* 0x0001e6000c101532 */
[C---:B-1----:R-:W-:Y:S01]  /*8b7f0*/  IMAD.WIDE R54, R47.reuse, 0x2, R22 ;  /* 0x000000022f367825 */ /* 0x042fe200078e0216 */
[----:B------:R-:W4:Y:S03]  /*8b800*/  LDL.LU R8, [R1+0x14] ;  /* 0x0000140001087983 */ /* 0x000f260000300800 */
[----:B0-----:R-:W-:Y:S01]  /*8b810*/  IMAD.WIDE R48, R47, 0x2, R24 ;  /* 0x000000022f307825 */ /* 0x001fe200078e0218 */
[----:B--2---:R-:W-:Y:S01]  /*8b820*/  PRMT R46, R31, 0x7632, R46 ;  /* 0x000076321f2e7816 */ /* 0x004fe2000000002e */
[----:B------:R0:W-:Y:S01]  /*8b830*/  @P6 STG.E.U16 desc[UR50][R50.64], R31 ;  /* 0x0000001f32006986 */ /* 0x0001e2000c101532 */
[----:B------:R-:W-:-:S03]  /*8b840*/  ISETP.LT.AND P6, PT, R6, UR14, !P0 ;  /* 0x0000000e06007c0c */ /* 0x000fc6000c7c1270 */
[----:B------:R1:W-:Y:S01]  /*8b850*/  @P5 STG.E.U16 desc[UR50][R52.64], R46 ;  /* 0x0000002e34005986 */ /* 0x0003e2000c101532 */
[----:B------:R-:W-:Y:S02]  /*8b860*/  ISETP.LT.AND P5, PT, R10, UR12, !P0 ;  /* 0x0000000c0a007c0c */ /* 0x000fe4000c7a1270 */
[----:B---3--:R-:W-:Y:S01]  /*8b870*/  PRMT R60, R4, 0x7632, R60 ;  /* 0x00007632043c7816 */ /* 0x008fe2000000003c */
[----:B------:R2:W-:Y:S01]  /*8b880*/  @P4 STG.E.U16 desc[UR50][R54.64], R4 ;  /* 0x0000000436004986 */ /* 0x0005e2000c101532 */
[----:B------:R-:W-:Y:S01]  /*8b890*/  ISETP.LT.AND P4, PT, R11, UR10, !P0 ;  /* 0x0000000a0b007c0c */ /* 0x000fe2000c781270 */
[----:B0-----:R-:W-:Y:S01]  /*8b8a0*/  IMAD.WIDE R50, R47, 0x2, R26 ;  /* 0x000000022f327825 */ /* 0x001fe200078e021a */
[----:B------:R-:W-:-:S03]  /*8b8b0*/  PRMT R59, R9, 0x7632, R59 ;  /* 0x00007632093b7816 */ /* 0x000fc6000000003b */
[----:B-1----:R-:W-:Y:S01]  /*8b8c0*/  IMAD.WIDE R52, R47, 0x2, R40 ;  /* 0x000000022f347825 */ /* 0x002fe200078e0228 */
[----:B------:R-:W3:Y:S01]  /*8b8d0*/  LDL.LU R31, [R1+0x311c] ;  /* 0x00311c00011f7983 */ /* 0x000ee20000300800 */
[----:B------:R-:W-:Y:S01]  /*8b8e0*/  ISETP.LT.AND P3, PT, R19, UR8, !P0 ;  /* 0x0000000813007c0c */ /* 0x000fe2000c761270 */
[----:B------:R-:W-:Y:S01]  /*8b8f0*/  ULDC UR12, c[0x0][0x228] ;  /* 0x00008a00000c7ab9 */ /* 0x000fe20000000800 */
[----:B------:R-:W-:Y:S01]  /*8b900*/  VIADD R56, R0, 0xc ;  /* 0x0000000c00387836 */ /* 0x000fe20000000000 */
[----:B------:R0:W-:Y:S01]  /*8b910*/  @P6 STG.E.U16 desc[UR50][R48.64], R60 ;  /* 0x0000003c30006986 */ /* 0x0001e2000c101532 */
[----:B--2---:R-:W-:Y:S01]  /*8b920*/  IMAD.WIDE R54, R47, 0x2, R42 ;  /* 0x000000022f367825 */ /* 0x004fe200078e022a */
[----:B------:R-:W-:Y:S01]  /*8b930*/  ULDC UR10, c[0x0][0x228] ;  /* 0x00008a00000a7ab9 */ /* 0x000fe20000000800 */
[----:B------:R-:W-:Y:S01]  /*8b940*/  UMOV UR28, UR57 ;  /* 0x00000039001c7c82 */ /* 0x000fe20008000000 */
[----:B------:R-:W2:Y:S01]  /*8b950*/  LDL.LU R4, [R1+0x2e4] ;  /* 0x0002e40001047983 */ /* 0x000ea20000300800 */
[----:B------:R-:W-:Y:S01]  /*8b960*/  ISETP.LT.AND P0, PT, R16, UR6, !P0 ;  /* 0x0000000610007c0c */ /* 0x000fe2000c701270 */
[----:B------:R-:W-:Y:S01]  /*8b970*/  ULDC UR6, c[0x0][0x248] ;  /* 0x0000920000067ab9 */ /* 0x000fe20000000800 */
[----:B------:R-:W-:Y:S01]  /*8b980*/  ISETP.GE.AND P2, PT, R56, UR55, PT ;  /* 0x0000003738007c0c */ /* 0x000fe2000bf46270 */
[----:B------:R-:W-:Y:S01]  /*8b990*/  @P5 STG.E.U16 desc[UR50][R50.64], R9 ;  /* 0x0000000932005986 */ /* 0x000fe2000c101532 */
[----:B------:R-:W-:Y:S01]  /*8b9a0*/  ULDC.64 UR56, c[0x0][0x228] ;  /* 0x00008a0000387ab9 */ /* 0x000fe20000000a00 */
[----:B------:R-:W-:-:S02]  /*8b9b0*/  ULDC UR8, c[0x0][0x228] ;  /* 0x00008a0000087ab9 */ /* 0x000fc40000000800 */
[----:B0-----:R-:W3:Y:S04]  /*8b9c0*/  LDL.LU R60, [R1+0x2d4] ;  /* 0x0002d400013c7983 */ /* 0x001ee80000300800 */
[----:B------:R0:W-:Y:S04]  /*8b9d0*/  @P4 STG.E.U16 desc[UR50][R52.64], R59 ;  /* 0x0000003b34004986 */ /* 0x0001e8000c101532 */
[----:B0-----:R-:W3:Y:S04]  /*8b9e0*/  LDL R59, [R1+0x18d8] ;  /* 0x0018d800013b7983 */ /* 0x001ee80000100800 */
[----:B------:R-:W3:Y:S01]  /*8b9f0*/  LDL.LU R9, [R1+0x154] ;  /* 0x0001540001097983 */ /* 0x000ee20000300800 */
[----:B------:R-:W-:Y:S01]  /*8ba00*/  IMAD.WIDE R56, R47, 0x2, R44 ;  /* 0x000000022f387825 */ /* 0x000fe200078e022c */
[----:B----4-:R-:W-:-:S02]  /*8ba10*/  PRMT R46, R8, 0x7632, R46 ;  /* 0x00007632082e7816 */ /* 0x010fc4000000002e */
[----:B------:R0:W-:Y:S04]  /*8ba20*/  @P3 STG.E.U16 desc[UR50][R54.64], R8 ;  /* 0x0000000836003986 */ /* 0x0001e8000c101532 */
[----:B------:R1:W-:Y:S01]  /*8ba30*/  @P0 STG.E.U16 desc[UR50][R56.64], R46 ;  /* 0x0000002e38000986 */ /* 0x0003e2000c101532 */
[----:B0-----:R-:W-:-:S03]  /*8ba40*/  VIADD R54, R47, UR6 ;  /* 0x000000062f367c36 */ /* 0x001fc60008000000 */
[----:B------:R-:W4:Y:S01]  /*8ba50*/  LDL.LU R8, [R1+0x4] ;  /* 0x0000040001087983 */ /* 0x000f220000300800 */
[----:B------:R-:W-:Y:S01]  /*8ba60*/  ISETP.LT.AND P5, PT, R7, UR10, !P1 ;  /* 0x0000000a07007c0c */ /* 0x000fe2000cfa1270 */
[----:B------:R-:W-:Y:S01]  /*8ba70*/  UMOV UR14, UR56 ;  /* 0x00000038000e7c82 */ /* 0x000fe20008000000 */
[C---:B-1----:R-:W-:Y:S01]  /*8ba80*/  IMAD.WIDE R46, R54.reuse, 0x2, R2 ;  /* 0x00000002362e7825 */ /* 0x042fe200078e0202 */
[----:B------:R-:W-:Y:S01]  /*8ba90*/  MOV R61, UR60 ;  /* 0x0000003c003d7c02 */ /* 0x000fe20008000f00 */
[----:B------:R-:W-:Y:S01]  /*8baa0*/  ULDC.64 UR60, c[0x0][0x228] ;  /* 0x00008a00003c7ab9 */ /* 0x000fe20000000a00 */
[----:B------:R-:W-:Y:S01]  /*8bab0*/  ISETP.LT.AND P4, PT, R5, UR8, !P1 ;  /* 0x0000000805007c0c */ /* 0x000fe2000cf81270 */
[----:B------:R-:W-:Y:S01]  /*8bac0*/  IMAD.WIDE R48, R54, 0x2, R20 ;  /* 0x0000000236307825 */ /* 0x000fe200078e0214 */
[----:B------:R-:W-:Y:S01]  /*8bad0*/  ISETP.LT.AND P3, PT, R6, UR14, !P1 ;  /* 0x0000000e06007c0c */ /* 0x000fe2000cf61270 */
[----:B------:R-:W-:Y:S01]  /*8bae0*/  UMOV UR8, UR60 ;  /* 0x0000003c00087c82 */ /* 0x000fe20008000000 */
[----:B------:R-:W-:Y:S01]  /*8baf0*/  ULDC UR14, c[0x0][0x228] ;  /* 0x00008a00000e7ab9 */ /* 0x000fe20000000800 */
[----:B------:R-:W-:Y:S01]  /*8bb00*/  IMAD.WIDE R50, R54, 0x2, R22 ;  /* 0x0000000236327825 */ /* 0x000fe200078e0216 */
[----:B------:R-:W-:Y:S01]  /*8bb10*/  ULDC UR10, c[0x0][0x228] ;  /* 0x00008a00000a7ab9 */ /* 0x000fe20000000800 */
[----:B------:R-:W-:-:S02]  /*8bb20*/  ULDC UR6, c[0x0][0x248] ;  /* 0x0000920000067ab9 */ /* 0x000fc40000000800 */
[----:B------:R-:W-:Y:S01]  /*8bb30*/  IMAD.WIDE R52, R54, 0x2, R24 ;  /* 0x0000000236347825 */ /* 0x000fe200078e0218 */
[----:B--2---:R-:W-:Y:S02]  /*8bb40*/  PRMT R57, R4, 0x7632, R57 ;  /* 0x0000763204397816 */ /* 0x004fe40000000039 */
[----:B---3--:R-:W-:Y:S01]  /*8bb50*/  ISETP.LT.AND P6, PT, R59, UR12, !P1 ;  /* 0x0000000c3b007c0c */ /* 0x008fe2000cfc1270 */
[----:B------:R-:W-:-:S12]  /*8bb60*/  ULDC UR12, c[0x0][0x228] ;  /* 0x00008a00000c7ab9 */ /* 0x000fd80000000800 */
[----:B------:R0:W-:Y:S04]  /*8bb70*/  @P6 STG.E.U16 desc[UR50][R46.64], R4 ;  /* 0x000000042e006986 */ /* 0x0001e8000c101532 */
[----:B0-----:R-:W2:Y:S04]  /*8bb80*/  LDL.LU R4, [R1+0x48] ;  /* 0x0000480001047983 */ /* 0x001ea80000300800 */
[----:B------:R0:W-:Y:S01]  /*8bb90*/  @P5 STG.E.U16 desc[UR50][R48.64], R57 ;  /* 0x0000003930005986 */ /* 0x0001e2000c101532 */
[----:B------:R-:W-:Y:S02]  /*8bba0*/  ISETP.LT.AND P5, PT, R10, UR8, !P1 ;  /* 0x000000080a007c0c */ /* 0x000fe4000cfa1270 */
[----:B------:R-:W-:Y:S01]  /*8bbb0*/  PRMT R56, R60, 0x7632, R56 ;  /* 0x000076323c387816 */ /* 0x000fe20000000038 */
[----:B------:R-:W-:Y:S01]  /*8bbc0*/  @P4 STG.E.U16 desc[UR50][R50.64], R60 ;  /* 0x0000003c32004986 */ /* 0x000fe2000c101532 */
[----:B------:R-:W-:Y:S01]  /*8bbd0*/  ISETP.LT.AND P4, PT, R11, UR14, !P1 ;  /* 0x0000000e0b007c0c */ /* 0x000fe2000cf81270 */
[----:B------:R-:W-:Y:S01]  /*8bbe0*/  UMOV UR32, UR61 ;  /* 0x0000003d00207c82 */ /* 0x000fe20008000000 */
[----:B------:R-:W-:Y:S01]  /*8bbf0*/  ULDC.64 UR60, c[0x0][0x228] ;  /* 0x00008a00003c7ab9 */ /* 0x000fe20000000a00 */
[----:B------:R1:W-:Y:S01]  /*8bc00*/  @P3 STG.E.U16 desc[UR50][R52.64], R56 ;  /* 0x0000003834003986 */ /* 0x0003e2000c101532 */
[----:B------:R-:W-:Y:S01]  /*8bc10*/  ISETP.LT.AND P3, PT, R19, UR12, !P1 ;  /* 0x0000000c13007c0c */ /* 0x000fe2000cf61270 */
[----:B------:R-:W-:Y:S01]  /*8bc20*/  ULDC UR8, c[0x0][0x228] ;  /* 0x00008a0000087ab9 */ /* 0x000fe20000000800 */
[----:B0-----:R-:W-:Y:S01]  /*8bc30*/  IMAD.WIDE R48, R54, 0x2, R26 ;  /* 0x0000000236307825 */ /* 0x001fe200078e021a */
[----:B------:R-:W-:Y:S01]  /*8bc40*/  ISETP.LT.AND P1, PT, R16, UR10, !P1 ;  /* 0x0000000a10007c0c */ /* 0x000fe2000cf21270 */
[----:B------:R-:W-:Y:S01]  /*8bc50*/  UMOV UR30, UR57 ;  /* 0x00000039001e7c82 */ /* 0x000fe20008000000 */
[----:B------:R-:W3:Y:S01]  /*8bc60*/  LDL.LU R16, [R1+0x3118] ;  /* 0x0031180001107983 */ /* 0x000ee20000300800 */
[----:B------:R-:W-:Y:S01]  /*8bc70*/  VIADD R55, R0, 0xd ;  /* 0x0000000d00377836 */ /* 0x000fe20000000000 */
[----:B------:R-:W-:-:S02]  /*8bc80*/  ULDC UR14, c[0x0][0x228] ;  /* 0x00008a00000e7ab9 */ /* 0x000fc40000000800 */
[----:B------:R0:W-:Y:S01]  /*8bc90*/  @P5 STG.E.U16 desc[UR50][R48.64], R9 ;  /* 0x0000000930005986 */ /* 0x0001e2000c101532 */
[----:B-1----:R-:W-:Y:S01]  /*8bca0*/  PRMT R56, R9, 0x7632, R56 ;  /* 0x0000763209387816 */ /* 0x002fe20000000038 */
[----:B------:R-:W-:Y:S01]  /*8bcb0*/  UMOV UR10, UR60 ;  /* 0x0000003c000a7c82 */ /* 0x000fe20008000000 */
[----:B------:R-:W-:Y:S01]  /*8bcc0*/  UMOV UR36, UR61 ;  /* 0x0000003d00247c82 */ /* 0x000fe20008000000 */
[----:B------:R-:W-:Y:S01]  /*8bcd0*/  ULDC.64 UR60, c[0x0][0x228] ;  /* 0x00008a00003c7ab9 */ /* 0x000fe20000000a00 */
[----:B------:R-:W-:Y:S01]  /*8bce0*/  ISETP.LT.AND P6, PT, R59, UR8, !P2 ;  /* 0x000000083b007c0c */ /* 0x000fe2000d7c1270 */
[C---:B------:R-:W-:Y:S01]  /*8bcf0*/  IMAD.WIDE R46, R54.reuse, 0x2, R40 ;  /* 0x00000002362e7825 */ /* 0x040fe200078e0228 */
[----:B------:R-:W-:Y:S01]  /*8bd00*/  ULDC.64 UR56, c[0x0][0x228] ;  /* 0x00008a0000387ab9 */ /* 0x000fe20000000a00 */
[----:B0-----:R-:W3:Y:S01]  /*8bd10*/  LDL.LU R9, [R1+0x38] ;  /* 0x0000380001097983 */ /* 0x001ee20000300800 */
[----:B------:R-:W-:Y:S01]  /*8bd20*/  UMOV UR12, UR60 ;  /* 0x0000003c000c7c82 */ /* 0x000fe20008000000 */
[----:B------:R-:W-:Y:S01]  /*8bd30*/  IMAD.WIDE R50, R54, 0x2, R42 ;  /* 0x0000000236327825 */ /* 0x000fe200078e022a */
[----:B----4-:R-:W-:Y:S01]  /*8bd40*/  PRMT R53, R8, 0x7632, R53 ;  /* 0x0000763208357816 */ /* 0x010fe20000000035 */
[----:B------:R-:W4:Y:S01]  /*8bd50*/  LDL.LU R60, [R1+0x28] ;  /* 0x00002800013c7983 */ /* 0x000f220000300800 */
[----:B------:R-:W-:Y:S01]  /*8bd60*/  R2UR UR60, R61 ;  /* 0x000000003d3c72ca */ /* 0x000fe200000e0000 */
[C---:B------:R-:W-:Y:S01]  /*8bd70*/  VIADD R52, R54.reuse, UR6 ;  /* 0x0000000636347c36 */ /* 0x040fe20008000000 */
[----:B------:R-:W-:Y:S01]  /*8bd80*/  ISETP.GE.AND P0, PT, R55, UR57, PT ;  /* 0x0000003937007c0c */ /* 0x000fe2000bf06270 */
[----:B------:R-:W4:Y:S01]  /*8bd90*/  LDL R61, [R1+0x18f4] ;  /* 0x0018f400013d7983 */ /* 0x000f220000100800 */
[----:B------:R-:W-:Y:S01]  /*8bda0*/  IMAD.WIDE R54, R54, 0x2, R44 ;  /* 0x0000000236367825 */ /* 0x000fe200078e022c */
[----:B------:R-:W-:Y:S01]  /*8bdb0*/  ULDC UR8, c[0x0][0x228] ;  /* 0x00008a0000087ab9 */ /* 0x000fe20000000800 */
[----:B------:R-:W-:Y:S01]  /*8bdc0*/  ULDC UR6, c[0x0][0x228] ;  /* 0x00008a0000067ab9 */ /* 0x000fe20000000800 */
[----:B------:R-:W-:Y:S01]  /*8bdd0*/  @P4 STG.E.U16 desc[UR50][R46.64], R56 ;  /* 0x000000382e004986 */ /* 0x000fe2000c101532 */
[----:B------:R-:W-:-:S03]  /*8bde0*/  IMAD.WIDE R48, R52, 0x2, R2 ;  /* 0x0000000234307825 */ /* 0x000fc600078e0202 */
[----:B------:R0:W-:Y:S04]  /*8bdf0*/  @P3 STG.E.U16 desc[UR50][R50.64], R8 ;  /* 0x0000000832003986 */ /* 0x0001e8000c101532 */
[----:B------:R-:W-:Y:S04]  /*8be00*/  @P1 STG.E.U16 desc[UR50][R54.64], R53 ;  /* 0x0000003536001986 */ /* 0x000fe8000c101532 */
[----:B0-----:R-:W4:Y:S01]  /*8be10*/  LDL.LU R8, [R1+0x18] ;  /* 0x0000180001087983 */ /* 0x001f220000300800 */
[----:B------:R-:W-:Y:S01]  /*8be20*/  ISETP.LT.AND P5, PT, R5, UR6, !P2 ;  /* 0x0000000605007c0c */ /* 0x000fe2000d7a1270 */
[----:B------:R-:W-:Y:S01]  /*8be30*/  IMAD.WIDE R46, R52, 0x2, R20 ;  /* 0x00000002342e7825 */ /* 0x000fe200078e0214 */
[----:B--2---:R-:W-:Y:S01]  /*8be40*/  PRMT R57, R4, 0x7632, R57 ;  /* 0x0000763204397816 */ /* 0x004fe20000000039 */
[----:B------:R0:W-:Y:S01]  /*8be50*/  @P6 STG.E.U16 desc[UR50][R48.64], R4 ;  /* 0x0000000430006986 */ /* 0x0001e2000c101532 */
[----:B---3--:R-:W-:-:S03]  /*8be60*/  PRMT R56, R9, 0x7632, R56 ;  /* 0x0000763209387816 */ /* 0x008fc60000000038 */
[----:B0-----:R-:W2:Y:S01]  /*8be70*/  LDL.LU R4, [R1+0x2e8] ;  /* 0x0002e80001047983 */ /* 0x001ea20000300800 */
[----:B------:R-:W-:Y:S01]  /*8be80*/  ISETP.LT.AND P6, PT, R7, UR8, !P2 ;  /* 0x0000000807007c0c */ /* 0x000fe2000d7c1270 */
[----:B------:R-:W-:Y:S01]  /*8be90*/  IMAD.WIDE R48, R52, 0x2, R22 ;  /* 0x0000000234307825 */ /* 0x000fe200078e0216 */
[----:B------:R-:W-:Y:S01]  /*8bea0*/  ISETP.LT.AND P4, PT, R6, UR12, !P2 ;  /* 0x0000000c06007c0c */ /* 0x000fe2000d781270 */
[----:B------:R-:W-:Y:S01]  /*8beb0*/  ULDC UR6, c[0x0][0x228] ;  /* 0x00008a0000067ab9 */ /* 0x000fe20000000800 */
[----:B------:R-:W-:Y:S01]  /*8bec0*/  ISETP.LT.AND P3, PT, R10, UR10, !P2 ;  /* 0x0000000a0a007c0c */ /* 0x000fe2000d761270 */
[C---:B------:R-:W-:Y:S01]  /*8bed0*/  IMAD.WIDE R50, R52.reuse, 0x2, R24 ;  /* 0x0000000234327825 */ /* 0x040fe200078e0218 */
[----:B------:R-:W-:Y:S01]  /*8bee0*/  ULDC UR12, c[0x0][0x228] ;  /* 0x00008a00000c7ab9 */ /* 0x000fe20000000800 */
[----:B------:R-:W-:Y:S01]  /*8bef0*/  UMOV UR46, UR59 ;  /* 0x0000003b002e7c82 */ /* 0x000fe20008000000 */
[----:B------:R-:W-:Y:S01]  /*8bf00*/  UMOV UR48, UR58 ;  /* 0x0000003a00307c82 */ /* 0x000fe20008000000 */
[C---:B------:R-:W-:Y:S01]  /*8bf10*/  IMAD.WIDE R54, R52.reuse, 0x2, R26 ;  /* 0x0000000234367825 */ /* 0x040fe200078e021a */
[----:B------:R-:W-:Y:S01]  /*8bf20*/  ULDC.64 UR58, c[0x0][0x228] ;  /* 0x00008a00003a7ab9 */ /* 0x000fe20000000a00 */
[----:B------:R-:W-:Y:S01]  /*8bf30*/  ULDC UR10, c[0x0][0x228] ;  /* 0x00008a00000a7ab9 */ /* 0x000fe20000000800 */
[----:B------:R-:W-:Y:S01]  /*8bf40*/  ULDC UR8, c[0x0][0x228] ;  /* 0x00008a0000087ab9 */ /* 0x000fe20000000800 */
[----:B------:R-:W-:Y:S04]  /*8bf50*/  @P6 STG.E.U16 desc[UR50][R46.64], R57 ;  /* 0x000000392e006986 */ /* 0x000fe8000c101532 */
[----:B------:R0:W-:Y:S04]  /*8bf60*/  @P5 STG.E.U16 desc[UR50][R48.64], R9 ;  /* 0x0000000930005986 */ /* 0x0001e8000c101532 */
[----:B0-----:R-:W3:Y:S04]  /*8bf70*/  LDL.LU R9, [R1+0x2d8] ;  /* 0x0002d80001097983 */ /* 0x001ee80000300800 */
[----:B------:R-:W-:Y:S01]  /*8bf80*/  @P4 STG.E.U16 desc[UR50][R50.64], R56 ;  /* 0x0000003832004986 */ /* 0x000fe2000c101532 */
[----:B------:R-:W-:Y:S01]  /*8bf90*/  ISETP.LT.AND P4, PT, R11, UR6, !P2 ;  /* 0x000000060b007c0c */ /* 0x000fe2000d781270 */
[----:B------:R-:W-:Y:S01]  /*8bfa0*/  IMAD.WIDE R48, R52, 0x2, R40 ;  /* 0x0000000234307825 */ /* 0x000fe200078e0228 */
[----:B----4-:R-:W-:Y:S01]  /*8bfb0*/  PRMT R47, R60, 0x7632, R47 ;  /* 0x000076323c2f7816 */ /* 0x010fe2000000002f */
[----:B------:R0:W-:Y:S01]  /*8bfc0*/  @P3 STG.E.U16 desc[UR50][R54.64], R60 ;  /* 0x0000003c36003986 */ /* 0x0001e2000c101532 */
[----:B------:R-:W-:Y:S01]  /*8bfd0*/  ISETP.LT.AND P3, PT, R19, UR16, !P2 ;  /* 0x0000001013007c0c */ /* 0x000fe2000d761270 */
[----:B------:R-:W-:Y:S01]  /*8bfe0*/  VIADD R53, R0, 0xe ;  /* 0x0000000e00357836 */ /* 0x000fe20000000000 */
[----:B------:R-:W-:Y:S01]  /*8bff0*/  ISETP.LT.AND P2, PT, R61, UR14, !P2 ;  /* 0x0000000e3d007c0c */ /* 0x000fe2000d741270 */
[----:B------:R-:W-:Y:S01]  /*8c000*/  ULDC UR6, c[0x0][0x248] ;  /* 0x0000920000067ab9 */ /* 0x000fe20000000800 */
[----:B------:R-:W-:Y:S01]  /*8c010*/  ISETP.LT.AND P6, PT, R59, UR12, !P0 ;  /* 0x0000000c3b007c0c */ /* 0x000fe2000c7c1270 */
[----:B------:R-:W-:-:S04]  /*8c020*/  VIADD R46, R52, UR6 ;  /* 0x00000006342e7c36 */ /* 0x000fc80008000000 */
[----:B------:R1:W-:Y:S01]  /*8c030*/  @P4 STG.E.U16 desc[UR50][R48.64], R47 ;  /* 0x0000002f30004986 */ /* 0x0003e2000c101532 */
[----:B------:R-:W-:Y:S01]  /*8c040*/  ISETP.GE.AND P1, PT, R53, UR59, PT ;  /* 0x0000003b35007c0c */ /* 0x000fe2000bf26270 */
[----:B0-----:R-:W-:Y:S01]  /*8c050*/  IMAD.WIDE R54, R52, 0x2, R44 ;  /* 0x0000000234367825 */ /* 0x001fe200078e022c */
[----:B------:R-:W-:Y:S01]  /*8c060*/  PRMT R56, R8, 0x7632, R56 ;  /* 0x0000763208387816 */ /* 0x000fe20000000038 */
[----:B------:R-:W-:Y:S01]  /*8c070*/  UMOV UR43, UR42 ;  /* 0x0000002a002b7c82 */ /* 0x000fe20008000000 */
[----:B------:R-:W-:Y:S01]  /*8c080*/  ISETP.LT.AND P5, PT, R7, UR10, !P0 ;  /* 0x0000000a07007c0c */ /* 0x000fe2000c7a1270 */
[----:B------:R-:W-:Y:S01]  /*8c090*/  UMOV UR34, UR61 ;  /* 0x0000003d00227c82 */ /* 0x000fe20008000000 */
[----:B------:R-:W-:Y:S01]  /*8c0a0*/  UMOV UR44, UR38 ;  /* 0x00000026002c7c82 */ /* 0x000fe20008000000 */
[----:B------:R-:W-:Y:S01]  /*8c0b0*/  ULDC UR6, c[0x0][0x228] ;  /* 0x00008a0000067ab9 */ /* 0x000fe20000000800 */
[----:B-1----:R-:W-:-:S04]  /*8c0c0*/  IMAD.WIDE R48, R52, 0x2, R42 ;  /* 0x0000000234307825 */ /* 0x002fc800078e022a */
[C---:B------:R-:W-:Y:S01]  /*8c0d0*/  IMAD.WIDE R52, R46.reuse, 0x2, R2 ;  /* 0x000000022e347825 */ /* 0x040fe200078e0202 */
[----:B------:R0:W-:Y:S04]  /*8c0e0*/  @P3 STG.E.U16 desc[UR50][R48.64], R8 ;  /* 0x0000000830003986 */ /* 0x0001e8000c101532 */
[----:B------:R3:W-:Y:S04]  /*8c0f0*/  @P2 STG.E.U16 desc[UR50][R54.64], R56 ;  /* 0x0000003836002986 */ /* 0x0007e8000c101532 */
[----:B0-----:R-:W4:Y:S01]  /*8c100*/  LDL.LU R8, [R1+0x158] ;  /* 0x0001580001087983 */ /* 0x001f220000300800 */
[----:B------:R-:W-:Y:S01]  /*8c110*/  ISETP.LT.AND P4, PT, R5, UR8, !P0 ;  /* 0x0000000805007c0c */ /* 0x000fe2000c781270 */
[----:B------:R-:W-:Y:S01]  /*8c120*/  UMOV UR42, UR60 ;  /* 0x0000003c002a7c82 */ /* 0x000fe20008000000 */
[----:B------:R-:W-:Y:S01]  /*8c130*/  ULDC.64 UR60, c[0x0][0x228] ;  /* 0x00008a00003c7ab9 */ /* 0x000fe20000000a00 */
[C---:B------:R-:W-:Y:S01]  /*8c140*/  IMAD.WIDE R50, R46.reuse, 0x2, R20 ;  /* 0x000000022e327825 */ /* 0x040fe200078e0214 */
[----:B------:R-:W-:Y:S01]  /*8c150*/  UMOV UR12, UR60 ;  /* 0x0000003c000c7c82 */ /* 0x000fe20008000000 */
[----:B------:R-:W-:Y:S01]  /*8c160*/  UMOV UR40, UR61 ;  /* 0x0000003d00287c82 */ /* 0x000fe20008000000 */
[----:B------:R-:W-:Y:S01]  /*8c170*/  ULDC.64 UR60, c[0x0][0x228] ;  /* 0x00008a00003c7ab9 */ /* 0x000fe20000000a00 */
[----:B------:R-:W-:Y:S01]  /*8c180*/  IMAD.WIDE R48, R46, 0x2, R22 ;  /* 0x000000022e307825 */ /* 0x000fe200078e0216 */
[----:B------:R-:W-:Y:S01]  /*8c190*/  UMOV UR38, UR61 ;  /* 0x0000003d00267c82 */ /* 0x000fe20008000000 */
[----:B------:R-:W-:Y:S01]  /*8c1a0*/  ULDC UR8, c[0x0][0x228] ;  /* 0x00008a0000087ab9 */ /* 0x000fe20000000800 */
[----:B------:R-:W-:Y:S01]  /*8c1b0*/  UMOV UR10, UR60 ;  /* 0x0000003c000a7c82 */ /* 0x000fe20008000000 */
[----:B------:R-:W-:-:S02]  /*8c1c0*/  R2UR UR61, R17 ;  /* 0x00000000113d72ca */ /* 0x000fc400000e0000 */
[----:B------:R-:W-:Y:S02]  /*8c1d0*/  R2UR UR60, R18 ;  /* 0x00000000123c72ca */ /* 0x000fe400000e0000 */
[----:B------:R-:W-:Y:S02]  /*8c1e0*/  ISETP.LT.AND P3, PT, R19, UR8, !P0 ;  /* 0x0000000813007c0c */ /* 0x000fe4000c761270 */
[----:B--2---:R-:W-:Y:S01]  /*8c1f0*/  PRMT R47, R4, 0x7632, R47 ;  /* 0x00007632042f7816 */ /* 0x004fe2000000002f */
[----:B------:R0:W-:Y:S01]  /*8c200*/  @P6 STG.E.U16 desc[UR50][R52.64], R4 ;  /* 0x0000000434006986 */ /* 0x0001e2000c101532 */
[----:B---3--:R-:W-:-:S03]  /*8c210*/  PRMT R56, R9, 0x7632, R56 ;  /* 0x0000763209387816 */ /* 0x008fc60000000038 */
[----:B0-----:R-:W2:Y:S01]  /*8c220*/  LDL.LU R4, [R1+0x8] ;  /* 0x0000080001047983 */ /* 0x001ea20000300800 */
[----:B------:R-:W-:Y:S01]  /*8c230*/  UMOV UR59, UR46 ;  /* 0x0000002e003b7c82 */ /* 0x000fe20008000000 */
[----:B------:R-:W-:Y:S01]  /*8c240*/  UMOV UR16, UR61 ;  /* 0x0000003d00107c82 */ /* 0x000fe20008000000 */
[----:B------:R-:W-:Y:S01]  /*8c250*/  IMAD.WIDE R54, R46, 0x2, R42 ;  /* 0x000000022e367825 */ /* 0x000fe200078e022a */
[----:B------:R-:W3:Y:S01]  /*8c260*/  LDL.LU R17, [R1+0x3114] ;  /* 0x0031140001117983 */ /* 0x000ee20000300800 */
[----:B------:R-:W-:Y:S01]  /*8c270*/  UMOV UR53, UR43 ;  /* 0x0000002b00357c82 */ /* 0x000fe20008000000 */
[----:B------:R-:W-:Y:S01]  /*8c280*/  UMOV UR57, UR42 ;  /* 0x0000002a00397c82 */ /* 0x000fe20008000000 */
[----:B------:R-:W-:Y:S01]  /*8c290*/  UMOV UR14, UR4 ;  /* 0x00000004000e7c82 */ /* 0x000fe20008000000 */
[----:B------:R-:W-:Y:S01]  /*8c2a0*/  @P5 STG.E.U16 desc[UR50][R50.64], R47 ;  /* 0x0000002f32005986 */ /* 0x000fe2000c101532 */
[----:B------:R-:W-:Y:S01]  /*8c2b0*/  ISETP.LT.AND P6, PT, R6, UR10, !P0 ;  /* 0x0000000a06007c0c */ /* 0x000fe2000c7c1270 */
[----:B------:R-:W-:Y:S01]  /*8c2c0*/  UMOV UR46, UR60 ;  /* 0x0000003c002e7c82 */ /* 0x000fe20008000000 */
[----:B------:R-:W-:Y:S01]  /*8c2d0*/  UMOV UR55, UR5 ;  /* 0x0000000500377c82 */ /* 0x000fe20008000000 */
[----:B------:R-:W3:Y:S01]  /*8c2e0*/  LDL.LU R18, [R1+0x3110] ;  /* 0x0031100001127983 */ /* 0x000ee20000300800 */
[----:B------:R-:W-:Y:S01]  /*8c2f0*/  ISETP.LT.AND P5, PT, R10, UR12, !P0 ;  /* 0x0000000c0a007c0c */ /* 0x000fe2000c7a1270 */
[----:B------:R-:W-:Y:S01]  /*8c300*/  ULDC.64 UR60, c[0x0][0x228] ;  /* 0x00008a00003c7ab9 */ /* 0x000fe20000000a00 */
[----:B------:R-:W-:Y:S01]  /*8c310*/  IMAD.WIDE R52, R46, 0x2, R40 ;  /* 0x000000022e347825 */ /* 0x000fe200078e0228 */
[----:B------:R0:W-:Y:S01]  /*8c320*/  @P4 STG.E.U16 desc[UR50][R48.64], R9 ;  /* 0x0000000930004986 */ /* 0x0001e2000c101532 */
[----:B------:R-:W-:Y:S01]  /*8c330*/  ULDC.64 UR42, c[0x0][0x228] ;  /* 0x00008a00002a7ab9 */ /* 0x000fe20000000a00 */
[----:B------:R-:W-:-:S02]  /*8c340*/  ULDC UR8, c[0x0][0x228] ;  /* 0x00008a0000087ab9 */ /* 0x000fc40000000800 */
[----:B------:R-:W3:Y:S04]  /*8c350*/  LDL.LU R19, [R1+0x310c] ;  /* 0x00310c0001137983 */ /* 0x000ee80000300800 */
[----:B0-----:R-:W3:Y:S01]  /*8c360*/  LDL.LU R9, [R1+0x4c] ;  /* 0x00004c0001097983 */ /* 0x001ee20000300800 */
[----:B------:R-:W-:Y:S01]  /*8c370*/  ISETP.LT.AND P4, PT, R11, UR6, !P0 ;  /* 0x000000060b007c0c */ /* 0x000fe2000c781270 */
[----:B------:R-:W-:Y:S02]  /*8c380*/  VIADD R47, R0, 0xf ;  /* 0x0000000f002f7836 */ /* 0x000fe40000000000 */
[----:B------:R-:W-:-:S04]  /*8c390*/  IMAD.WIDE R48, R46, 0x2, R24 ;  /* 0x000000022e307825 */ /* 0x000fc800078e0218 */
[----:B------:R-:W-:Y:S01]  /*8c3a0*/  IMAD.WIDE R50, R46, 0x2, R26 ;  /* 0x000000022e327825 */ /* 0x000fe200078e021a */
[----:B------:R-:W-:Y:S01]  /*8c3b0*/  ISETP.GE.AND P2, PT, R47, UR61, PT ;  /* 0x0000003d2f007c0c */ /* 0x000fe2000bf46270 */
[----:B------:R-:W-:Y:S01]  /*8c3c0*/  @P6 STG.E.U16 desc[UR50][R48.64], R56 ;  /* 0x0000003830006986 */ /* 0x000fe2000c101532 */
[----:B------:R-:W-:Y:S01]  /*8c3d0*/  UMOV UR4, UR42 ;  /* 0x0000002a00047c82 */ /* 0x000fe20008000000 */
[----:B------:R-:W-:Y:S01]  /*8c3e0*/  UMOV UR42, UR43 ;  /* 0x0000002b002a7c82 */ /* 0x000fe20008000000 */
[----:B------:R-:W-:Y:S01]  /*8c3f0*/  ULDC UR6, c[0x0][0x228] ;  /* 0x00008a0000067ab9 */ /* 0x000fe20000000800 */
[----:B----4-:R-:W-:Y:S01]  /*8c400*/  PRMT R47, R8, 0x7632, R47 ;  /* 0x00007632082f7816 */ /* 0x010fe2000000002f */
[----:B------:R0:W-:Y:S01]  /*8c410*/  @P5 STG.E.U16 desc[UR50][R50.64], R8 ;  /* 0x0000000832005986 */ /* 0x0001e2000c101532 */
[----:B------:R-:W-:-:S03]  /*8c420*/  R2UR UR43, R58 ;  /* 0x000000003a2b72ca */ /* 0x000fc600000e0000 */
[----:B------:R1:W-:Y:S04]  /*8c430*/  @P4 STG.E.U16 desc[UR50][R52.64], R47 ;  /* 0x0000002f34004986 */ /* 0x0003e8000c101532 */
[----:B0-----:R-:W4:Y:S01]  /*8c440*/  LDL.LU R8, [R1+0x3c] ;  /* 0x00003c0001087983 */ /* 0x001f220000300800 */
[----:B------:R-:W-:Y:S01]  /*8c450*/  ISETP.LT.AND P0, PT, R61, UR6, !P0 ;  /* 0x000000063d007c0c */ /* 0x000fe2000c701270 */
[----:B------:R-:W-:Y:S01]  /*8c460*/  ULDC UR6, c[0x0][0x228] ;  /* 0x00008a0000067ab9 */ /* 0x000fe20000000800 */
[----:B------:R-:W-:Y:S01]  /*8c470*/  IMAD.WIDE R48, R46, 0x2, R44 ;  /* 0x000000022e307825 */ /* 0x000fe200078e022c */
[----:B------:R-:W-:Y:S01]  /*8c480*/  UMOV UR10, UR44 ;  /* 0x0000002c000a7c82 */ /* 0x000fe20008000000 */
[----:B--2---:R0:W-:Y:S01]  /*8c490*/  @P3 STG.E.U16 desc[UR50][R54.64], R4 ;  /* 0x0000000436003986 */ /* 0x0041e2000c101532 */
[----:B-1----:R-:W-:-:S03]  /*8c4a0*/  PRMT R47, R4, 0x7632, R47 ;  /* 0x00007632042f7816 */ /* 0x002fc6000000002f */
[----:B0-----:R-:W2:Y:S04]  /*8c4b0*/  LDL.LU R4, [R1+0x2c] ;  /* 0x00002c0001047983 */ /* 0x001ea80000300800 */
[----:B------:R-:W2:Y:S01]  /*8c4c0*/  LDL R58, [R1+0x18f0] ;  /* 0x0018f000013a7983 */ /* 0x000ea20000100800 */
[----:B------:R-:W-:Y:S01]  /*8c4d0*/  ISETP.LT.AND P3, PT, R59, UR6, !P1 ;  /* 0x000000063b007c0c */ /* 0x000fe2000cf61270 */
[----:B------:R-:W-:Y:S02]  /*8c4e0*/  ULDC UR6, c[0x0][0x248] ;  /* 0x0000920000067ab9 */ /* 0x000fe40000000800 */
[----:B------:R-:W-:Y:S01]  /*8c4f0*/  VIADD R50, R46, UR6 ;  /* 0x000000062e327c36 */ /* 0x000fe20008000000 */
[----:B------:R0:W-:Y:S01]  /*8c500*/  @P0 STG.E.U16 desc[UR50][R48.64], R47 ;  /* 0x0000002f30000986 */ /* 0x0001e2000c101532 */
[----:B------:R-:W-:Y:S01]  /*8c510*/  ISETP.LT.AND P0, PT, R6, UR4, !P1 ;  /* 0x0000000406007c0c */ /* 0x000fe2000cf01270 */
[----:B------:R-:W-:Y:S01]  /*8c520*/  ULDC UR6, c[0x0][0x228] ;  /* 0x00008a0000067ab9 */ /* 0x000fe20000000800 */
[----:B------:R-:W-:Y:S01]  /*8c530*/  ULDC.64 UR4, c[0x0][0x228] ;  /* 0x00008a0000047ab9 */ /* 0x000fe20000000a00 */
[----:B------:R-:W-:Y:S01]  /*8c540*/  ISETP.LT.AND P5, PT, R5, UR6, !P1 ;  /* 0x0000000605007c0c */ /* 0x000fe2000cfa1270 */
[----:B------:R-:W-:Y:S01]  /*8c550*/  UMOV UR44, UR5 ;  /* 0x00000005002c7c82 */ /* 0x000fe20008000000 */
[----:B------:R-:W-:Y:S01]  /*8c560*/  UMOV UR6, UR4 ;  /* 0x0000000400067c82 */ /* 0x000fe20008000000 */
[----:B------:R-:W-:-:S02]  /*8c570*/  R2UR UR5, R12 ;  /* 0x000000000c0572ca */ /* 0x000fc400000e0000 */
[----:B------:R-:W2:Y:S01]  /*8c580*/  LDL.LU R12, [R1+0x3108] ;  /* 0x00310800010c7983 */ /* 0x000ea20000300800 */
[C---:B0-----:R-:W-:Y:S01]  /*8c590*/  IMAD.WIDE R46, R50.reuse, 0x2, R2 ;  /* 0x00000002322e7825 */ /* 0x041fe200078e0202 */
[----:B------:R-:W-:Y:S02]  /*8c5a0*/  R2UR UR4, R13 ;  /* 0x000000000d0472ca */ /* 0x000fe400000e0000 */
[----:B---3--:R-:W-:Y:S01]  /*8c5b0*/  PRMT R51, R9, 0x7632, R51 ;  /* 0x0000763209337816 */ /* 0x008fe20000000033 */
[----:B------:R-:W3:Y:S04]  /*8c5c0*/  LDL.LU R13, [R1+0x3104] ;  /* 0x00310400010d7983 */ /* 0x000ee80000300800 */
[----:B------:R0:W-:Y:S04]  /*8c5d0*/  @P3 STG.E.U16 desc[UR50][R46.64], R9 ;  /* 0x000000092e003986 */ /* 0x0001e8000c101532 */
[----:B0-----:R-:W3:Y:S01]  /*8c5e0*/  LDL.LU R9, [R1+0x1c] ;  /* 0x00001c0001097983 */ /* 0x001ee20000300800 */
[----:B------:R-:W-:Y:S01]  /*8c5f0*/  ISETP.LT.AND P4, PT, R7, UR8, !P1 ;  /* 0x0000000807007c0c */ /* 0x000fe2000cf81270 */
[----:B------:R-:W-:Y:S01]  /*8c600*/  IMAD.WIDE R48, R50, 0x2, R20 ;  /* 0x0000000232307825 */ /* 0x000fe200078e0214 */
[----:B------:R-:W-:Y:S01]  /*8c610*/  ISETP.LT.AND P3, PT, R10, UR6, !P1 ;  /* 0x000000060a007c0c */ /* 0x000fe2000cf61270 */
[----:B------:R-:W-:Y:S01]  /*8c620*/  ULDC UR6, c[0x0][0x228] ;  /* 0x00008a0000067ab9 */ /* 0x000fe20000000800 */
[----:B------:R-:W-:Y:S01]  /*8c630*/  ULDC UR8, c[0x0][0x228] ;  /* 0x00008a0000087ab9 */ /* 0x000fe20000000800 */
[----:B------:R-:W-:-:S08]  /*8c640*/  IMAD.WIDE R46, R50, 0x2, R22 ;  /* 0x00000002322e7825 */ /* 0x000fd000078e0216 */
[----:B------:R0:W-:Y:S01]  /*8c650*/  @P4 STG.E.U16 desc[UR50][R48.64], R51 ;  /* 0x0000003330004986 */ /* 0x0001e2000c101532 */
[----:B------:R-:W-:Y:S01]  /*8c660*/  ISETP.LT.AND P4, PT, R61, UR6, !P1 ;  /* 0x000000063d007c0c */ /* 0x000fe2000cf81270 */
[----:B------:R-:W-:Y:S02]  /*8c670*/  ULDC UR6, c[0x0][0x228] ;  /* 0x00008a0000067ab9 */ /* 0x000fe40000000800 */
[----:B----4-:R1:W-:Y:S01]  /*8c680*/  @P5 STG.E.U16 desc[UR50][R46.64], R8 ;  /* 0x000000082e005986 */ /* 0x0103e2000c101532 */
[----:B0-----:R-:W-:Y:S01]  /*8c690*/  IMAD.WIDE R48, R50, 0x2, R24 ;  /* 0x0000000232307825 */ /* 0x001fe200078e0218 */
[----:B------:R-:W-:-:S03]  /*8c6a0*/  PRMT R51, R8, 0x7632, R51 ;  /* 0x0000763208337816 */ /* 0x000fc60000000033 */
[C---:B-1----:R-:W-:Y:S02]  /*8c6b0*/  IMAD.WIDE R46, R50.reuse, 0x2, R26 ;  /* 0x00000002322e7825 */ /* 0x042fe400078e021a */
[----:B------:R0:W-:Y:S01]  /*8c6c0*/  @P0 STG.E.U16 desc[UR50][R48.64], R51 ;  /* 0x0000003330000986 */ /* 0x0001e2000c101532 */
[----:B------:R-:W-:Y:S01]  /*8c6d0*/  UMOV UR61, UR10 ;  /* 0x0000000a003d7c82 */ /* 0x000fe20008000000 */
[----:B------:R-:W-:Y:S01]  /*8c6e0*/  UMOV UR10, UR5 ;  /* 0x00000005000a7c82 */ /* 0x000fe20008000000 */
[----:B------:R-:W-:Y:S01]  /*8c6f0*/  UMOV UR12, UR59 ;  /* 0x0000003b000c7c82 */ /* 0x000fe20008000000 */
[----:B------:R-:W-:-:S04]  /*8c700*/  IMAD.WIDE R52, R50, 0x2, R42 ;  /* 0x0000000232347825 */ /* 0x000fc800078e022a */
[----:B0-----:R-:W-:Y:S01]  /*8c710*/  IMAD.WIDE R48, R50, 0x2, R40 ;  /* 0x0000000232307825 */ /* 0x001fe200078e0228 */
[----:B--2---:R0:W-:Y:S01]  /*8c720*/  @P3 STG.E.U16 desc[UR50][R46.64], R4 ;  /* 0x000000042e003986 */ /* 0x0041e2000c101532 */
[----:B------:R-:W-:Y:S01]  /*8c730*/  ISETP.LT.AND P0, PT, R58, UR6, !P1 ;  /* 0x000000063a007c0c */ /* 0x000fe2000cf01270 */
[----:B------:R-:W-:Y:S02]  /*8c740*/  ULDC UR6, c[0x0][0x228] ;  /* 0x00008a0000067ab9 */ /* 0x000fe40000000800 */
[----:B------:R-:W-:Y:S01]  /*8c750*/  ISETP.LT.AND P3, PT, R11, UR6, !P1 ;  /* 0x000000060b007c0c */ /* 0x000fe2000cf61270 */
[----:B------:R-:W-:Y:S01]  /*8c760*/  ULDC UR6, c[0x0][0x228] ;  /* 0x00008a0000067ab9 */ /* 0x000fe20000000800 */
[----:B------:R-:W-:Y:S02]  /*8c770*/  PRMT R55, R4, 0x7632, R55 ;  /* 0x0000763204377816 */ /* 0x000fe40000000037 */
[----:B------:R-:W-:Y:S01]  /*8c780*/  ISETP.LT.AND P5, PT, R7, UR6, !P2 ;  /* 0x0000000607007c0c */ /* 0x000fe2000d7a1270 */
[----:B0-----:R-:W2:Y:S01]  /*8c790*/  LDL.LU R4, [R1+0x2ec] ;  /* 0x0002ec0001047983 */ /* 0x001ea20000300800 */
[----:B------:R-:W-:Y:S01]  /*8c7a0*/  ULDC UR6, c[0x0][0x228] ;  /* 0x00008a0000067ab9 */ /* 0x000fe20000000800 */
[----:B------:R-:W-:Y:S01]  /*8c7b0*/  ISETP.LT.AND P1, PT, R5, UR8, !P2 ;  /* 0x0000000805007c0c */ /* 0x000fe2000d721270 */
[----:B------:R-:W-:Y:S01]  /*8c7c0*/  ULDC UR8, c[0x0][0x248] ;  /* 0x0000920000087ab9 */ /* 0x000fe20000000800 */
[----:B------:R-:W4:Y:S01]  /*8c7d0*/  LDL.LU R8, [R1+0x2dc] ;  /* 0x0002dc0001087983 */ /* 0x000f220000300800 */
[----:B------:R-:W-:Y:S01]  /*8c7e0*/  ISETP.LT.AND P6, PT, R59, UR6, !P2 ;  /* 0x000000063b007c0c */ /* 0x000fe2000d7c1270 */
[----:B------:R-:W-:Y:S01]  /*8c7f0*/  UMOV UR6, UR4 ;  /* 0x0000000400067c82 */ /* 0x000fe20008000000 */
[----:B------:R-:W-:Y:S01]  /*8c800*/  ULDC.64 UR4, c[0x0][0x228] ;  /* 0x00008a0000047ab9 */ /* 0x000fe20000000a00 */
[----:B------:R-:W-:Y:S01]  /*8c810*/  VIADD R46, R50, UR8 ;  /* 0x00000008322e7c36 */ /* 0x000fe20008000000 */
[----:B------:R-:W-:Y:S01]  /*8c820*/  UMOV UR8, UR5 ;  /* 0x0000000500087c82 */ /* 0x000fe20008000000 */
[----:B------:R-:W-:Y:S01]  /*8c830*/  UMOV UR59, UR4 ;  /* 0x00000004003b7c82 */ /* 0x000fe20008000000 */
[----:B------:R-:W-:-:S02]  /*8c840*/  R2UR UR5, R14 ;  /* 0x000000000e0572ca */ /* 0x000fc400000e0000 */
[----:B------:R-:W4:Y:S01]  /*8c850*/  LDL.LU R14, [R1+0x3100] ;  /* 0x00310000010e7983 */ /* 0x000f220000300800 */
[----:B------:R-:W-:-:S03]  /*8c860*/  R2UR UR4, R15 ;  /* 0x000000000f0472ca */ /* 0x000fc600000e0000 */
[----:B------:R-:W4:Y:S04]  /*8c870*/  LDL.LU R15, [R1+0x30fc] ;  /* 0x0030fc00010f7983 */ /* 0x000f280000300800 */
[----:B------:R-:W4:Y:S04]  /*8c880*/  LDL.LU R60, [R1+0x15c] ;  /* 0x00015c00013c7983 */ /* 0x000f280000300800 */
[----:B------:R-:W-:Y:S01]  /*8c890*/  @P3 STG.E.U16 desc[UR50][R48.64], R55 ;  /* 0x0000003730003986 */ /* 0x000fe2000c101532 */
[----:B---3--:R-:W-:-:S03]  /*8c8a0*/  PRMT R54, R9, 0x7632, R54 ;  /* 0x0000763209367816 */ /* 0x008fc60000000036 */
[----:B------:R0:W-:Y:S04]  /*8c8b0*/  @P0 STG.E.U16 desc[UR50][R52.64], R9 ;  /* 0x0000000934000986 */ /* 0x0001e8000c101532 */
[----:B0-----:R-:W3:Y:S01]  /*8c8c0*/  LDL.LU R9, [R1+0xc] ;  /* 0x00000c0001097983 */ /* 0x001ee20000300800 */
[----:B------:R-:W-:Y:S01]  /*8c8d0*/  IMAD.WIDE R50, R50, 0x2, R44 ;  /* 0x0000000232327825 */ /* 0x000fe200078e022c */
[----:B------:R-:W-:-:S03]  /*8c8e0*/  ISETP.LT.AND P0, PT, R6, UR56, !P2 ;  /* 0x0000003806007c0c */ /* 0x000fc6000d701270 */
[----:B------:R-:W-:Y:S01]  /*8c8f0*/  VIADD R47, R0, 0x10 ;  /* 0x00000010002f7836 */ /* 0x000fe20000000000 */
[----:B------:R0:W-:Y:S01]  /*8c900*/  @P4 STG.E.U16 desc[UR50][R50.64], R54 ;  /* 0x0000003632004986 */ /* 0x0001e2000c101532 */
[----:B------:R-:W-:Y:S01]  /*8c910*/  ISETP.LT.AND P4, PT, R10, UR54, !P2 ;  /* 0x000000360a007c0c */ /* 0x000fe2000d781270 */
[C---:B------:R-:W-:Y:S02]  /*8c920*/  IMAD.WIDE R52, R46.reuse, 0x2, R20 ;  /* 0x000000022e347825 */ /* 0x040fe400078e0214 */
[----:B------:R-:W-:Y:S01]  /*8c930*/  ISETP.GE.AND P3, PT, R47, UR8, PT ;  /* 0x000000082f007c0c */ /* 0x000fe2000bf66270 */
[----:B------:R-:W-:Y:S01]  /*8c940*/  ULDC UR8, c[0x0][0x228] ;  /* 0x00008a0000087ab9 */ /* 0x000fe20000000800 */
[----:B------:R-:W-:-:S04]  /*8c950*/  IMAD.WIDE R48, R46, 0x2, R24 ;  /* 0x000000022e307825 */ /* 0x000fc800078e0218 */
[----:B0-----:R-:W-:-:S04]  /*8c960*/  IMAD.WIDE R54, R46, 0x2, R2 ;  /* 0x000000022e367825 */ /* 0x001fc800078e0202 */
[----:B------:R-:W-:Y:S01]  /*8c970*/  IMAD.WIDE R50, R46, 0x2, R22 ;  /* 0x000000022e327825 */ /* 0x000fe200078e0216 */
[----:B------:R-:W-:Y:S01]  /*8c980*/  UMOV UR56, UR6 ;  /* 0x0000000600387c82 */ /* 0x000fe20008000000 */
[----:B------:R-:W-:Y:S01]  /*8c990*/  ULDC UR6, c[0x0][0x228] ;  /* 0x00008a0000067ab9 */ /* 0x000fe20000000800 */
[----:B--2---:R-:W-:Y:S01]  /*8c9a0*/  PRMT R56, R4, 0x7632, R56 ;  /* 0x0000763204387816 */ /* 0x004fe20000000038 */
[----:B------:R0:W-:Y:S01]  /*8c9b0*/  @P6 STG.E.U16 desc[UR50][R54.64], R4 ;  /* 0x0000000436006986 */ /* 0x0001e2000c101532 */
[----:B----4-:R-:W-:-:S03]  /*8c9c0*/  PRMT R47, R8, 0x7632, R47 ;  /* 0x00007632082f7816 */ /* 0x010fc6000000002f */
[----:B------:R-:W-:Y:S04]  /*8c9d0*/  @P5 STG.E.U16 desc[UR50][R52.64], R56 ;  /* 0x0000003834005986 */ /* 0x000fe8000c101532 */
[----:B------:R-:W-:Y:S01]  /*8c9e0*/  @P1 STG.E.U16 desc[UR50][R50.64], R8 ;  /* 0x0000000832001986 */ /* 0x000fe2000c101532 */
[----:B0-----:R-:W-:-:S03]  /*8c9f0*/  IMAD.WIDE R54, R46, 0x2, R26 ;  /* 0x000000022e367825 */ /* 0x001fc600078e021a */
[----:B------:R0:W-:Y:S01]  /*8ca00*/  @P0 STG.E.U16 desc[UR50][R48.64], R47 ;  /* 0x0000002f30000986 */ /* 0x0001e2000c101532 */
[----:B------:R-:W-:Y:S01]  /*8ca10*/  ISETP.LT.AND P0, PT, R11, UR8, !P2 ;  /* 0x000000080b007c0c */ /* 0x000fe2000d701270 */
[----:B------:R-:W-:Y:S02]  /*8ca20*/  ULDC UR8, c[0x0][0x228] ;  /* 0x00008a0000087ab9 */ /* 0x000fe40000000800 */
[----:B------:R-:W2:Y:S04]  /*8ca30*/  LDL.LU R4, [R1+0x320] ;  /* 0x0003200001047983 */ /* 0x000ea80000300800 */
[----:B------:R1:W-:Y:S01]  /*8ca40*/  @P4 STG.E.U16 desc[UR50][R54.64], R60 ;  /* 0x0000003c36004986 */ /* 0x0003e2000c101532 */
[----:B------:R-:W-:Y:S01]  /*8ca50*/  ISETP.LT.AND P4, PT, R61, UR6, !P2 ;  /* 0x000000063d007c0c */ /* 0x000fe2000d781270 */
[----:B------:R-:W-:-:S02]  /*8ca60*/  ULDC UR6, c[0x0][0x228] ;  /* 0x00008a0000067ab9 */ /* 0x000fc40000000800 */
[----:B------:R-:W-:Y:S01]  /*8ca70*/  ISETP.LT.AND P2, PT, R58, UR6, !P2 ;  /* 0x000000063a007c0c */ /* 0x000fe2000d741270 */
[----:B0-----:R-:W-:Y:S01]  /*8ca80*/  IMAD.WIDE R48, R46, 0x2, R40 ;  /* 0x000000022e307825 */ /* 0x001fe200078e0228 */
[----:B------:R-:W-:Y:S01]  /*8ca90*/  PRMT R50, R60, 0x7632, R50 ;  /* 0x000076323c327816 */ /* 0x000fe20000000032 */
[----:B------:R-:W4:Y:S01]  /*8caa0*/  LDL.LU R8, [R1+0x30f8] ;  /* 0x0030f80001087983 */ /* 0x000f220000300800 */
[----:B------:R-:W-:-:S03]  /*8cab0*/  ULDC UR6, c[0x0][0x228] ;  /* 0x00008a0000067ab9 */ /* 0x000fc60000000800 */
[----:B------:R0:W-:Y:S01]  /*8cac0*/  @P0 STG.E.U16 desc[UR50][R48.64], R50 ;  /* 0x0000003230000986 */ /* 0x0001e2000c101532 */
[----:B-1----:R-:W-:-:S03]  /*8cad0*/  IMAD.WIDE R54, R46, 0x2, R44 ;  /* 0x000000022e367825 */ /* 0x002fc600078e022c */
[----:B------:R-:W4:Y:S01]  /*8cae0*/  LDL.LU R60, [R1+0x300] ;  /* 0x00030000013c7983 */ /* 0x000f220000300800 */
[----:B---3--:R-:W-:Y:S01]  /*8caf0*/  PRMT R56, R9, 0x7632, R56 ;  /* 0x0000763209387816 */ /* 0x008fe20000000038 */
[----:B0-----:R-:W-:-:S05]  /*8cb00*/  IMAD.WIDE R48, R46, 0x2, R42 ;  /* 0x000000022e307825 */ /* 0x001fca00078e022a */
[----:B------:R0:W-:Y:S04]  /*8cb10*/  @P2 STG.E.U16 desc[UR50][R48.64], R9 ;  /* 0x0000000930002986 */ /* 0x0001e8000c101532 */
[----:B------:R1:W-:Y:S04]  /*8cb20*/  @P4 STG.E.U16 desc[UR50][R54.64], R56 ;  /* 0x0000003836004986 */ /* 0x0003e8000c101532 */
[----:B0-----:R-:W3:Y:S04]  /*8cb30*/  LDL.LU R9, [R1+0x30f4] ;  /* 0x0030f40001097983 */ /* 0x001ee80000300800 */
[----:B-1----:R-:W3:Y:S01]  /*8cb40*/  LDL.LU R55, [R1+0x310] ;  /* 0x0003100001377983 */ /* 0x002ee20000300800 */
[----:B------:R-:W-:Y:S01]  /*8cb50*/  VIADD R47, R0, 0x11 ;  /* 0x00000011002f7836 */ /* 0x000fe20000000000 */
[----:B------:R-:W-:Y:S01]  /*8cb60*/  ISETP.LT.AND P5, PT, R7, UR8, !P3 ;  /* 0x0000000807007c0c */ /* 0x000fe2000dfa1270 */
[----:B------:R-:W-:Y:S01]  /*8cb70*/  UMOV UR8, UR55 ;  /* 0x0000003700087c82 */ /* 0x000fe20008000000 */
[----:B------:R-:W-:Y:S01]  /*8cb80*/  ISETP.LT.AND P6, PT, R59, UR6, !P3 ;  /* 0x000000063b007c0c */ /* 0x000fe2000dfc1270 */
[----:B------:R-:W-:Y:S01]  /*8cb90*/  ULDC.64 UR54, c[0x0][0x228] ;  /* 0x00008a0000367ab9 */ /* 0x000fe20000000a00 */
[----:B------:R-:W-:Y:S01]  /*8cba0*/  ULDC UR6, c[0x0][0x248] ;  /* 0x0000920000067ab9 */ /* 0x000fe20000000800 */
[----:B------:R-:W-:Y:S01]  /*8cbb0*/  ISETP.GE.AND P1, PT, R47, UR55, PT ;  /* 0x000000372f007c0c */ /* 0x000fe2000bf26270 */
[----:B------:R-:W-:Y:S01]  /*8cbc0*/  VIADD R47, R46, UR6 ;  /* 0x000000062e2f7c36 */ /* 0x000fe20008000000 */
[----:B------:R-:W-:-:S03]  /*8cbd0*/  ULDC UR6, c[0x0][0x228] ;  /* 0x00008a0000067ab9 */ /* 0x000fc60000000800 */
[----:B------:R-:W-:Y:S01]  /*8cbe0*/  IMAD.WIDE R52, R47, 0x2, R2 ;  /* 0x000000022f347825 */ /* 0x000fe200078e0202 */
[----:B------:R-:W-:Y:S01]  /*8cbf0*/  ISETP.LT.AND P0, PT, R5, UR6, !P3 ;  /* 0x0000000605007c0c */ /* 0x000fe2000df01270 */
[----:B------:R-:W-:Y:S01]  /*8cc00*/  ULDC UR6, c[0x0][0x228] ;  /* 0x00008a0000067ab9 */ /* 0x000fe20000000800 */
[----:B------:R-:W-:Y:S01]  /*8cc10*/  ISETP.LT.AND P2, PT, R10, UR52, !P3 ;  /* 0x000000340a007c0c */ /* 0x000fe2000df41270 */
[----:B------:R-:W-:-:S04]  /*8cc20*/  IMAD.WIDE R50, R47, 0x2, R20 ;  /* 0x000000022f327825 */ /* 0x000fc800078e0214 */
[----:B------:R-:W-:Y:S01]  /*8cc30*/  IMAD.WIDE R48, R47, 0x2, R22 ;  /* 0x000000022f307825 */ /* 0x000fe200078e0216 */
[----:B--2---:R-:W-:Y:S01]  /*8cc40*/  PRMT R46, R4, 0x7632, R46 ;  /* 0x00007632042e7816 */ /* 0x004fe2000000002e */
[----:B------:R0:W-:Y:S01]  /*8cc50*/  @P6 STG.E.U16 desc[UR50][R52.64], R4 ;  /* 0x0000000434006986 */ /* 0x0001e2000c101532 */
[----:B------:R-:W-:-:S03]  /*8cc60*/  ISETP.LT.AND P6, PT, R6, UR58, !P3 ;  /* 0x0000003a06007c0c */ /* 0x000fc6000dfc1270 */
[----:B0-----:R-:W2:Y:S04]  /*8cc70*/  LDL.LU R4, [R1+0x30f0] ;  /* 0x0030f00001047983 */ /* 0x001ea80000300800 */
[----:B------:R0:W-:Y:S01]  /*8cc80*/  @P5 STG.E.U16 desc[UR50][R50.64], R46 ;  /* 0x0000002e32005986 */ /* 0x0001e2000c101532 */
[----:B----4-:R-:W-:Y:S01]  /*8cc90*/  PRMT R56, R60, 0x7632, R56 ;  /* 0x000076323c387816 */ /* 0x010fe20000000038 */
[----:B0-----:R-:W-:Y:S02]  /*8cca0*/  IMAD.WIDE R50, R47, 0x2, R26 ;  /* 0x000000022f327825 */ /* 0x001fe400078e021a */
[----:B---3--:R0:W-:Y:S01]  /*8ccb0*/  @P0 STG.E.U16 desc[UR50][R48.64], R55 ;  /* 0x0000003730000986 */ /* 0x0081e2000c101532 */
[----:B------:R-:W-:Y:S01]  /*8ccc0*/  PRMT R57, R55, 0x7632, R57 ;  /* 0x0000763237397816 */ /* 0x000fe20000000039 */
[----:B0-----:R-:W-:-:S05]  /*8ccd0*/  IMAD.WIDE R48, R47, 0x2, R24 ;  /* 0x000000022f307825 */ /* 0x001fca00078e0218 */
[----:B------:R-:W-:Y:S04]  /*8cce0*/  @P6 STG.E.U16 desc[UR50][R48.64], R57 ;  /* 0x0000003930006986 */ /* 0x000fe8000c101532 */
[----:B------:R0:W-:Y:S04]  /*8ccf0*/  @P2 STG.E.U16 desc[UR50][R50.64], R60 ;  /* 0x0000003c32002986 */ /* 0x0001e8000c101532 */
[----:B0-----:R-:W3:Y:S01]  /*8cd00*/  LDL.LU R60, [R1+0x330] ;  /* 0x00033000013c7983 */ /* 0x001ee20000300800 */
[----:B------:R-:W-:Y:S01]  /*8cd10*/  UMOV UR58, UR8 ;  /* 0x00000008003a7c82 */ /* 0x000fe20008000000 */
[----:B------:R-:W-:Y:S01]  /*8cd20*/  ULDC UR8, c[0x0][0x228] ;  /* 0x00008a0000087ab9 */ /* 0x000fe20000000800 */
[----:B------:R-:W-:Y:S01]  /*8cd30*/  ISETP.LT.AND P4, PT, R58, UR6, !P3 ;  /* 0x000000063a007c0c */ /* 0x000fe2000df81270 */
[----:B------:R-:W-:Y:S01]  /*8cd40*/  VIADD R46, R0, 0x12 ;  /* 0x00000012002e7836 */ /* 0x000fe20000000000 */
[----:B------:R-:W-:Y:S01]  /*8cd50*/  ISETP.LT.AND P5, PT, R11, UR8, !P3 ;  /* 0x000000080b007c0c */ /* 0x000fe2000dfa1270 */
[----:B------:R-:W-:Y:S01]  /*8cd60*/  UMOV UR55, UR57 ;  /* 0x0000003900377c82 */ /* 0x000fe20008000000 */
[----:B------:R-:W-:Y:S01]  /*8cd70*/  UMOV UR57, UR53 ;  /* 0x0000003500397c82 */ /* 0x000fe20008000000 */
[----:B------:R-:W-:Y:S01]  /*8cd80*/  ULDC.64 UR52, c[0x0][0x228] ;  /* 0x00008a0000347ab9 */ /* 0x000fe20000000a00 */
[C---:B------:R-:W-:Y:S01]  /*8cd90*/  IMAD.WIDE R52, R47.reuse, 0x2, R40 ;  /* 0x000000022f347825 */ /* 0x040fe200078e0228 */
[----:B------:R-:W-:Y:S01]  /*8cda0*/  ISETP.GE.AND P0, PT, R46, UR53, PT ;  /* 0x000000352e007c0c */ /* 0x000fe2000bf06270 */
[----:B------:R-:W-:Y:S01]  /*8cdb0*/  UMOV UR53, UR61 ;  /* 0x0000003d00357c82 */ /* 0x000fe20008000000 */
[----:B------:R-:W-:Y:S01]  /*8cdc0*/  UMOV UR61, UR12 ;  /* 0x0000000c003d7c82 */ /* 0x000fe20008000000 */
[----:B------:R-:W-:Y:S01]  /*8cdd0*/  IMAD.WIDE R54, R47, 0x2, R42 ;  /* 0x000000022f367825 */ /* 0x000fe200078e022a */
[----:B------:R-:W-:Y:S01]  /*8cde0*/  ULDC UR8, c[0x0][0x228] ;  /* 0x00008a0000087ab9 */ /* 0x000fe20000000800 */
[----:B------:R-:W-:Y:S01]  /*8cdf0*/  UMOV UR12, UR10 ;  /* 0x0000000a000c7c82 */ /* 0x000fe20008000000 */
[----:B------:R-:W-:Y:S01]  /*8ce00*/  ISETP.LT.AND P3, PT, R61, UR8, !P3 ;  /* 0x000000083d007c0c */ /* 0x000fe2000df61270 */
[----:B------:R-:W-:Y:S01]  /*8ce10*/  ULDC UR10, c[0x0][0x228] ;  /* 0x00008a00000a7ab9 */ /* 0x000fe20000000800 */
[----:B------:R0:W-:Y:S01]  /*8ce20*/  @P5 STG.E.U16 desc[UR50][R52.64], R56 ;  /* 0x0000003834005986 */ /* 0x0001e2000c101532 */
[----:B------:R-:W-:Y:S01]  /*8ce30*/  ULDC UR6, c[0x0][0x228] ;  /* 0x00008a0000067ab9 */ /* 0x000fe20000000800 */
[----:B------:R-:W-:Y:S01]  /*8ce40*/  ULDC UR8, c[0x0][0x228] ;  /* 0x00008a0000087ab9 */ /* 0x000fe20000000800 */
[----:B------:R-:W-:-:S02]  /*8ce50*/  ISETP.LT.AND P6, PT, R59, UR10, !P1 ;  /* 0x0000000a3b007c0c */ /* 0x000fc4000cfc1270 */
[----:B------:R-:W-:Y:S01]  /*8ce60*/  ISETP.LT.AND P5, PT, R7, UR8, !P1 ;  /* 0x0000000807007c0c */ /* 0x000fe2000cfa1270 */
[----:B------:R-:W-:Y:S01]  /*8ce70*/  IMAD.WIDE R48, R47, 0x2, R44 ;  /* 0x000000022f307825 */ /* 0x000fe200078e022c */
[----:B------:R-:W-:Y:S01]  /*8ce80*/  UMOV UR10, UR56 ;  /* 0x00000038000a7c82 */ /* 0x000fe20008000000 */
[----:B------:R-:W-:Y:S01]  /*8ce90*/  UMOV UR8, UR57 ;  /* 0x0000003900087c82 */ /* 0x000fe20008000000 */
[----:B------:R-:W-:Y:S01]  /*8cea0*/  ULDC.64 UR56, c[0x0][0x228] ;  /* 0x00008a0000387ab9 */ /* 0x000fe20000000a00 */
[----:B--2---:R1:W-:Y:S01]  /*8ceb0*/  @P4 STG.E.U16 desc[UR50][R54.64], R4 ;  /* 0x0000000436004986 */ /* 0x0043e2000c101532 */
[----:B------:R-:W-:Y:S01]  /*8cec0*/  ISETP.LT.AND P4, PT, R5, UR6, !P1 ;  /* 0x0000000605007c0c */ /* 0x000fe2000cf81270 */
[----:B------:R-:W-:Y:S02]  /*8ced0*/  ULDC UR6, c[0x0][0x248] ;  /* 0x0000920000067ab9 */ /* 0x000fe40000000800 */
[----:B------:R-:W-:Y:S01]  /*8cee0*/  VIADD R46, R47, UR6 ;  /* 0x000000062f2e7c36 */ /* 0x000fe20008000000 */
[----:B0-----:R-:W-:Y:S01]  /*8cef0*/  PRMT R56, R4, 0x7632, R56 ;  /* 0x0000763204387816 */ /* 0x001fe20000000038 */
[----:B------:R-:W-:Y:S01]  /*8cf00*/  ULDC UR6, c[0x0][0x228] ;  /* 0x00008a0000067ab9 */ /* 0x000fe20000000800 */
[----:B------:R-:W-:Y:S01]  /*8cf10*/  PRMT R47, R8, 0x7632, R47 ;  /* 0x00007632082f7816 */ /* 0x000fe2000000002f */
[----:B------:R-:W-:-:S04]  /*8cf20*/  IMAD.WIDE R50, R46, 0x2, R2 ;  /* 0x000000022e327825 */ /* 0x000fc800078e0202 */
[----:B-1----:R-:W-:Y:S02]  /*8cf30*/  VIADD R4, R0, 0x13 ;  /* 0x0000001300047836 */ /* 0x002fe40000000000 */
[C---:B------:R-:W-:Y:S01]  /*8cf40*/  IMAD.WIDE R52, R46.reuse, 0x2, R20 ;  /* 0x000000022e347825 */ /* 0x040fe200078e0214 */
[----:B------:R0:W-:Y:S03]  /*8cf50*/  @P3 STG.E.U16 desc[UR50][R48.64], R56 ;  /* 0x0000003830003986 */ /* 0x0001e6000c101532 */
[----:B------:R-:W-:Y:S01]  /*8cf60*/  IMAD.WIDE R54, R46, 0x2, R22 ;  /* 0x000000022e367825 */ /* 0x000fe200078e0216 */
[----:B------:R-:W-:Y:S01]  /*8cf70*/  ISETP.GE.AND P2, PT, R4, UR57, PT ;  /* 0x0000003904007c0c */ /* 0x000fe2000bf46270 */
[----:B------:R1:W-:Y:S01]  /*8cf80*/  @P6 STG.E.U16 desc[UR50][R50.64], R8 ;  /* 0x0000000832006986 */ /* 0x0003e2000c101532 */
[----:B------:R-:W-:Y:S01]  /*8cf90*/  UMOV UR57, UR10 ;  /* 0x0000000a00397c82 */ /* 0x000fe20008000000 */
[----:B------:R-:W-:Y:S01]  /*8cfa0*/  ISETP.LT.AND P6, PT, R6, UR60, !P1 ;  /* 0x0000003c06007c0c */ /* 0x000fe2000cfc1270 */
[----:B------:R-:W-:Y:S01]  /*8cfb0*/  ULDC UR10, c[0x0][0x228] ;  /* 0x00008a00000a7ab9 */ /* 0x000fe20000000800 */
[----:B------:R2:W-:Y:S01]  /*8cfc0*/  @P5 STG.E.U16 desc[UR50][R52.64], R47 ;  /* 0x0000002f34005986 */ /* 0x0005e2000c101532 */
[----:B------:R-:W-:Y:S01]  /*8cfd0*/  ISETP.LT.AND P5, PT, R10, UR8, !P1 ;  /* 0x000000080a007c0c */ /* 0x000fe2000cfa1270 */
[----:B------:R-:W-:-:S02]  /*8cfe0*/  ULDC UR8, c[0x0][0x228] ;  /* 0x00008a0000087ab9 */ /* 0x000fc40000000800 */
[----:B------:R4:W-:Y:S01]  /*8cff0*/  @P4 STG.E.U16 desc[UR50][R54.64], R12 ;  /* 0x0000000c36004986 */ /* 0x0009e2000c101532 */
[----:B------:R-:W-:Y:S01]  /*8d000*/  ISETP.LT.AND P4, PT, R11, UR10, !P1 ;  /* 0x0000000a0b007c0c */ /* 0x000fe2000cf81270 */
[----:B0-----:R-:W-:Y:S01]  /*8d010*/  IMAD.WIDE R48, R46, 0x2, R24 ;  /* 0x000000022e307825 */ /* 0x001fe200078e0218 */
[----:B------:R-:W-:Y:S01]  /*8d020*/  ISETP.LT.AND P3, PT, R58, UR8, !P1 ;  /* 0x000000083a007c0c */ /* 0x000fe2000cf61270 */
[----:B------:R-:W3:Y:S01]  /*8d030*/  LDL.LU R10, [R1+0x30ec] ;  /* 0x0030ec00010a7983 */ /* 0x000ee20000300800 */
[----:B------:R-:W-:Y:S01]  /*8d040*/  ISETP.LT.AND P1, PT, R61, UR6, !P1 ;  /* 0x000000063d007c0c */ /* 0x000fe2000cf21270 */
[----:B-1----:R-:W-:Y:S01]  /*8d050*/  IMAD.WIDE R50, R46, 0x2, R26 ;  /* 0x000000022e327825 */ /* 0x002fe200078e021a */
[----:B------:R-:W-:Y:S01]  /*8d060*/  PRMT R4, R16, 0x7632, R4 ;  /* 0x0000763210047816 */ /* 0x000fe20000000004 */
[----:B------:R-:W3:Y:S01]  /*8d070*/  LDL.LU R11, [R1+0x30e8] ;  /* 0x0030e800010b7983 */ /* 0x000ee20000300800 */
[----:B------:R-:W-:Y:S01]  /*8d080*/  ULDC UR8, c[0x0][0x228] ;  /* 0x00008a0000087ab9 */ /* 0x000fe20000000800 */
[----:B--2---:R-:W-:Y:S01]  /*8d090*/  IMAD.WIDE R52, R46, 0x2, R40 ;  /* 0x000000022e347825 */ /* 0x004fe200078e0228 */
[----:B------:R-:W-:Y:S01]  /*8d0a0*/  ULDC UR10, c[0x0][0x228] ;  /* 0x00008a00000a7ab9 */ /* 0x000fe20000000800 */
[----:B----4-:R-:W-:Y:S01]  /*8d0b0*/  PRMT R12, R12, 0x7632, R12 ;  /* 0x000076320c0c7816 */ /* 0x010fe2000000000c */
[----:B------:R-:W-:Y:S01]  /*8d0c0*/  ULDC UR6, c[0x0][0x248] ;  /* 0x0000920000067ab9 */ /* 0x000fe20000000800 */
[----:B------:R-:W-:-:S03]  /*8d0d0*/  IMAD.WIDE R54, R46, 0x2, R42 ;  /* 0x000000022e367825 */ /* 0x000fc600078e022a */
[----:B------:R-:W-:Y:S01]  /*8d0e0*/  @P6 STG.E.U16 desc[UR50][R48.64], R12 ;  /* 0x0000000c30006986 */ /* 0x000fe2000c101532 */
[----:B------:R-:W-:Y:S01]  /*8d0f0*/  IMAD.WIDE R56, R46, 0x2, R44 ;  /* 0x000000022e387825 */ /* 0x000fe200078e022c */
[----:B---3--:R-:W-:Y:S02]  /*8d100*/  PRMT R8, R60, 0x7632, R8 ;  /* 0x000076323c087816 */ /* 0x008fe40000000008 */
[----:B------:R-:W-:Y:S04]  /*8d110*/  @P5 STG.E.U16 desc[UR50][R50.64], R60 ;  /* 0x0000003c32005986 */ /* 0x000fe8000c101532 */
[----:B------:R-:W-:Y:S04]  /*8d120*/  @P4 STG.E.U16 desc[UR50][R52.64], R8 ;  /* 0x0000000834004986 */ /* 0x000fe8000c101532 */
[----:B------:R0:W-:Y:S04]  /*8d130*/  @P3 STG.E.U16 desc[UR50][R54.64], R16 ;  /* 0x0000001036003986 */ /* 0x0001e8000c101532 */
[----:B------:R1:W-:Y:S04]  /*8d140*/  @P1 STG.E.U16 desc[UR50][R56.64], R4 ;  /* 0x0000000438001986 */ /* 0x0003e8000c101532 */
[----:B0-----:R-:W2:Y:S04]  /*8d150*/  LDL.LU R55, [R1+0x314] ;  /* 0x0003140001377983 */ /* 0x001ea80000300800 */
[----:B------:R-:W3:Y:S04]  /*8d160*/  LDL R54, [R1+0x18ec] ;  /* 0x0018ec0001367983 */ /* 0x000ee80000100800 */
[----:B-1----:R-:W4:Y:S04]  /*8d170*/  LDL.LU R56, [R1+0x324] ;  /* 0x0003240001387983 */ /* 0x002f280000300800 */
[----:B------:R-:W3:Y:S01]  /*8d180*/  LDL R57, [R1+0x18e8] ;  /* 0x0018e80001397983 */ /* 0x000ee20000100800 */
[----:B------:R-:W-:Y:S01]  /*8d190*/  ISETP.LT.AND P5, PT, R7, UR8, !P0 ;  /* 0x0000000807007c0c */ /* 0x000fe2000c7a1270 */
[----:B------:R-:W-:Y:S01]  /*8d1a0*/  ULDC UR8, c[0x0][0x228] ;  /* 0x00008a0000087ab9 */ /* 0x000fe20000000800 */
[----:B------:R-:W-:-:S02]  /*8d1b0*/  ISETP.LT.AND P3, PT, R6, UR59, !P0 ;  /* 0x0000003b06007c0c */ /* 0x000fc4000c761270 */
[----:B------:R-:W-:Y:S02]  /*8d1c0*/  ISETP.LT.AND P4, PT, R5, UR8, !P0 ;  /* 0x0000000805007c0c */ /* 0x000fe4000c781270 */
[----:B------:R-:W-:Y:S01]  /*8d1d0*/  ISETP.LT.AND P6, PT, R59, UR10, !P0 ;  /* 0x0000000a3b007c0c */ /* 0x000fe2000c7c1270 */
[----:B------:R-:W3:Y:S01]  /*8d1e0*/  LDL.LU R5, [R1+0x30e4] ;  /* 0x0030e40001057983 */ /* 0x000ee20000300800 */
[----:B------:R-:W-:Y:S01]  /*8d1f0*/  VIADD R4, R46, UR6 ;  /* 0x000000062e047c36 */ /* 0x000fe20008000000 */
[----:B------:R-:W-:Y:S01]  /*8d200*/  UMOV UR60, UR58 ;  /* 0x0000003a003c7c82 */ /* 0x000fe20008000000 */
[----:B------:R-:W-:Y:S01]  /*8d210*/  ULDC UR8, c[0x0][0x228] ;  /* 0x00008a0000087ab9 */ /* 0x000fe20000000800 */
[----:B------:R-:W3:Y:S01]  /*8d220*/  LDL.LU R6, [R1+0x30e0] ;  /* 0x0030e00001067983 */ /* 0x000ee20000300800 */
[C---:B------:R-:W-:Y:S01]  /*8d230*/  IMAD.WIDE R46, R4.reuse, 0x2, R2 ;  /* 0x00000002042e7825 */ /* 0x040fe200078e0202 */
[----:B------:R-:W-:Y:S01]  /*8d240*/  ULDC UR10, c[0x0][0x228] ;  /* 0x00008a00000a7ab9 */ /* 0x000fe20000000800 */
[----:B------:R-:W-:Y:S01]  /*8d250*/  ULDC.64 UR58, c[0x0][0x228] ;  /* 0x00008a00003a7ab9 */ /* 0x000fe20000000a00 */
[----:B------:R-:W3:Y:S01]  /*8d260*/  LDL.LU R60, [R1+0x304] ;  /* 0x00030400013c7983 */ /* 0x000ee20000300800 */
[----:B------:R-:W-:Y:S01]  /*8d270*/  IMAD.WIDE R48, R4, 0x2, R20 ;  /* 0x0000000204307825 */ /* 0x000fe200078e0214 */
[----:B------:R-:W-:-:S03]  /*8d280*/  ULDC UR6, c[0x0][0x248] ;  /* 0x0000920000067ab9 */ /* 0x000fc60000000800 */
[----:B------:R-:W-:-:S04]  /*8d290*/  IMAD.WIDE R50, R4, 0x2, R22 ;  /* 0x0000000204327825 */ /* 0x000fc800078e0216 */
[----:B------:R-:W-:-:S04]  /*8d2a0*/  IMAD.WIDE R52, R4, 0x2, R24 ;  /* 0x0000000204347825 */ /* 0x000fc800078e0218 */
[----:B------:R-:W-:-:S05]  /*8d2b0*/  VIADD R8, R0, 0x14 ;  /* 0x0000001400087836 */ /* 0x000fca0000000000 */
[----:B------:R-:W-:Y:S01]  /*8d2c0*/  ISETP.GE.AND P1, PT, R8, UR59, PT ;  /* 0x0000003b08007c0c */ /* 0x000fe2000bf26270 */
[----:B------:R-:W-:Y:S01]  /*8d2d0*/  VIADD R8, R4, UR6 ;  /* 0x0000000604087c36 */ /* 0x000fe20008000000 */
[----:B------:R-:W-:Y:S01]  /*8d2e0*/  ULDC UR6, c[0x0][0x228] ;  /* 0x00008a0000067ab9 */ /* 0x000fe20000000800 */
[----:B--2---:R-:W-:Y:S02]  /*8d2f0*/  PRMT R12, R55, 0x7632, R12 ;  /* 0x00007632370c7816 */ /* 0x004fe4000000000c */
[----:B----4-:R-:W-:Y:S01]  /*8d300*/  PRMT R16, R56, 0x7632, R16 ;  /* 0x0000763238107816 */ /* 0x010fe20000000010 */
[----:B------:R0:W-:Y:S04]  /*8d310*/  @P6 STG.E.U16 desc[UR50][R46.64], R56 ;  /* 0x000000382e006986 */ /* 0x0001e8000c101532 */
[----:B------:R1:W-:Y:S01]  /*8d320*/  @P5 STG.E.U16 desc[UR50][R48.64], R16 ;  /* 0x0000001030005986 */ /* 0x0003e2000c101532 */
[----:B---3--:R-:W-:Y:S01]  /*8d330*/  ISETP.LT.AND P5, PT, R57, UR60, !P0 ;  /* 0x0000003c39007c0c */ /* 0x008fe2000c7a1270 */
[----:B------:R-:W-:Y:S01]  /*8d340*/  UMOV UR60, UR53 ;  /* 0x00000035003c7c82 */ /* 0x000fe20008000000 */
[----:B------:R-:W-:Y:S01]  /*8d350*/  UMOV UR53, UR61 ;  /* 0x0000003d00357c82 */ /* 0x000fe20008000000 */
[----:B------:R-:W-:Y:S01]  /*8d360*/  UMOV UR61, UR12 ;  /* 0x0000000c003d7c82 */ /* 0x000fe20008000000 */
[----:B------:R2:W-:Y:S01]  /*8d370*/  @P4 STG.E.U16 desc[UR50][R50.64], R55 ;  /* 0x0000003732004986 */ /* 0x0005e2000c101532 */
[----:B------:R-:W-:Y:S01]  /*8d380*/  ULDC UR12, c[0x0][0x228] ;  /* 0x00008a00000c7ab9 */ /* 0x000fe20000000800 */
[----:B------:R-:W-:Y:S01]  /*8d390*/  ISETP.LT.AND P4, PT, R54, UR8, !P0 ;  /* 0x0000000836007c0c */ /* 0x000fe2000c781270 */
[----:B0-----:R-:W-:Y:S01]  /*8d3a0*/  IMAD.WIDE R46, R4, 0x2, R40 ;  /* 0x00000002042e7825 */ /* 0x001fe200078e0228 */
[----:B------:R0:W-:Y:S01]  /*8d3b0*/  @P3 STG.E.U16 desc[UR50][R52.64], R12 ;  /* 0x0000000c34003986 */ /* 0x0001e2000c101532 */
[----:B------:R-:W-:Y:S01]  /*8d3c0*/  ISETP.LT.AND P3, PT, R58, UR12, !P0 ;  /* 0x0000000c3a007c0c */ /* 0x000fe2000c761270 */
[----:B------:R-:W-:Y:S01]  /*8d3d0*/  ULDC UR8, c[0x0][0x228] ;  /* 0x00008a0000087ab9 */ /* 0x000fe20000000800 */
[----:B------:R-:W-:Y:S01]  /*8d3e0*/  ISETP.LT.AND P0, PT, R61, UR10, !P0 ;  /* 0x0000000a3d007c0c */ /* 0x000fe2000c701270 */
[----:B-1----:R-:W-:-:S04]  /*8d3f0*/  IMAD.WIDE R48, R4, 0x2, R26 ;  /* 0x0000000204307825 */ /* 0x002fc800078e021a */
[----:B--2---:R-:W-:Y:S01]  /*8d400*/  IMAD.WIDE R50, R4, 0x2, R42 ;  /* 0x0000000204327825 */ /* 0x004fe200078e022a */
[----:B0-----:R-:W-:-:S03]  /*8d410*/  PRMT R12, R60, 0x7632, R12 ;  /* 0x000076323c0c7816 */ /* 0x001fc6000000000c */
[----:B------:R-:W-:Y:S01]  /*8d420*/  IMAD.WIDE R52, R4, 0x2, R44 ;  /* 0x0000000204347825 */ /* 0x000fe200078e022c */
[----:B------:R-:W-:Y:S01]  /*8d430*/  PRMT R4, R5, 0x7632, R4 ;  /* 0x0000763205047816 */ /* 0x000fe20000000004 */
[----:B------:R0:W-:Y:S01]  /*8d440*/  @P5 STG.E.U16 desc[UR50][R48.64], R60 ;  /* 0x0000003c30005986 */ /* 0x0001e2000c101532 */
[----:B------:R-:W-:Y:S01]  /*8d450*/  ISETP.LT.AND P6, PT, R59, UR8, !P2 ;  /* 0x000000083b007c0c */ /* 0x000fe2000d7c1270 */
[----:B------:R-:W-:Y:S01]  /*8d460*/  ULDC UR8, c[0x0][0x228] ;  /* 0x00008a0000087ab9 */ /* 0x000fe20000000800 */
[----:B------:R-:W-:Y:S01]  /*8d470*/  PRMT R16, R9, 0x7632, R16 ;  /* 0x0000763209107816 */ /* 0x000fe20000000010 */
[----:B------:R-:W-:Y:S01]  /*8d480*/  @P4 STG.E.U16 desc[UR50][R46.64], R12 ;  /* 0x0000000c2e004986 */ /* 0x000fe2000c101532 */
[----:B------:R-:W-:Y:S01]  /*8d490*/  ULDC UR12, c[0x0][0x228] ;  /* 0x00008a00000c7ab9 */ /* 0x000fe20000000800 */
[----:B------:R-:W-:Y:S01]  /*8d4a0*/  UMOV UR59, UR14 ;  /* 0x0000000e003b7c82 */ /* 0x000fe20008000000 */
[----:B------:R-:W-:Y:S01]  /*8d4b0*/  ULDC UR14, c[0x0][0x228] ;  /* 0x00008a00000e7ab9 */ /* 0x000fe20000000800 */
[----:B------:R-:W-:Y:S01]  /*8d4c0*/  @P3 STG.E.U16 desc[UR50][R50.64], R5 ;  /* 0x0000000532003986 */ /* 0x000fe2000c101532 */
[----:B------:R-:W-:-:S03]  /*8d4d0*/  ULDC UR10, c[0x0][0x228] ;  /* 0x00008a00000a7ab9 */ /* 0x000fc60000000800 */
[----:B0-----:R-:W2:Y:S04]  /*8d4e0*/  LDL.LU R60, [R1+0x334] ;  /* 0x00033400013c7983 */ /* 0x001ea80000300800 */
[----:B------:R0:W-:Y:S04]  /*8d4f0*/  @P0 STG.E.U16 desc[UR50][R52.64], R4 ;  /* 0x0000000434000986 */ /* 0x0001e8000c101532 */
[----:B0-----:R-:W3:Y:S04]  /*8d500*/  LDL R52, [R1+0x18e0] ;  /* 0x0018e00001347983 */ /* 0x001ee80000100800 */
[----:B------:R-:W4:Y:S01]  /*8d510*/  LDL R53, [R1+0x18e4] ;  /* 0x0018e40001357983 */ /* 0x000f220000100800 */
[----:B------:R-:W-:Y:S01]  /*8d520*/  IMAD.WIDE R48, R8, 0x2, R2 ;  /* 0x0000000208307825 */ /* 0x000fe200078e0202 */
[----:B------:R-:W-:-:S04]  /*8d530*/  ISETP.LT.AND P3, PT, R57, UR60, !P2 ;  /* 0x0000003c39007c0c */ /* 0x000fc8000d761270 */
[----:B------:R0:W-:Y:S01]  /*8d540*/  @P6 STG.E.U16 desc[UR50][R48.64], R9 ;  /* 0x0000000930006986 */ /* 0x0001e2000c101532 */
[----:B------:R-:W-:Y:S01]  /*8d550*/  ISETP.LT.AND P6, PT, R7, UR8, !P2 ;  /* 0x0000000807007c0c */ /* 0x000fe2000d7c1270 */
[C---:B------:R-:W-:Y:S01]  /*8d560*/  IMAD.WIDE R4, R8.reuse, 0x2, R20 ;  /* 0x0000000208047825 */ /* 0x040fe200078e0214 */
[----:B------:R-:W-:Y:S01]  /*8d570*/  PRMT R12, R13, 0x7632, R12 ;  /* 0x000076320d0c7816 */ /* 0x000fe2000000000c */
[----:B------:R-:W2:Y:S02]  /*8d580*/  LDL.LU R7, [R1+0x30dc] ;  /* 0x0030dc0001077983 */ /* 0x000ea40000300800 */
[----:B------:R-:W-:-:S04]  /*8d590*/  IMAD.WIDE R46, R8, 0x2, R22 ;  /* 0x00000002082e7825 */ /* 0x000fc800078e0216 */
[C---:B------:R-:W-:Y:S01]  /*8d5a0*/  IMAD.WIDE R50, R8.reuse, 0x2, R26 ;  /* 0x0000000208327825 */ /* 0x040fe200078e021a */
[----:B------:R-:W2:Y:S01]  /*8d5b0*/  LDL.LU R56, [R1+0x328] ;  /* 0x0003280001387983 */ /* 0x000ea20000300800 */
[----:B------:R-:W-:Y:S01]  /*8d5c0*/  UMOV UR60, UR55 ;  /* 0x00000037003c7c82 */ /* 0x000fe20008000000 */
[----:B------:R-:W-:Y:S01]  /*8d5d0*/  ULDC UR8, c[0x0][0x228] ;  /* 0x00008a0000087ab9 */ /* 0x000fe20000000800 */
[----:B0-----:R-:W-:Y:S01]  /*8d5e0*/  IMAD.WIDE R48, R8, 0x2, R24 ;  /* 0x0000000208307825 */ /* 0x001fe200078e0218 */
[----:B------:R-:W-:Y:S03]  /*8d5f0*/  @P6 STG.E.U16 desc[UR50][R4.64], R16 ;  /* 0x0000001004006986 */ /* 0x000fe6000c101532 */
[----:B------:R-:W-:Y:S01]  /*8d600*/  VIADD R9, R0, 0x15 ;  /* 0x0000001500097836 */ /* 0x000fe20000000000 */
[----:B---3--:R-:W-:Y:S01]  /*8d610*/  ISETP.LT.AND P5, PT, R52, UR6, !P2 ;  /* 0x0000000634007c0c */ /* 0x008fe2000d7a1270 */
[----:B------:R-:W-:Y:S01]  /*8d620*/  ULDC UR6, c[0x0][0x228] ;  /* 0x00008a0000067ab9 */ /* 0x000fe20000000800 */
[----:B----4-:R-:W-:Y:S01]  /*8d630*/  ISETP.LT.AND P4, PT, R53, UR54, !P2 ;  /* 0x0000003635007c0c */ /* 0x010fe2000d781270 */
[----:B------:R-:W-:-:S10]  /*8d640*/  ULDC.64 UR54, c[0x0][0x228] ;  /* 0x00008a0000367ab9 */ /* 0x000fd40000000a00 */
[----:B------:R-:W-:Y:S04]  /*8d650*/  @P5 STG.E.U16 desc[UR50][R46.64], R13 ;  /* 0x0000000d2e005986 */ /* 0x000fe8000c101532 */
[----:B------:R-:W-:Y:S04]  /*8d660*/  @P4 STG.E.U16 desc[UR50][R48.64], R12 ;  /* 0x0000000c30004986 */ /* 0x000fe8000c101532 */
[----:B--2---:R0:W-:Y:S04]  /*8d670*/  @P3 STG.E.U16 desc[UR50][R50.64], R60 ;  /* 0x0000003c32003986 */ /* 0x0041e8000c101532 */
[----:B0-----:R-:W2:Y:S04]  /*8d680*/  LDL R50, [R1+0x18dc] ;  /* 0x0018dc0001327983 */ /* 0x001ea80000100800 */
[----:B------:R-:W3:Y:S01]  /*8d690*/  LDL.LU R55, [R1+0x318] ;  /* 0x0003180001377983 */ /* 0x000ee20000300800 */
[----:B------:R-:W-:-:S02]  /*8d6a0*/  ISETP.GE.AND P0, PT, R9, UR55, PT ;  /* 0x0000003709007c0c */ /* 0x000fc4000bf06270 */
[----:B------:R-:W-:Y:S02]  /*8d6b0*/  PRMT R9, R60, 0x7632, R9 ;  /* 0x000076323c097816 */ /* 0x000fe40000000009 */
[----:B------:R-:W4:Y:S01]  /*8d6c0*/  LDL.LU R60, [R1+0x308] ;  /* 0x00030800013c7983 */ /* 0x000f220000300800 */
[----:B------:R-:W-:Y:S01]  /*8d6d0*/  ISETP.LT.AND P4, PT, R54, UR6, !P2 ;  /* 0x0000000636007c0c */ /* 0x000fe2000d781270 */
[----:B------:R-:W-:Y:S01]  /*8d6e0*/  IMAD.WIDE R4, R8, 0x2, R40 ;  /* 0x0000000208047825 */ /* 0x000fe200078e0228 */
[----:B------:R-:W-:Y:S01]  /*8d6f0*/  ISETP.LT.AND P3, PT, R58, UR12, !P2 ;  /* 0x0000000c3a007c0c */ /* 0x000fe2000d761270 */
[----:B------:R-:W-:Y:S01]  /*8d700*/  ULDC UR12, c[0x0][0x228] ;  /* 0x00008a00000c7ab9 */ /* 0x000fe20000000800 */
[----:B------:R-:W-:Y:S01]  /*8d710*/  ISETP.LT.AND P2, PT, R61, UR14, !P2 ;  /* 0x0000000e3d007c0c */ /* 0x000fe2000d741270 */
[----:B------:R-:W-:Y:S01]  /*8d720*/  ULDC UR6, c[0x0][0x248] ;  /* 0x0000920000067ab9 */ /* 0x000fe20000000800 */
[----:B------:R-:W-:Y:S01]  /*8d730*/  ISETP.LT.AND P6, PT, R59, UR12, !P1 ;  /* 0x0000000c3b007c0c */ /* 0x000fe2000cfc1270 */
[----:B------:R-:W-:Y:S01]  /*8d740*/  VIADD R16, R8, UR6 ;  /* 0x0000000608107c36 */ /* 0x000fe20008000000 */
[----:B------:R-:W-:Y:S01]  /*8d750*/  PRMT R49, R17, 0x7632, R49 ;  /* 0x0000763211317816 */ /* 0x000fe20000000031 */
[----:B------:R-:W-:Y:S01]  /*8d760*/  ULDC UR6, c[0x0][0x228] ;  /* 0x00008a0000067ab9 */ /* 0x000fe20000000800 */
[----:B------:R-:W-:-:S03]  /*8d770*/  PRMT R48, R56, 0x7632, R48 ;  /* 0x0000763238307816 */ /* 0x000fc60000000030 */
[----:B------:R0:W-:Y:S01]  /*8d780*/  @P4 STG.E.U16 desc[UR50][R4.64], R9 ;  /* 0x0000000904004986 */ /* 0x0001e2000c101532 */
[----:B------:R-:W-:Y:S01]  /*8d790*/  ISETP.LT.AND P4, PT, R52, UR8, !P1 ;  /* 0x0000000834007c0c */ /* 0x000fe2000cf81270 */
[----:B------:R-:W-:Y:S01]  /*8d7a0*/  IMAD.WIDE R12, R16, 0x2, R2 ;  /* 0x00000002100c7825 */ /* 0x000fe200078e0202 */
[----:B------:R-:W-:Y:S01]  /*8d7b0*/  ULDC UR8, c[0x0][0x228] ;  /* 0x00008a0000087ab9 */ /* 0x000fe20000000800 */
[----:B--2---:R-:W-:Y:S02]  /*8d7c0*/  ISETP.LT.AND P5, PT, R50, UR10, !P1 ;  /* 0x0000000a32007c0c */ /* 0x004fe4000cfa1270 */
[C---:B0-----:R-:W-:Y:S01]  /*8d7d0*/  IMAD.WIDE R4, R8.reuse, 0x2, R42 ;  /* 0x0000000208047825 */ /* 0x041fe200078e022a */
[----:B------:R-:W-:Y:S01]  /*8d7e0*/  ULDC UR10, c[0x0][0x228] ;  /* 0x00008a00000a7ab9 */ /* 0x000fe20000000800 */
[----:B------:R-:W-:Y:S01]  /*8d7f0*/  UMOV UR55, UR53 ;  /* 0x0000003500377c82 */ /* 0x000fe20008000000 */
[----:B------:R-:W-:Y:S01]  /*8d800*/  ULDC UR14, c[0x0][0x228] ;  /* 0x00008a00000e7ab9 */ /* 0x000fe20000000800 */
[----:B------:R-:W-:Y:S01]  /*8d810*/  IMAD.WIDE R8, R8, 0x2, R44 ;  /* 0x0000000208087825 */ /* 0x000fe200078e022c */
[----:B------:R0:W-:Y:S01]  /*8d820*/  @P3 STG.E.U16 desc[UR50][R4.64], R17 ;  /* 0x0000001104003986 */ /* 0x0001e2000c101532 */
[----:B------:R-:W-:Y:S01]  /*8d830*/  ISETP.LT.AND P3, PT, R57, UR59, !P1 ;  /* 0x0000003b39007c0c */ /* 0x000fe2000cf61270 */
[----:B------:R-:W-:-:S02]  /*8d840*/  ULDC UR12, c[0x0][0x228] ;  /* 0x00008a00000c7ab9 */ /* 0x000fc40000000800 */
[----:B------:R3:W-:Y:S01]  /*8d850*/  @P2 STG.E.U16 desc[UR50][R8.64], R49 ;  /* 0x0000003108002986 */ /* 0x0007e2000c101532 */
[----:B------:R-:W-:-:S03]  /*8d860*/  IMAD.WIDE R46, R16, 0x2, R20 ;  /* 0x00000002102e7825 */ /* 0x000fc600078e0214 */
[----:B------:R-:W-:Y:S01]  /*8d870*/  @P6 STG.E.U16 desc[UR50][R12.64], R56 ;  /* 0x000000380c006986 */ /* 0x000fe2000c101532 */
[----:B------:R-:W-:Y:S01]  /*8d880*/  ISETP.LT.AND P6, PT, R53, UR52, !P1 ;  /* 0x0000003435007c0c */ /* 0x000fe2000cfc1270 */
[----:B------:R-:W-:Y:S01]  /*8d890*/  ULDC.64 UR52, c[0x0][0x228] ;  /* 0x00008a0000347ab9 */ /* 0x000fe20000000a00 */
[----:B0-----:R-:W-:Y:S01]  /*8d8a0*/  IMAD.WIDE R4, R16, 0x2, R22 ;  /* 0x0000000210047825 */ /* 0x001fe200078e0216 */
[----:B------:R-:W-:Y:S01]  /*8d8b0*/  @P5 STG.E.U16 desc[UR50][R46.64], R48 ;  /* 0x000000302e005986 */ /* 0x000fe2000c101532 */
[----:B---3--:R-:W-:-:S03]  /*8d8c0*/  PRMT R49, R55, 0x7632, R49 ;  /* 0x0000763237317816 */ /* 0x008fc60000000031 */
[----:B------:R0:W-:Y:S01]  /*8d8d0*/  @P4 STG.E.U16 desc[UR50][R4.64], R55 ;  /* 0x0000003704004986 */ /* 0x0001e2000c101532 */
[----:B------:R-:W-:-:S04]  /*8d8e0*/  IMAD.WIDE R8, R16, 0x2, R26 ;  /* 0x0000000210087825 */ /* 0x000fc800078e021a */
[----:B0-----:R-:W-:Y:S01]  /*8d8f0*/  IMAD.WIDE R4, R16, 0x2, R24 ;  /* 0x0000000210047825 */ /* 0x001fe200078e0218 */
[----:B----4-:R-:W-:-:S04]  /*8d900*/  PRMT R48, R60, 0x7632, R48 ;  /* 0x000076323c307816 */ /* 0x010fc80000000030 */
[----:B------:R-:W-:Y:S04]  /*8d910*/  @P6 STG.E.U16 desc[UR50][R4.64], R49 ;  /* 0x0000003104006986 */ /* 0x000fe8000c101532 */
[----:B------:R0:W-:Y:S04]  /*8d920*/  @P3 STG.E.U16 desc[UR50][R8.64], R60 ;  /* 0x0000003c08003986 */ /* 0x0001e8000c101532 */
[----:B0-----:R-:W2:Y:S01]  /*8d930*/  LDL.LU R60, [R1+0x338] ;  /* 0x00033800013c7983 */ /* 0x001ea20000300800 */
[----:B------:R-:W-:Y:S01]  /*8d940*/  ISETP.LT.AND P5, PT, R54, UR8, !P1 ;  /* 0x0000000836007c0c */ /* 0x000fe2000cfa1270 */
[----:B------:R-:W-:Y:S01]  /*8d950*/  IMAD.WIDE R12, R16, 0x2, R40 ;  /* 0x00000002100c7825 */ /* 0x000fe200078e0228 */
[----:B------:R-:W-:Y:S01]  /*8d960*/  ISETP.LT.AND P4, PT, R58, UR6, !P1 ;  /* 0x000000063a007c0c */ /* 0x000fe2000cf81270 */
[----:B------:R-:W-:Y:S01]  /*8d970*/  ULDC UR8, c[0x0][0x228] ;  /* 0x00008a0000087ab9 */ /* 0x000fe20000000800 */
[----:B------:R-:W-:Y:S01]  /*8d980*/  ULDC UR6, c[0x0][0x248] ;  /* 0x0000920000067ab9 */ /* 0x000fe20000000800 */
[C---:B------:R-:W-:Y:S01]  /*8d990*/  IMAD.WIDE R46, R16.reuse, 0x2, R42 ;  /* 0x00000002102e7825 */ /* 0x040fe200078e022a */
[----:B------:R-:W-:Y:S01]  /*8d9a0*/  ISETP.LT.AND P1, PT, R61, UR8, !P1 ;  /* 0x000000083d007c0c */ /* 0x000fe2000cf21270 */
[----:B------:R-:W-:Y:S01]  /*8d9b0*/  ULDC UR8, c[0x0][0x228] ;  /* 0x00008a0000087ab9 */ /* 0x000fe20000000800 */
[----:B------:R-:W3:Y:S01]  /*8d9c0*/  LDL.LU R56, [R1+0x32c] ;  /* 0x00032c0001387983 */ /* 0x000ee20000300800 */
[----:B------:R-:W-:Y:S01]  /*8d9d0*/  IMAD.WIDE R4, R16, 0x2, R44 ;  /* 0x0000000210047825 */ /* 0x000fe200078e022c */
[----:B------:R-:W-:-:S02]  /*8d9e0*/  ISETP.LT.AND P3, PT, R53, UR56, !P0 ;  /* 0x0000003835007c0c */ /* 0x000fc4000c761270 */
[----:B------:R-:W4:Y:S04]  /*8d9f0*/  LDL.LU R55, [R1+0x31c] ;  /* 0x00031c0001377983 */ /* 0x000f280000300800 */
[----:B------:R-:W-:Y:S04]  /*8da00*/  @P5 STG.E.U16 desc[UR50][R12.64], R48 ;  /* 0x000000300c005986 */ /* 0x000fe8000c101532 */
[----:B------:R0:W-:Y:S01]  /*8da10*/  @P4 STG.E.U16 desc[UR50][R46.64], R6 ;  /* 0x000000062e004986 */ /* 0x0001e2000c101532 */
[----:B------:R-:W-:Y:S01]  /*8da20*/  ISETP.LT.AND P4, PT, R59, UR10, !P0 ;  /* 0x0000000a3b007c0c */ /* 0x000fe2000c781270 */
[----:B------:R-:W-:Y:S01]  /*8da30*/  VIADD R17, R0, 0x16 ;  /* 0x0000001600117836 */ /* 0x000fe20000000000 */
[----:B------:R-:W-:Y:S01]  /*8da40*/  ISETP.LT.AND P5, PT, R50, UR8, !P0 ;  /* 0x0000000832007c0c */ /* 0x000fe2000c7a1270 */
[----:B------:R-:W-:Y:S01]  /*8da50*/  ULDC UR10, c[0x0][0x228] ;  /* 0x00008a00000a7ab9 */ /* 0x000fe20000000800 */
[----:B------:R-:W-:Y:S01]  /*8da60*/  ULDC UR8, c[0x0][0x228] ;  /* 0x00008a0000087ab9 */ /* 0x000fe20000000800 */
[----:B0-----:R-:W-:Y:S01]  /*8da70*/  PRMT R46, R6, 0x7632, R46 ;  /* 0x00007632062e7816 */ /* 0x001fe2000000002e */
[----:B------:R-:W-:Y:S01]  /*8da80*/  VIADD R6, R16, UR6 ;  /* 0x0000000610067c36 */ /* 0x000fe20008000000 */
[----:B------:R-:W-:-:S02]  /*8da90*/  ULDC UR6, c[0x0][0x228] ;  /* 0x00008a0000067ab9 */ /* 0x000fc40000000800 */
[----:B------:R-:W-:Y:S01]  /*8daa0*/  ISETP.LT.AND P6, PT, R52, UR6, !P0 ;  /* 0x0000000634007c0c */ /* 0x000fe2000c7c1270 */
[----:B------:R-:W-:Y:S01]  /*8dab0*/  IMAD.WIDE R8, R6, 0x2, R2 ;  /* 0x0000000206087825 */ /* 0x000fe200078e0202 */
[----:B------:R0:W-:Y:S01]  /*8dac0*/  @P1 STG.E.U16 desc[UR50][R4.64], R46 ;  /* 0x0000002e04001986 */ /* 0x0001e2000c101532 */
[----:B------:R-:W-:Y:S01]  /*8dad0*/  PRMT R16, R10, 0x7632, R16 ;  /* 0x000076320a107816 */ /* 0x000fe20000000010 */
[----:B------:R-:W-:Y:S02]  /*8dae0*/  ULDC UR6, c[0x0][0x228] ;  /* 0x00008a0000067ab9 */ /* 0x000fe40000000800 */
[----:B------:R1:W-:Y:S01]  /*8daf0*/  @P4 STG.E.U16 desc[UR50][R8.64], R10 ;  /* 0x0000000a08004986 */ /* 0x0003e2000c101532 */
[----:B------:R-:W-:Y:S01]  /*8db00*/  ISETP.LT.AND P4, PT, R57, UR55, !P0 ;  /* 0x0000003739007c0c */ /* 0x000fe2000c781270 */
[----:B------:R-:W-:-:S04]  /*8db10*/  IMAD.WIDE R12, R6, 0x2, R20 ;  /* 0x00000002060c7825 */ /* 0x000fc800078e0214 */
[C---:B0-----:R-:W-:Y:S01]  /*8db20*/  IMAD.WIDE R4, R6.reuse, 0x2, R22 ;  /* 0x0000000206047825 */ /* 0x041fe200078e0216 */
[----:B------:R-:W-:Y:S03]  /*8db30*/  @P5 STG.E.U16 desc[UR50][R12.64], R16 ;  /* 0x000000100c005986 */ /* 0x000fe6000c101532 */
[----:B-1----:R-:W-:Y:S01]  /*8db40*/  IMAD.WIDE R8, R6, 0x2, R24 ;  /* 0x0000000206087825 */ /* 0x002fe200078e0218 */
[----:B------:R-:W-:Y:S01]  /*8db50*/  PRMT R10, R14, 0x7632, R10 ;  /* 0x000076320e0a7816 */ /* 0x000fe2000000000a */
[----:B------:R0:W-:Y:S04]  /*8db60*/  @P6 STG.E.U16 desc[UR50][R4.64], R14 ;  /* 0x0000000e04006986 */ /* 0x0001e8000c101532 */
[----:B------:R2:W-:Y:S01]  /*8db70*/  @P3 STG.E.U16 desc[UR50][R8.64], R10 ;  /* 0x0000000a08003986 */ /* 0x0005e2000c101532 */
[----:B0-----:R-:W-:Y:S01]  /*8db80*/  IMAD.WIDE R4, R6, 0x2, R26 ;  /* 0x0000000206047825 */ /* 0x001fe200078e021a */
[----:B--2---:R-:W-:-:S04]  /*8db90*/  PRMT R10, R60, 0x7632, R10 ;  /* 0x000076323c0a7816 */ /* 0x004fc8000000000a */
[----:B------:R0:W-:Y:S04]  /*8dba0*/  @P4 STG.E.U16 desc[UR50][R4.64], R60 ;  /* 0x0000003c04004986 */ /* 0x0001e8000c101532 */
[----:B0-----:R-:W2:Y:S01]  /*8dbb0*/  LDL.LU R60, [R1+0x30c] ;  /* 0x00030c00013c7983 */ /* 0x001ea20000300800 */
[----:B------:R-:W-:Y:S01]  /*8dbc0*/  ISETP.LT.AND P5, PT, R54, UR6, !P0 ;  /* 0x0000000636007c0c */ /* 0x000fe2000c7a1270 */
[----:B------:R-:W-:Y:S01]  /*8dbd0*/  ULDC UR6, c[0x0][0x228] ;  /* 0x00008a0000067ab9 */ /* 0x000fe20000000800 */
[----:B------:R-:W-:Y:S01]  /*8dbe0*/  ISETP.GE.AND P2, PT, R17, UR53, PT ;  /* 0x0000003511007c0c */ /* 0x000fe2000bf46270 */
[----:B------:R-:W-:Y:S01]  /*8dbf0*/  IMAD.WIDE R8, R6, 0x2, R40 ;  /* 0x0000000206087825 */ /* 0x000fe200078e0228 */
[----:B------:R-:W-:Y:S01]  /*8dc00*/  ISETP.LT.AND P6, PT, R58, UR10, !P0 ;  /* 0x0000000a3a007c0c */ /* 0x000fe2000c7c1270 */
[----:B------:R-:W-:Y:S01]  /*8dc10*/  UMOV UR59, UR57 ;  /* 0x00000039003b7c82 */ /* 0x000fe20008000000 */
[----:B------:R-:W-:Y:S01]  /*8dc20*/  ISETP.LT.AND P3, PT, R61, UR8, !P0 ;  /* 0x000000083d007c0c */ /* 0x000fe2000c761270 */
[----:B------:R-:W-:Y:S01]  /*8dc30*/  IMAD.WIDE R4, R6, 0x2, R42 ;  /* 0x0000000206047825 */ /* 0x000fe200078e022a */
[----:B------:R-:W-:Y:S01]  /*8dc40*/  ISETP.LT.AND P4, PT, R59, UR6, !P2 ;  /* 0x000000063b007c0c */ /* 0x000fe2000d781270 */
[----:B------:R-:W-:Y:S01]  /*8dc50*/  ULDC UR6, c[0x0][0x248] ;  /* 0x0000920000067ab9 */ /* 0x000fe20000000800 */
[----:B----4-:R-:W-:Y:S01]  /*8dc60*/  PRMT R14, R55, 0x7632, R14 ;  /* 0x00007632370e7816 */ /* 0x010fe2000000000e */
[----:B------:R-:W-:Y:S01]  /*8dc70*/  VIADD R17, R0, 0x17 ;  /* 0x0000001700117836 */ /* 0x000fe20000000000 */
[----:B------:R-:W-:Y:S01]  /*8dc80*/  ULDC.64 UR56, c[0x0][0x228] ;  /* 0x00008a0000387ab9 */ /* 0x000fe20000000a00 */
[----:B------:R0:W-:Y:S01]  /*8dc90*/  @P5 STG.E.U16 desc[UR50][R8.64], R10 ;  /* 0x0000000a08005986 */ /* 0x0001e2000c101532 */
[----:B------:R-:W-:Y:S01]  /*8dca0*/  ULDC UR10, c[0x0][0x228] ;  /* 0x00008a00000a7ab9 */ /* 0x000fe20000000800 */
[----:B------:R-:W-:-:S02]  /*8dcb0*/  ULDC UR8, c[0x0][0x228] ;  /* 0x00008a0000087ab9 */ /* 0x000fc40000000800 */
[----:B------:R1:W-:Y:S01]  /*8dcc0*/  @P6 STG.E.U16 desc[UR50][R4.64], R18 ;  /* 0x0000001204006986 */ /* 0x0003e2000c101532 */
[C---:B0-----:R-:W-:Y:S01]  /*8dcd0*/  VIADD R10, R6.reuse, UR6 ;  /* 0x00000006060a7c36 */ /* 0x041fe20008000000 */
[----:B------:R-:W-:Y:S01]  /*8dce0*/  ULDC UR6, c[0x0][0x228] ;  /* 0x00008a0000067ab9 */ /* 0x000fe20000000800 */
[----:B------:R-:W-:Y:S01]  /*8dcf0*/  IMAD.WIDE R8, R6, 0x2, R44 ;  /* 0x0000000206087825 */ /* 0x000fe200078e022c */
[----:B------:R-:W-:Y:S02]  /*8dd00*/  PRMT R6, R18, 0x7632, R6 ;  /* 0x0000763212067816 */ /* 0x000fe40000000006 */
[----:B------:R-:W-:Y:S01]  /*8dd10*/  ISETP.LT.AND P0, PT, R50, UR6, !P2 ;  /* 0x0000000632007c0c */ /* 0x000fe2000d701270 */
[----:B------:R-:W-:Y:S01]  /*8dd20*/  IMAD.WIDE R12, R10, 0x2, R2 ;  /* 0x000000020a0c7825 */ /* 0x000fe200078e0202 */
[----:B------:R-:W-:Y:S01]  /*8dd30*/  ULDC UR6, c[0x0][0x228] ;  /* 0x00008a0000067ab9 */ /* 0x000fe20000000800 */
[----:B------:R0:W-:Y:S01]  /*8dd40*/  @P3 STG.E.U16 desc[UR50][R8.64], R6 ;  /* 0x0000000608003986 */ /* 0x0001e2000c101532 */
[----:B------:R-:W-:Y:S01]  /*8dd50*/  ISETP.LT.AND P5, PT, R52, UR6, !P2 ;  /* 0x0000000634007c0c */ /* 0x000fe2000d7a1270 */
[----:B-1----:R-:W-:Y:S01]  /*8dd60*/  IMAD.WIDE R4, R10, 0x2, R20 ;  /* 0x000000020a047825 */ /* 0x002fe200078e0214 */
[----:B------:R-:W-:Y:S01]  /*8dd70*/  ISETP.LT.AND P3, PT, R57, UR59, !P2 ;  /* 0x0000003b39007c0c */ /* 0x000fe2000d761270 */
[----:B---3--:R1:W-:Y:S01]  /*8dd80*/  @P4 STG.E.U16 desc[UR50][R12.64], R56 ;  /* 0x000000380c004986 */ /* 0x0083e2000c101532 */
[----:B------:R-:W-:Y:S01]  /*8dd90*/  ISETP.LT.AND P4, PT, R53, UR58, !P2 ;  /* 0x0000003a35007c0c */ /* 0x000fe2000d781270 */
[----:B------:R-:W-:Y:S01]  /*8dda0*/  ULDC.64 UR58, c[0x0][0x228] ;  /* 0x00008a00003a7ab9 */ /* 0x000fe20000000a00 */
[----:B------:R-:W-:Y:S01]  /*8ddb0*/  ULDC UR6, c[0x0][0x228] ;  /* 0x00008a0000067ab9 */ /* 0x000fe20000000800 */
[----:B0-----:R-:W-:-:S02]  /*8ddc0*/  PRMT R8, R56, 0x7632, R8 ;  /* 0x0000763238087816 */ /* 0x001fc40000000008 */
[----:B-1----:R-:W3:Y:S04]  /*8ddd0*/  LDL.LU R56, [R1+0x33c] ;  /* 0x00033c0001387983 */ /* 0x002ee80000300800 */
[----:B------:R0:W-:Y:S01]  /*8dde0*/  @P0 STG.E.U16 desc[UR50][R4.64], R8 ;  /* 0x0000000804000986 */ /* 0x0001e2000c101532 */
[----:B------:R-:W-:Y:S02]  /*8ddf0*/  VIADD R6, R0, 0x18 ;  /* 0x0000001800067836 */ /* 0x000fe40000000000 */
[----:B------:R-:W-:-:S04]  /*8de00*/  IMAD.WIDE R12, R10, 0x2, R26 ;  /* 0x000000020a0c7825 */ /* 0x000fc800078e021a */
[----:B0-----:R-:W-:-:S04]  /*8de10*/  IMAD.WIDE R4, R10, 0x2, R22 ;  /* 0x000000020a047825 */ /* 0x001fc800078e0216 */
[----:B------:R-:W-:Y:S01]  /*8de20*/  IMAD.WIDE R8, R10, 0x2, R24 ;  /* 0x000000020a087825 */ /* 0x000fe200078e0218 */
[----:B------:R0:W-:Y:S01]  /*8de30*/  @P5 STG.E.U16 desc[UR50][R4.64], R55 ;  /* 0x0000003704005986 */ /* 0x0001e2000c101532 */
[----:B------:R-:W-:-:S03]  /*8de40*/  ISETP.GE.AND P0, PT, R6, UR59, PT ;  /* 0x0000003b06007c0c */ /* 0x000fc6000bf06270 */
[----:B------:R-:W-:Y:S04]  /*8de50*/  @P4 STG.E.U16 desc[UR50][R8.64], R14 ;  /* 0x0000000e08004986 */ /* 0x000fe8000c101532 */
[----:B0-----:R-:W4:Y:S01]  /*8de60*/  LDL.LU R55, [R1+0x350] ;  /* 0x0003500001377983 */ /* 0x001f220000300800 */
[----:B--2---:R-:W-:-:S03]  /*8de70*/  PRMT R6, R60, 0x7632, R6 ;  /* 0x000076323c067816 */ /* 0x004fc60000000006 */
[----:B------:R0:W-:Y:S04]  /*8de80*/  @P3 STG.E.U16 desc[UR50][R12.64], R60 ;  /* 0x0000003c0c003986 */ /* 0x0001e8000c101532 */
[----:B0-----:R-:W2:Y:S01]  /*8de90*/  LDL.LU R60, [R1+0x340] ;  /* 0x00034000013c7983 */ /* 0x001ea20000300800 */
[----:B------:R-:W-:Y:S01]  /*8dea0*/  ISETP.LT.AND P6, PT, R54, UR6, !P2 ;  /* 0x0000000636007c0c */ /* 0x000fe2000d7c1270 */
[----:B------:R-:W-:Y:S01]  /*8deb0*/  ULDC UR6, c[0x0][0x228] ;  /* 0x00008a0000067ab9 */ /* 0x000fe20000000800 */
[----:B------:R-:W-:Y:S01]  /*8dec0*/  ISETP.GE.AND P1, PT, R17, UR57, PT ;  /* 0x0000003911007c0c */ /* 0x000fe2000bf26270 */
[----:B------:R-:W-:Y:S01]  /*8ded0*/  IMAD.WIDE R16, R10, 0x2, R40 ;  /* 0x000000020a107825 */ /* 0x000fe200078e0228 */
[----:B------:R-:W-:Y:S01]  /*8dee0*/  ISETP.LT.AND P3, PT, R58, UR6, !P2 ;  /* 0x000000063a007c0c */ /* 0x000fe2000d761270 */
[----:B------:R-:W-:Y:S01]  /*8def0*/  ULDC UR6, c[0x0][0x248] ;  /* 0x0000920000067ab9 */ /* 0x000fe20000000800 */
[----:B------:R-:W-:Y:S01]  /*8df00*/  ISETP.LT.AND P2, PT, R61, UR14, !P2 ;  /* 0x0000000e3d007c0c */ /* 0x000fe2000d741270 */
[----:B------:R-:W-:Y:S01]  /*8df10*/  IMAD.WIDE R4, R10, 0x2, R42 ;  /* 0x000000020a047825 */ /* 0x000fe200078e022a */
[----:B------:R-:W-:Y:S01]  /*8df20*/  ISETP.LT.AND P5, PT, R50, UR10, !P1 ;  /* 0x0000000a32007c0c */ /* 0x000fe2000cfa1270 */
[----:B------:R-:W-:Y:S01]  /*8df30*/  UMOV UR53, UR61 ;  /* 0x0000003d00357c82 */ /* 0x000fe20008000000 */
[----:B------:R-:W-:Y:S01]  /*8df40*/  ISETP.LT.AND P4, PT, R52, UR8, !P1 ;  /* 0x0000000834007c0c */ /* 0x000fe2000cf81270 */
[----:B------:R-:W2:Y:S04]  /*8df50*/  LDL.LU R49, [R1+0x460] ;  /* 0x0004600001317983 */ /* 0x000ea80000300800 */
[----:B------:R0:W-:Y:S01]  /*8df60*/  @P6 STG.E.U16 desc[UR50][R16.64], R6 ;  /* 0x0000000610006986 */ /* 0x0001e2000c101532 */
[----:B------:R-:W-:Y:S01]  /*8df70*/  ISETP.LT.AND P6, PT, R59, UR12, !P1 ;  /* 0x0000000c3b007c0c */ /* 0x000fe2000cfc1270 */
[----:B------:R-:W-:Y:S01]  /*8df80*/  VIADD R14, R10, UR6 ;  /* 0x000000060a0e7c36 */ /* 0x000fe20008000000 */
[----:B------:R-:W-:Y:S01]  /*8df90*/  ULDC UR10, c[0x0][0x228] ;  /* 0x00008a00000a7ab9 */ /* 0x000fe20000000800 */
[----:B------:R1:W-:Y:S01]  /*8dfa0*/  @P3 STG.E.U16 desc[UR50][R4.64], R7 ;  /* 0x0000000704003986 */ /* 0x0003e2000c101532 */
[----:B------:R-:W-:Y:S01]  /*8dfb0*/  UMOV UR55, UR60 ;  /* 0x0000003c00377c82 */ /* 0x000fe20008000000 */
[----:B------:R-:W-:Y:S01]  /*8dfc0*/  IMAD.WIDE R8, R14, 0x2, R20 ;  /* 0x000000020e087825 */ /* 0x000fe200078e0214 */
[----:B------:R-:W-:Y:S01]  /*8dfd0*/  ULDC UR8, c[0x0][0x228] ;  /* 0x00008a0000087ab9 */ /* 0x000fe20000000800 */
[----:B------:R-:W-:Y:S01]  /*8dfe0*/  ULDC.64 UR60, c[0x0][0x228] ;  /* 0x00008a00003c7ab9 */ /* 0x000fe20000000a00 */
[----:B------:R-:W-:Y:S01]  /*8dff0*/  ULDC UR6, c[0x0][0x228] ;  /* 0x00008a0000067ab9 */ /* 0x000fe20000000800 */
[----:B------:R-:W2:Y:S01]  /*8e000*/  LDL.LU R51, [R1+0x140] ;  /* 0x0001400001337983 */ /* 0x000ea20000300800 */
[----:B------:R-:W-:Y:S01]  /*8e010*/  ULDC UR12, c[0x0][0x228] ;  /* 0x00008a00000c7ab9 */ /* 0x000fe20000000800 */
[----:B0-----:R-:W-:Y:S01]  /*8e020*/  PRMT R17, R7, 0x7632, R17 ;  /* 0x0000763207117816 */ /* 0x001fe20000000011 */
[----:B------:R-:W-:Y:S01]  /*8e030*/  ULDC UR14, c[0x0][0x228] ;  /* 0x00008a00000e7ab9 */ /* 0x000fe20000000800 */
[----:B-1----:R-:W-:Y:S01]  /*8e040*/  IMAD.WIDE R4, R10, 0x2, R44 ;  /* 0x000000020a047825 */ /* 0x002fe200078e022c */
[----:B------:R-:W-:-:S03]  /*8e050*/  PRMT R10, R11, 0x7632, R10 ;  /* 0x000076320b0a7816 */ /* 0x000fc6000000000a */
[C---:B------:R-:W-:Y:S01]  /*8e060*/  IMAD.WIDE R6, R14.reuse, 0x2, R2 ;  /* 0x000000020e067825 */ /* 0x040fe200078e0202 */
[----:B------:R0:W-:Y:S03]  /*8e070*/  @P2 STG.E.U16 desc[UR50][R4.64], R17 ;  /* 0x0000001104002986 */ /* 0x0001e6000c101532 */
[----:B------:R-:W-:Y:S01]  /*8e080*/  IMAD.WIDE R12, R14, 0x2, R22 ;  /* 0x000000020e0c7825 */ /* 0x000fe200078e0216 */
[----:B------:R1:W-:Y:S01]  /*8e090*/  @P6 STG.E.U16 desc[UR50][R6.64], R11 ;  /* 0x0000000b06006986 */ /* 0x0003e2000c101532 */
[----:B------:R-:W-:-:S03]  /*8e0a0*/  ISETP.LT.AND P6, PT, R53, UR54, !P1 ;  /* 0x0000003635007c0c */ /* 0x000fc6000cfc1270 */
[----:B------:R3:W-:Y:S01]  /*8e0b0*/  @P5 STG.E.U16 desc[UR50][R8.64], R10 ;  /* 0x0000000a08005986 */ /* 0x0007e2000c101532 */
[----:B------:R-:W-:-:S03]  /*8e0c0*/  ISETP.LT.AND P5, PT, R57, UR53, !P1 ;  /* 0x0000003539007c0c */ /* 0x000fc6000cfa1270 */
[----:B------:R4:W-:Y:S01]  /*8e0d0*/  @P4 STG.E.U16 desc[UR50][R12.64], R15 ;  /* 0x0000000f0c004986 */ /* 0x0009e2000c101532 */
[----:B------:R-:W-:Y:S01]  /*8e0e0*/  ISETP.LT.AND P4, PT, R54, UR10, !P1 ;  /* 0x0000000a36007c0c */ /* 0x000fe2000cf81270 */
[----:B------:R-:W-:Y:S01]  /*8e0f0*/  VIADD R16, R0, 0x19 ;  /* 0x0000001900107836 */ /* 0x000fe20000000000 */
[----:B0-----:R-:W-:Y:S01]  /*8e100*/  PRMT R17, R15, 0x7632, R17 ;  /* 0x000076320f117816 */ /* 0x001fe20000000011 */
[----:B------:R-:W-:Y:S01]  /*8e110*/  IMAD.WIDE R4, R14, 0x2, R24 ;  /* 0x000000020e047825 */ /* 0x000fe200078e0218 */
[----:B------:R-:W-:Y:S01]  /*8e120*/  ISETP.LT.AND P2, PT, R58, UR8, !P1 ;  /* 0x000000083a007c0c */ /* 0x000fe2000cf41270 */
[----:B------:R-:W-:Y:S02]  /*8e130*/  ULDC UR10, c[0x0][0x228] ;  /* 0x00008a00000a7ab9 */ /* 0x000fe40000000800 */
[----:B-1----:R-:W-:Y:S01]  /*8e140*/  IMAD.WIDE R6, R14, 0x2, R26 ;  /* 0x000000020e067825 */ /* 0x002fe200078e021a */
[----:B------:R-:W-:Y:S01]  /*8e150*/  ISETP.GE.AND P3, PT, R16, UR61, PT ;  /* 0x0000003d10007c0c */ /* 0x000fe2000bf66270 */
[----:B------:R-:W-:Y:S01]  /*8e160*/  @P6 STG.E.U16 desc[UR50][R4.64], R17 ;  /* 0x0000001104006986 */ /* 0x000fe2000c101532 */
[----:B------:R-:W-:Y:S01]  /*8e170*/  ISETP.LT.AND P1, PT, R61, UR6, !P1 ;  /* 0x000000063d007c0c */ /* 0x000fe2000cf21270 */
[----:B---3--:R-:W-:Y:S01]  /*8e180*/  IMAD.WIDE R8, R14, 0x2, R40 ;  /* 0x000000020e087825 */ /* 0x008fe200078e0228 */
[----:B------:R-:W-:Y:S01]  /*8e190*/  PRMT R16, R56, 0x7632, R16 ;  /* 0x0000763238107816 */ /* 0x000fe20000000010 */
[----:B------:R-:W-:Y:S01]  /*8e1a0*/  ULDC UR8, c[0x0][0x228] ;  /* 0x00008a0000087ab9 */ /* 0x000fe20000000800 */
[----:B------:R-:W-:Y:S01]  /*8e1b0*/  ISETP.LT.AND P6, PT, R59, UR12, !P0 ;  /* 0x0000000c3b007c0c */ /* 0x000fe2000c7c1270 */
[----:B------:R0:W-:Y:S01]  /*8e1c0*/  @P5 STG.E.U16 desc[UR50][R6.64], R56 ;  /* 0x0000003806005986 */ /* 0x0001e2000c101532 */
[----:B------:R-:W-:Y:S01]  /*8e1d0*/  ULDC UR6, c[0x0][0x248] ;  /* 0x0000920000067ab9 */ /* 0x000fe20000000800 */
[----:B------:R-:W-:Y:S01]  /*8e1e0*/  IMAD.WIDE R10, R14, 0x2, R42 ;  /* 0x000000020e0a7825 */ /* 0x000fe200078e022a */
[----:B------:R-:W-:Y:S01]  /*8e1f0*/  ISETP.LT.AND P5, PT, R50, UR10, !P0 ;  /* 0x0000000a32007c0c */ /* 0x000fe2000c7a1270 */
[----:B------:R1:W-:Y:S02]  /*8e200*/  @P4 STG.E.U16 desc[UR50][R8.64], R16 ;  /* 0x0000001008004986 */ /* 0x0003e4000c101532 */
[----:B----4-:R-:W-:Y:S01]  /*8e210*/  IMAD.WIDE R12, R14, 0x2, R44 ;  /* 0x000000020e0c7825 */ /* 0x010fe200078e022c */
[----:B------:R-:W-:Y:S01]  /*8e220*/  ISETP.LT.AND P4, PT, R52, UR8, !P0 ;  /* 0x0000000834007c0c */ /* 0x000fe2000c781270 */
[----:B------:R-:W-:Y:S01]  /*8e230*/  ULDC UR12, c[0x0][0x228] ;  /* 0x00008a00000c7ab9 */ /* 0x000fe20000000800 */
[----:B0-----:R-:W3:Y:S01]  /*8e240*/  LDL.LU R56, [R1+0x130] ;  /* 0x0001300001387983 */ /* 0x001ee20000300800 */
[----:B------:R-:W-:Y:S01]  /*8e250*/  VIADD R14, R14, UR6 ;  /* 0x000000060e0e7c36 */ /* 0x000fe20008000000 */
[----:B------:R-:W-:Y:S01]  /*8e260*/  PRMT R15, R19, 0x7632, R15 ;  /* 0x00007632130f7816 */ /* 0x000fe2000000000f */
[----:B------:R-:W-:Y:S01]  /*8e270*/  ULDC UR10, c[0x0][0x228] ;  /* 0x00008a00000a7ab9 */ /* 0x000fe20000000800 */
[----:B------:R-:W-:Y:S01]  /*8e280*/  @P2 STG.E.U16 desc[UR50][R10.64], R19 ;  /* 0x000000130a002986 */ /* 0x000fe2000c101532 */
[C---:B------:R-:W-:Y:S01]  /*8e290*/  IMAD.WIDE R4, R14.reuse, 0x2, R2 ;  /* 0x000000020e047825 */ /* 0x040fe200078e0202 */
[----:B------:R-:W-:Y:S01]  /*8e2a0*/  ULDC UR8, c[0x0][0x228] ;  /* 0x00008a0000087ab9 */ /* 0x000fe20000000800 */
[----:B------:R-:W-:Y:S01]  /*8e2b0*/  ULDC UR6, c[0x0][0x248] ;  /* 0x0000920000067ab9 */ /* 0x000fe20000000800 */
[----:B------:R0:W-:Y:S01]  /*8e2c0*/  @P1 STG.E.U16 desc[UR50][R12.64], R15 ;  /* 0x0000000f0c001986 */ /* 0x0001e2000c101532 */
[----:B------:R-:W-:-:S03]  /*8e2d0*/  IMAD.WIDE R6, R14, 0x2, R20 ;  /* 0x000000020e067825 */ /* 0x000fc600078e0214 */
[----:B------:R4:W-:Y:S01]  /*8e2e0*/  @P6 STG.E.U16 desc[UR50][R4.64], R55 ;  /* 0x0000003704006986 */ /* 0x0009e2000c101532 */
[----:B-1----:R-:W-:Y:S01]  /*8e2f0*/  IMAD.WIDE R8, R14, 0x2, R22 ;  /* 0x000000020e087825 */ /* 0x002fe200078e0216 */
[----:B0-----:R-:W-:Y:S02]  /*8e300*/  PRMT R13, R55, 0x7632, R13 ;  /* 0x00007632370d7816 */ /* 0x001fe4000000000d */
[----:B----4-:R-:W4:Y:S04]  /*8e310*/  LDL.LU R55, [R1+0x120] ;  /* 0x0001200001377983 */ /* 0x010f280000300800 */
[----:B------:R-:W-:Y:S01]  /*8e320*/  @P5 STG.E.U16 desc[UR50][R6.64], R13 ;  /* 0x0000000d06005986 */ /* 0x000fe2000c101532 */
[----:B--2---:R-:W-:-:S03]  /*8e330*/  PRMT R15, R60, 0x7632, R15 ;  /* 0x000076323c0f7816 */ /* 0x004fc6000000000f */
[----:B------:R0:W-:Y:S04]  /*8e340*/  @P4 STG.E.U16 desc[UR50][R8.64], R60 ;  /* 0x0000003c08004986 */ /* 0x0001e8000c101532 */
[----:B0-----:R-:W2:Y:S01]  /*8e350*/  LDL.LU R60, [R1+0x110] ;  /* 0x00011000013c7983 */ /* 0x001ea20000300800 */
[----:B------:R-:W-:Y:S01]  /*8e360*/  ISETP.LT.AND P2, PT, R53, UR52, !P0 ;  /* 0x0000003435007c0c */ /* 0x000fe2000c741270 */
[----:B------:R-:W-:Y:S01]  /*8e370*/  IMAD.WIDE R10, R14, 0x2, R24 ;  /* 0x000000020e0a7825 */ /* 0x000fe200078e0218 */
[----:B------:R-:W-:Y:S01]  /*8e380*/  ISETP.LT.AND P5, PT, R57, UR55, !P0 ;  /* 0x0000003739007c0c */ /* 0x000fe2000c7a1270 */
[----:B------:R-:W-:Y:S01]  /*8e390*/  ULDC.64 UR52, c[0x0][0x228] ;  /* 0x00008a0000347ab9 */ /* 0x000fe20000000a00 */
[----:B------:R-:W-:Y:S01]  /*8e3a0*/  ISETP.LT.AND P4, PT, R54, UR14, !P0 ;  /* 0x0000000e36007c0c */ /* 0x000fe2000c781270 */
[----:B------:R-:W-:Y:S01]  /*8e3b0*/  VIADD R12, R0, 0x1a ;  /* 0x0000001a000c7836 */ /* 0x000fe20000000000 */
[----:B------:R-:W-:Y:S01]  /*8e3c0*/  ISETP.LT.AND P6, PT, R59, UR8, !P3 ;  /* 0x000000083b007c0c */ /* 0x000fe2000dfc1270 */
[C---:B------:R-:W-:Y:S01]  /*8e3d0*/  VIADD R4, R14.reuse, UR6 ;  /* 0x000000060e047c36 */ /* 0x040fe20008000000 */
[----:B------:R-:W-:Y:S01]  /*8e3e0*/  PRMT R5, R49, 0x7632, R5 ;  /* 0x0000763231057816 */ /* 0x000fe20000000005 */
[----:B------:R-:W-:-:S04]  /*8e3f0*/  IMAD.WIDE R6, R14, 0x2, R40 ;  /* 0x000000020e067825 */ /* 0x000fc800078e0228 */
[----:B------:R0:W-:Y:S01]  /*8e400*/  @P2 STG.E.U16 desc[UR50][R10.64], R15 ;  /* 0x0000000f0a002986 */ /* 0x0001e2000c101532 */
[----:B------:R-:W-:Y:S01]  /*8e410*/  ISETP.LT.AND P2, PT, R58, UR12, !P0 ;  /* 0x0000000c3a007c0c */ /* 0x000fe2000c741270 */
[----:B------:R-:W-:Y:S01]  /*8e420*/  IMAD.WIDE R8, R14, 0x2, R42 ;  /* 0x000000020e087825 */ /* 0x000fe200078e022a */
[----:B------:R-:W-:Y:S01]  /*8e430*/  ISETP.LT.AND P0, PT, R61, UR10, !P0 ;  /* 0x0000000a3d007c0c */ /* 0x000fe2000c701270 */
[----:B------:R-:W-:Y:S01]  /*8e440*/  ULDC UR8, c[0x0][0x228] ;  /* 0x00008a0000087ab9 */ /* 0x000fe20000000800 */
[----:B------:R-:W-:Y:S01]  /*8e450*/  ISETP.GE.AND P1, PT, R12, UR53, PT ;  /* 0x000000350c007c0c */ /* 0x000fe2000bf26270 */
[C---:B------:R-:W-:Y:S01]  /*8e460*/  IMAD.WIDE R12, R14.reuse, 0x2, R26 ;  /* 0x000000020e0c7825 */ /* 0x040fe200078e021a */
[----:B------:R-:W-:Y:S01]  /*8e470*/  ULDC UR6, c[0x0][0x228] ;  /* 0x00008a0000067ab9 */ /* 0x000fe20000000800 */
[----:B------:R-:W-:Y:S01]  /*8e480*/  ULDC UR14, c[0x0][0x228] ;  /* 0x00008a00000e7ab9 */ /* 0x000fe20000000800 */
[----:B------:R-:W-:Y:S01]  /*8e490*/  ULDC UR12, c[0x0][0x228] ;  /* 0x00008a00000c7ab9 */ /* 0x000fe20000000800 */
[----:B------:R-:W-:Y:S01]  /*8e4a0*/  ULDC UR10, c[0x0][0x228] ;  /* 0x00008a00000a7ab9 */ /* 0x000fe20000000800 */
[----:B------:R1:W-:Y:S01]  /*8e4b0*/  @P5 STG.E.U16 desc[UR50][R12.64], R49 ;  /* 0x000000310c005986 */ /* 0x0003e2000c101532 */
[----:B0-----:R-:W-:Y:S01]  /*8e4c0*/  IMAD.WIDE R10, R14, 0x2, R44 ;  /* 0x000000020e0a7825 */ /* 0x001fe200078e022c */
[----:B------:R-:W-:Y:S01]  /*8e4d0*/  PRMT R14, R51, 0x7632, R14 ;  /* 0x00007632330e7816 */ /* 0x000fe2000000000e */
[----:B------:R-:W-:Y:S01]  /*8e4e0*/  ULDC.64 UR54, c[0x0][0x228] ;  /* 0x00008a0000367ab9 */ /* 0x000fe20000000a00 */
[----:B------:R0:W-:Y:S04]  /*8e4f0*/  @P4 STG.E.U16 desc[UR50][R6.64], R5 ;  /* 0x0000000506004986 */ /* 0x0001e8000c101532 */
[----:B------:R0:W-:Y:S01]  /*8e500*/  @P2 STG.E.U16 desc[UR50][R8.64], R51 ;  /* 0x0000003308002986 */ /* 0x0001e2000c101532 */
[----:B-1----:R-:W-:-:S03]  /*8e510*/  IMAD.WIDE R12, R4, 0x2, R2 ;  /* 0x00000002040c7825 */ /* 0x002fc600078e0202 */
[----:B------:R1:W-:Y:S01]  /*8e520*/  @P0 STG.E.U16 desc[UR50][R10.64], R14 ;  /* 0x0000000e0a000986 */ /* 0x0003e2000c101532 */
[----:B------:R-:W-:Y:S01]  /*8e530*/  ISETP.LT.AND P5, PT, R52, UR6, !P3 ;  /* 0x0000000634007c0c */ /* 0x000fe2000dfa1270 */
[----:B------:R-:W-:Y:S01]  /*8e540*/  ULDC UR6, c[0x0][0x228] ;  /* 0x00008a0000067ab9 */ /* 0x000fe20000000800 */
[----:B------:R-:W-:Y:S01]  /*8e550*/  ISETP.LT.AND P4, PT, R53, UR56, !P3 ;  /* 0x0000003835007c0c */ /* 0x000fe2000df81270 */
[C---:B0-----:R-:W-:Y:S01]  /*8e560*/  IMAD.WIDE R6, R4.reuse, 0x2, R20 ;  /* 0x0000000204067825 */ /* 0x041fe200078e0214 */
[----:B------:R-:W-:Y:S01]  /*8e570*/  ISETP.LT.AND P2, PT, R57, UR16, !P3 ;  /* 0x0000001039007c0c */ /* 0x000fe2000df41270 */
[----:B------:R-:W-:Y:S01]  /*8e580*/  ULDC UR16, c[0x0][0x228] ;  /* 0x00008a0000107ab9 */ /* 0x000fe20000000800 */
[----:B------:R-:W2:Y:S01]  /*8e590*/  LDL.LU R51, [R1+0x100] ;  /* 0x0001000001337983 */ /* 0x000ea20000300800 */
[----:B------:R-:W-:Y:S01]  /*8e5a0*/  IMAD.WIDE R8, R4, 0x2, R22 ;  /* 0x0000000204087825 */ /* 0x000fe200078e0216 */
[----:B------:R-:W-:-:S03]  /*8e5b0*/  ULDC.64 UR56, c[0x0][0x228] ;  /* 0x00008a0000387ab9 */ /* 0x000fc60000000a00 */
[----:B-1----:R-:W-:Y:S01]  /*8e5c0*/  IMAD.WIDE R10, R4, 0x2, R24 ;  /* 0x00000002040a7825 */ /* 0x002fe200078e0218 */
[----:B---3--:R0:W-:Y:S01]  /*8e5d0*/  @P6 STG.E.U16 desc[UR50][R12.64], R56 ;  /* 0x000000380c006986 */ /* 0x0081e2000c101532 */
[----:B------:R-:W-:Y:S01]  /*8e5e0*/  ISETP.LT.AND P6, PT, R50, UR8, !P3 ;  /* 0x0000000832007c0c */ /* 0x000fe2000dfc1270 */
[----:B------:R-:W-:Y:S01]  /*8e5f0*/  ULDC UR8, c[0x0][0x228] ;  /* 0x00008a0000087ab9 */ /* 0x000fe20000000800 */
[----:B------:R-:W-:Y:S02]  /*8e600*/  PRMT R5, R56, 0x7632, R5 ;  /* 0x0000763238057816 */ /* 0x000fe40000000005 */
[----:B0-----:R-:W3:Y:S01]  /*8e610*/  LDL.LU R56, [R1+0x354] ;  /* 0x0003540001387983 */ /* 0x001ee20000300800 */
[----:B------:R-:W-:-:S08]  /*8e620*/  IMAD.WIDE R12, R4, 0x2, R26 ;  /* 0x00000002040c7825 */ /* 0x000fd000078e021a */
[----:B------:R-:W-:Y:S01]  /*8e630*/  @P6 STG.E.U16 desc[UR50][R6.64], R5 ;  /* 0x0000000506006986 */ /* 0x000fe2000c101532 */
[----:B----4-:R-:W-:-:S03]  /*8e640*/  PRMT R15, R55, 0x7632, R15 ;  /* 0x00007632370f7816 */ /* 0x010fc6000000000f */
[----:B------:R0:W-:Y:S04]  /*8e650*/  @P5 STG.E.U16 desc[UR50][R8.64], R55 ;  /* 0x0000003708005986 */ /* 0x0001e8000c101532 */
[----:B------:R-:W-:Y:S04]  /*8e660*/  @P4 STG.E.U16 desc[UR50][R10.64], R15 ;  /* 0x0000000f0a004986 */ /* 0x000fe8000c101532 */
[----:B--2---:R1:W-:Y:S01]  /*8e670*/  @P2 STG.E.U16 desc[UR50][R12.64], R60 ;  /* 0x0000003c0c002986 */ /* 0x0043e2000c101532 */
[----:B0-----:R-:W-:-:S03]  /*8e680*/  PRMT R8, R60, 0x7632, R8 ;  /* 0x000076323c087816 */ /* 0x001fc60000000008 */
[----:B-1----:R-:W2:Y:S01]  /*8e690*/  LDL.LU R60, [R1+0x344] ;  /* 0x00034400013c7983 */ /* 0x002ea20000300800 */
[----:B------:R-:W-:Y:S01]  /*8e6a0*/  ISETP.LT.AND P4, PT, R54, UR6, !P3 ;  /* 0x0000000636007c0c */ /* 0x000fe2000df81270 */
[----:B------:R-:W-:Y:S01]  /*8e6b0*/  IMAD.WIDE R6, R4, 0x2, R40 ;  /* 0x0000000204067825 */ /* 0x000fe200078e0228 */
[----:B------:R-:W-:Y:S01]  /*8e6c0*/  ISETP.LT.AND P2, PT, R58, UR16, !P3 ;  /* 0x000000103a007c0c */ /* 0x000fe2000df41270 */
[----:B------:R-:W4:Y:S01]  /*8e6d0*/  LDL.LU R55, [R1+0x464] ;  /* 0x0004640001377983 */ /* 0x000f220000300800 */
[----:B------:R-:W-:Y:S01]  /*8e6e0*/  ISETP.LT.AND P3, PT, R61, UR14, !P3 ;  /* 0x0000000e3d007c0c */ /* 0x000fe2000df61270 */
[----:B------:R-:W-:Y:S01]  /*8e6f0*/  ULDC UR6, c[0x0][0x248] ;  /* 0x0000920000067ab9 */ /* 0x000fe20000000800 */
[----:B------:R-:W-:Y:S01]  /*8e700*/  ISETP.LT.AND P6, PT, R59, UR12, !P1 ;  /* 0x0000000c3b007c0c */ /* 0x000fe2000cfc1270 */
[----:B------:R-:W-:Y:S01]  /*8e710*/  VIADD R5, R4, UR6 ;  /* 0x0000000604057c36 */ /* 0x000fe20008000000 */
[----:B------:R-:W-:Y:S01]  /*8e720*/  ISETP.LT.AND P5, PT, R50, UR10, !P1 ;  /* 0x0000000a32007c0c */ /* 0x000fe2000cfa1270 */
[----:B------:R-:W4:Y:S01]  /*8e730*/  LDL.LU R49, [R1+0x144] ;  /* 0x0001440001317983 */ /* 0x000f220000300800 */
[----:B------:R-:W-:Y:S01]  /*8e740*/  VIADD R14, R0, 0x1b ;  /* 0x0000001b000e7836 */ /* 0x000fe20000000000 */
[----:B------:R-:W-:-:S02]  /*8e750*/  ULDC UR6, c[0x0][0x228] ;  /* 0x00008a0000067ab9 */ /* 0x000fc40000000800 */
[----:B------:R0:W-:Y:S01]  /*8e760*/  @P4 STG.E.U16 desc[UR50][R6.64], R8 ;  /* 0x0000000806004986 */ /* 0x0001e2000c101532 */
[----:B------:R-:W-:Y:S01]  /*8e770*/  ISETP.LT.AND P4, PT, R52, UR8, !P1 ;  /* 0x0000000834007c0c */ /* 0x000fe2000cf81270 */
[C---:B------:R-:W-:Y:S01]  /*8e780*/  IMAD.WIDE R10, R5.reuse, 0x2, R2 ;  /* 0x00000002050a7825 */ /* 0x040fe200078e0202 */
[----:B------:R-:W-:Y:S01]  /*8e790*/  ISETP.GE.AND P0, PT, R14, UR55, PT ;  /* 0x000000370e007c0c */ /* 0x000fe2000bf06270 */
[----:B------:R-:W-:Y:S01]  /*8e7a0*/  ULDC UR8, c[0x0][0x228] ;  /* 0x00008a0000087ab9 */ /* 0x000fe20000000800 */
[----:B------:R-:W-:Y:S01]  /*8e7b0*/  ULDC UR14, c[0x0][0x228] ;  /* 0x00008a00000e7ab9 */ /* 0x000fe20000000800 */
[----:B------:R-:W-:Y:S01]  /*8e7c0*/  IMAD.WIDE R12, R5, 0x2, R20 ;  /* 0x00000002050c7825 */ /* 0x000fe200078e0214 */
[----:B------:R-:W-:Y:S01]  /*8e7d0*/  ULDC UR12, c[0x0][0x228] ;  /* 0x00008a00000c7ab9 */ /* 0x000fe20000000800 */
[----:B------:R-:W-:Y:S01]  /*8e7e0*/  ULDC UR10, c[0x0][0x228] ;  /* 0x00008a00000a7ab9 */ /* 0x000fe20000000800 */
[----:B------:R-:W-:Y:S01]  /*8e7f0*/  ULDC UR16, c[0x0][0x228] ;  /* 0x00008a0000107ab9 */ /* 0x000fe20000000800 */
[----:B0-----:R-:W-:-:S04]  /*8e800*/  IMAD.WIDE R6, R4, 0x2, R42 ;  /* 0x0000000204067825 */ /* 0x001fc800078e022a */
[----:B------:R-:W-:Y:S01]  /*8e810*/  IMAD.WIDE R8, R4, 0x2, R44 ;  /* 0x0000000204087825 */ /* 0x000fe200078e022c */
[----:B------:R-:W-:Y:S01]  /*8e820*/  PRMT R4, R51, 0x7632, R4 ;  /* 0x0000763233047816 */ /* 0x000fe20000000004 */
[----:B------:R0:W-:Y:S04]  /*8e830*/  @P2 STG.E.U16 desc[UR50][R6.64], R51 ;  /* 0x0000003306002986 */ /* 0x0001e8000c101532 */
[----:B------:R-:W-:Y:S01]  /*8e840*/  @P3 STG.E.U16 desc[UR50][R8.64], R4 ;  /* 0x0000000408003986 */ /* 0x000fe2000c101532 */
[----:B0-----:R-:W-:Y:S01]  /*8e850*/  IMAD.WIDE R6, R5, 0x2, R22 ;  /* 0x0000000205067825 */ /* 0x001fe200078e0216 */
[----:B---3--:R-:W-:Y:S02]  /*8e860*/  PRMT R14, R56, 0x7632, R14 ;  /* 0x00007632380e7816 */ /* 0x008fe4000000000e */
[----:B------:R0:W-:Y:S04]  /*8e870*/  @P6 STG.E.U16 desc[UR50][R10.64], R56 ;  /* 0x000000380a006986 */ /* 0x0001e8000c101532 */
[----:B------:R-:W-:Y:S04]  /*8e880*/  @P5 STG.E.U16 desc[UR50][R12.64], R14 ;  /* 0x0000000e0c005986 */ /* 0x000fe8000c101532 */
[----:B0-----:R-:W3:Y:S04]  /*8e890*/  LDL.LU R56, [R1+0x134] ;  /* 0x0001340001387983 */ /* 0x001ee80000300800 */
[----:B--2---:R0:W-:Y:S01]  /*8e8a0*/  @P4 STG.E.U16 desc[UR50][R6.64], R60 ;  /* 0x0000003c06004986 */ /* 0x0041e2000c101532 */
[----:B------:R-:W-:-:S03]  /*8e8b0*/  PRMT R4, R60, 0x7632, R4 ;  /* 0x000076323c047816 */ /* 0x000fc60000000004 */
[----:B0-----:R-:W2:Y:S01]  /*8e8c0*/  LDL.LU R60, [R1+0x124] ;  /* 0x00012400013c7983 */ /* 0x001ea20000300800 */
[----:B------:R-:W-:Y:S02]  /*8e8d0*/  ISETP.LT.AND P6, PT, R53, UR58, !P1 ;  /* 0x0000003a35007c0c */ /* 0x000fe4000cfc1270 */
[----:B------:R-:W-:Y:S02]  /*8e8e0*/  ISETP.LT.AND P2, PT, R57, UR48, !P1 ;  /* 0x0000003039007c0c */ /* 0x000fe4000cf41270 */
[----:B------:R-:W-:Y:S01]  /*8e8f0*/  ISETP.LT.AND P5, PT, R54, UR8, !P1 ;  /* 0x0000000836007c0c */ /* 0x000fe2000cfa1270 */
[----:B------:R-:W-:Y:S01]  /*8e900*/  IMAD.WIDE R6, R5, 0x2, R24 ;  /* 0x0000000205067825 */ /* 0x000fe200078e0218 */
[----:B------:R-:W-:Y:S01]  /*8e910*/  ISETP.LT.AND P4, PT, R58, UR6, !P1 ;  /* 0x000000063a007c0c */ /* 0x000fe2000cf81270 */
[----:B------:R-:W2:Y:S01]  /*8e920*/  LDL.LU R51, [R1+0x114] ;  /* 0x0001140001337983 */ /* 0x000ea20000300800 */
[----:B----4-:R-:W-:Y:S01]  /*8e930*/  PRMT R15, R55, 0x7632, R15 ;  /* 0x00007632370f7816 */ /* 0x010fe2000000000f */
[----:B------:R-:W-:Y:S01]  /*8e940*/  VIADD R14, R0, 0x1c ;  /* 0x0000001c000e7836 */ /* 0x000fe20000000000 */
[----:B------:R-:W-:Y:S01]  /*8e950*/  ISETP.LT.AND P1, PT, R61, UR14, !P1 ;  /* 0x0000000e3d007c0c */ /* 0x000fe2000cf21270 */
[----:B------:R-:W-:Y:S01]  /*8e960*/  IMAD.WIDE R8, R5, 0x2, R26 ;  /* 0x0000000205087825 */ /* 0x000fe200078e021a */
[----:B------:R-:W-:Y:S01]  /*8e970*/  ULDC UR6, c[0x0][0x248] ;  /* 0x0000920000067ab9 */ /* 0x000fe20000000800 */
[----:B------:R0:W-:Y:S01]  /*8e980*/  @P6 STG.E.U16 desc[UR50][R6.64], R4 ;  /* 0x0000000406006986 */ /* 0x0001e2000c101532 */
[----:B------:R-:W-:Y:S01]  /*8e990*/  ISETP.LT.AND P6, PT, R59, UR12, !P0 ;  /* 0x0000000c3b007c0c */ /* 0x000fe2000c7c1270 */
[----:B------:R-:W-:Y:S01]  /*8e9a0*/  IMAD.WIDE R10, R5, 0x2, R40 ;  /* 0x00000002050a7825 */ /* 0x000fe200078e0228 */
[----:B------:R-:W-:-:S03]  /*8e9b0*/  ISETP.GE.AND P3, PT, R14, UR57, PT ;  /* 0x000000390e007c0c */ /* 0x000fc6000bf66270 */
[C---:B------:R-:W-:Y:S01]  /*8e9c0*/  IMAD.WIDE R12, R5.reuse, 0x2, R42 ;  /* 0x00000002050c7825 */ /* 0x040fe200078e022a */
[----:B------:R1:W-:Y:S01]  /*8e9d0*/  @P2 STG.E.U16 desc[UR50][R8.64], R55 ;  /* 0x0000003708002986 */ /* 0x0003e2000c101532 */
[----:B------:R-:W-:Y:S01]  /*8e9e0*/  ULDC UR8, c[0x0][0x228] ;  /* 0x00008a0000087ab9 */ /* 0x000fe20000000800 */
[----:B------:R-:W-:Y:S01]  /*8e9f0*/  ULDC UR14, c[0x0][0x228] ;  /* 0x00008a00000e7ab9 */ /* 0x000fe20000000800 */
[C---:B------:R-:W-:Y:S01]  /*8ea00*/  VIADD R14, R5.reuse, UR6 ;  /* 0x00000006050e7c36 */ /* 0x040fe20008000000 */
[----:B------:R-:W-:Y:S01]  /*8ea10*/  @P5 STG.E.U16 desc[UR50][R10.64], R15 ;  /* 0x0000000f0a005986 */ /* 0x000fe2000c101532 */
[----:B------:R-:W-:Y:S01]  /*8ea20*/  ISETP.LT.AND P5, PT, R50, UR10, !P0 ;  /* 0x0000000a32007c0c */ /* 0x000fe2000c7a1270 */
[----:B0-----:R-:W-:Y:S01]  /*8ea30*/  IMAD.WIDE R4, R5, 0x2, R44 ;  /* 0x0000000205047825 */ /* 0x001fe200078e022c */
[----:B------:R-:W-:Y:S01]  /*8ea40*/  ULDC UR10, c[0x0][0x228] ;  /* 0x00008a00000a7ab9 */ /* 0x000fe20000000800 */
[----:B------:R0:W-:Y:S01]  /*8ea50*/  @P4 STG.E.U16 desc[UR50][R12.64], R49 ;  /* 0x000000310c004986 */ /* 0x0001e2000c101532 */
[----:B------:R-:W-:Y:S01]  /*8ea60*/  ISETP.LT.AND P4, PT, R52, UR8, !P0 ;  /* 0x0000000834007c0c */ /* 0x000fe2000c781270 */
[----:B------:R-:W-:Y:S01]  /*8ea70*/  ULDC UR12, c[0x0][0x228] ;  /* 0x00008a00000c7ab9 */ /* 0x000fe20000000800 */
[----:B------:R-:W-:Y:S01]  /*8ea80*/  ULDC.64 UR58, c[0x0][0x228] ;  /* 0x00008a00003a7ab9 */ /* 0x000fe20000000a00 */
[----:B-1----:R-:W4:Y:S01]  /*8ea90*/  LDL.LU R55, [R1+0x104] ;  /* 0x0001040001377983 */ /* 0x002f220000300800 */
[C---:B------:R-:W-:Y:S01]  /*8eaa0*/  IMAD.WIDE R6, R14.reuse, 0x2, R2 ;  /* 0x000000020e067825 */ /* 0x040fe200078e0202 */
[----:B------:R-:W-:Y:S01]  /*8eab0*/  ULDC UR8, c[0x0][0x228] ;  /* 0x00008a0000087ab9 */ /* 0x000fe20000000800 */
[----:B------:R-:W-:Y:S01]  /*8eac0*/  ULDC UR6, c[0x0][0x228] ;  /* 0x00008a0000067ab9 */ /* 0x000fe20000000800 */
[----:B0-----:R-:W-:Y:S01]  /*8ead0*/  PRMT R13, R49, 0x7632, R13 ;  /* 0x00007632310d7816 */ /* 0x001fe2000000000d */
[----:B------:R-:W-:-:S04]  /*8eae0*/  IMAD.WIDE R8, R14, 0x2, R20 ;  /* 0x000000020e087825 */ /* 0x000fc800078e0214 */
[----:B------:R-:W-:Y:S01]  /*8eaf0*/  @P1 STG.E.U16 desc[UR50][R4.64], R13 ;  /* 0x0000000d04001986 */ /* 0x000fe2000c101532 */
[----:B------:R-:W-:Y:S01]  /*8eb00*/  IMAD.WIDE R10, R14, 0x2, R22 ;  /* 0x000000020e0a7825 */ /* 0x000fe200078e0216 */
[----:B---3--:R-:W-:Y:S02]  /*8eb10*/  PRMT R15, R56, 0x7632, R15 ;  /* 0x00007632380f7816 */ /* 0x008fe4000000000f */
[----:B------:R0:W-:Y:S04]  /*8eb20*/  @P6 STG.E.U16 desc[UR50][R6.64], R56 ;  /* 0x0000003806006986 */ /* 0x0001e8000c101532 */
[----:B------:R1:W-:Y:S04]  /*8eb30*/  @P5 STG.E.U16 desc[UR50][R8.64], R15 ;  /* 0x0000000f08005986 */ /* 0x0003e8000c101532 */
[----:B0-----:R-:W3:Y:S04]  /*8eb40*/  LDL.LU R56, [R1+0x358] ;  /* 0x0003580001387983 */ /* 0x001ee80000300800 */
[----:B--2---:R0:W-:Y:S01]  /*8eb50*/  @P4 STG.E.U16 desc[UR50][R10.64], R60 ;  /* 0x0000003c0a004986 */ /* 0x0041e2000c101532 */
[----:B-1----:R-:W-:-:S03]  /*8eb60*/  PRMT R15, R60, 0x7632, R15 ;  /* 0x000076323c0f7816 */ /* 0x002fc6000000000f */
[----:B0-----:R-:W2:Y:S01]  /*8eb70*/  LDL.LU R60, [R1+0x348] ;  /* 0x00034800013c7983 */ /* 0x001ea20000300800 */
[----:B------:R-:W-:Y:S02]  /*8eb80*/  ISETP.LT.AND P6, PT, R53, UR60, !P0 ;  /* 0x0000003c35007c0c */ /* 0x000fe4000c7c1270 */
[----:B------:R-:W-:Y:S01]  /*8eb90*/  ISETP.LT.AND P5, PT, R57, UR46, !P0 ;  /* 0x0000002e39007c0c */ /* 0x000fe2000c7a1270 */
[----:B------:R-:W-:Y:S01]  /*8eba0*/  IMAD.WIDE R4, R14, 0x2, R24 ;  /* 0x000000020e047825 */ /* 0x000fe200078e0218 */
[----:B------:R-:W-:Y:S01]  /*8ebb0*/  ISETP.LT.AND P4, PT, R54, UR10, !P0 ;  /* 0x0000000a36007c0c */ /* 0x000fe2000c781270 */
[----:B------:R-:W2:Y:S01]  /*8ebc0*/  LDL.LU R49, [R1+0x468] ;  /* 0x0004680001317983 */ /* 0x000ea20000300800 */
[----:B------:R-:W-:Y:S01]  /*8ebd0*/  ISETP.LT.AND P1, PT, R58, UR8, !P0 ;  /* 0x000000083a007c0c */ /* 0x000fe2000c721270 */
[C---:B------:R-:W-:Y:S01]  /*8ebe0*/  IMAD.WIDE R6, R14.reuse, 0x2, R26 ;  /* 0x000000020e067825 */ /* 0x040fe200078e021a */
[----:B------:R-:W-:Y:S01]  /*8ebf0*/  PRMT R16, R51, 0x7632, R16 ;  /* 0x0000763233107816 */ /* 0x000fe20000000010 */
[----:B------:R-:W-:Y:S01]  /*8ec00*/  ULDC UR10, c[0x0][0x228] ;  /* 0x00008a00000a7ab9 */ /* 0x000fe20000000800 */
[----:B------:R-:W-:Y:S01]  /*8ec10*/  ISETP.LT.AND P0, PT, R61, UR6, !P0 ;  /* 0x000000063d007c0c */ /* 0x000fe2000c701270 */
[C---:B------:R-:W-:Y:S01]  /*8ec20*/  IMAD.WIDE R8, R14.reuse, 0x2, R40 ;  /* 0x000000020e087825 */ /* 0x040fe200078e0228 */
[----:B------:R-:W-:Y:S01]  /*8ec30*/  ULDC UR6, c[0x0][0x248] ;  /* 0x0000920000067ab9 */ /* 0x000fe20000000800 */
[----:B------:R-:W-:Y:S01]  /*8ec40*/  @P6 STG.E.U16 desc[UR50][R4.64], R15 ;  /* 0x0000000f04006986 */ /* 0x000fe2000c101532 */
[----:B------:R-:W-:Y:S01]  /*8ec50*/  ULDC UR8, c[0x0][0x228] ;  /* 0x00008a0000087ab9 */ /* 0x000fe20000000800 */
[----:B------:R-:W-:Y:S01]  /*8ec60*/  IMAD.WIDE R10, R14, 0x2, R42 ;  /* 0x000000020e0a7825 */ /* 0x000fe200078e022a */
[----:B------:R-:W-:Y:S01]  /*8ec70*/  ULDC.64 UR60, c[0x0][0x228] ;  /* 0x00008a00003c7ab9 */ /* 0x000fe20000000a00 */
[----:B------:R0:W-:Y:S02]  /*8ec80*/  @P5 STG.E.U16 desc[UR50][R6.64], R51 ;  /* 0x0000003306005986 */ /* 0x0001e4000c101532 */
[----:B------:R-:W-:Y:S01]  /*8ec90*/  VIADD R12, R0, 0x1d ;  /* 0x0000001d000c7836 */ /* 0x000fe20000000000 */
[----:B----4-:R-:W-:Y:S01]  /*8eca0*/  PRMT R17, R55, 0x7632, R17 ;  /* 0x0000763237117816 */ /* 0x010fe20000000011 */
[----:B------:R-:W-:Y:S01]  /*8ecb0*/  @P4 STG.E.U16 desc[UR50][R8.64], R16 ;  /* 0x0000001008004986 */ /* 0x000fe2000c101532 */
[----:B------:R-:W-:Y:S01]  /*8ecc0*/  ISETP.LT.AND P6, PT, R59, UR14, !P3 ;  /* 0x0000000e3b007c0c */ /* 0x000fe2000dfc1270 */
[----:B------:R-:W-:-:S02]  /*8ecd0*/  ULDC UR14, c[0x0][0x228] ;  /* 0x00008a00000e7ab9 */ /* 0x000fc40000000800 */
[----:B0-----:R-:W4:Y:S01]  /*8ece0*/  LDL.LU R51, [R1+0x148] ;  /* 0x0001480001337983 */ /* 0x001f220000300800 */
[----:B------:R-:W-:Y:S01]  /*8ecf0*/  ISETP.LT.AND P5, PT, R50, UR12, !P3 ;  /* 0x0000000c32007c0c */ /* 0x000fe2000dfa1270 */
[----:B------:R-:W-:Y:S02]  /*8ed00*/  ULDC UR12, c[0x0][0x228] ;  /* 0x00008a00000c7ab9 */ /* 0x000fe40000000800 */
[----:B------:R0:W-:Y:S01]  /*8ed10*/  @P1 STG.E.U16 desc[UR50][R10.64], R55 ;  /* 0x000000370a001986 */ /* 0x0001e2000c101532 */
[----:B------:R-:W-:Y:S01]  /*8ed20*/  ISETP.GE.AND P2, PT, R12, UR59, PT ;  /* 0x0000003b0c007c0c */ /* 0x000fe2000bf46270 */
[----:B------:R-:W-:Y:S01]  /*8ed30*/  IMAD.WIDE R12, R14, 0x2, R44 ;  /* 0x000000020e0c7825 */ /* 0x000fe200078e022c */
[----:B------:R-:W-:Y:S01]  /*8ed40*/  ISETP.LT.AND P4, PT, R52, UR10, !P3 ;  /* 0x0000000a34007c0c */ /* 0x000fe2000df81270 */
[----:B------:R-:W-:Y:S02]  /*8ed50*/  ULDC UR10, c[0x0][0x228] ;  /* 0x00008a00000a7ab9 */ /* 0x000fe40000000800 */
[----:B------:R-:W-:Y:S01]  /*8ed60*/  VIADD R14, R14, UR6 ;  /* 0x000000060e0e7c36 */ /* 0x000fe20008000000 */
[----:B0-----:R-:W4:Y:S03]  /*8ed70*/  LDL.LU R55, [R1+0x138] ;  /* 0x0001380001377983 */ /* 0x001f260000300800 */
[C---:B------:R-:W-:Y:S01]  /*8ed80*/  IMAD.WIDE R4, R14.reuse, 0x2, R2 ;  /* 0x000000020e047825 */ /* 0x040fe200078e0202 */
[----:B------:R-:W-:Y:S01]  /*8ed90*/  ULDC UR6, c[0x0][0x248] ;  /* 0x0000920000067ab9 */ /* 0x000fe20000000800 */
[----:B------:R3:W-:Y:S02]  /*8eda0*/  @P0 STG.E.U16 desc[UR50][R12.64], R17 ;  /* 0x000000110c000986 */ /* 0x0007e4000c101532 */
[----:B------:R-:W-:-:S04]  /*8edb0*/  IMAD.WIDE R6, R14, 0x2, R20 ;  /* 0x000000020e067825 */ /* 0x000fc800078e0214 */
[----:B------:R-:W-:Y:S01]  /*8edc0*/  IMAD.WIDE R8, R14, 0x2, R22 ;  /* 0x000000020e087825 */ /* 0x000fe200078e0216 */
[----:B---3--:R-:W-:Y:S01]  /*8edd0*/  PRMT R13, R56, 0x7632, R13 ;  /* 0x00007632380d7816 */ /* 0x008fe2000000000d */
[----:B------:R-:W-:Y:S04]  /*8ede0*/  @P6 STG.E.U16 desc[UR50][R4.64], R56 ;  /* 0x0000003804006986 */ /* 0x000fe8000c101532 */
[----:B------:R-:W-:Y:S01]  /*8edf0*/  @P5 STG.E.U16 desc[UR50][R6.64], R13 ;  /* 0x0000000d06005986 */ /* 0x000fe2000c101532 */
[----:B--2---:R-:W-:-:S03]  /*8ee00*/  PRMT R15, R60, 0x7632, R15 ;  /* 0x000076323c0f7816 */ /* 0x004fc6000000000f */
[----:B------:R0:W-:Y:S04]  /*8ee10*/  @P4 STG.E.U16 desc[UR50][R8.64], R60 ;  /* 0x0000003c08004986 */ /* 0x0001e8000c101532 */
[----:B0-----:R-:W2:Y:S01]  /*8ee20*/  LDL.LU R60, [R1+0x128] ;  /* 0x00012800013c7983 */ /* 0x001ea20000300800 */
[----:B------:R-:W-:Y:S01]  /*8ee30*/  ISETP.LT.AND P0, PT, R53, UR8, !P3 ;  /* 0x0000000835007c0c */ /* 0x000fe2000df01270 */
[----:B------:R-:W-:Y:S01]  /*8ee40*/  IMAD.WIDE R10, R14, 0x2, R24 ;  /* 0x000000020e0a7825 */ /* 0x000fe200078e0218 */
[----:B------:R-:W-:Y:S01]  /*8ee50*/  ISETP.LT.AND P5, PT, R57, UR52, !P3 ;  /* 0x0000003439007c0c */ /* 0x000fe2000dfa1270 */
[----:B------:R-:W3:Y:S01]  /*8ee60*/  LDL.LU R56, [R1+0x118] ;  /* 0x0001180001387983 */ /* 0x000ee20000300800 */
[----:B------:R-:W-:Y:S01]  /*8ee70*/  ISETP.LT.AND P4, PT, R54, UR14, !P3 ;  /* 0x0000000e36007c0c */ /* 0x000fe2000df81270 */
[----:B------:R-:W-:Y:S01]  /*8ee80*/  VIADD R12, R0, 0x1e ;  /* 0x0000001e000c7836 */ /* 0x000fe20000000000 */
[----:B------:R-:W-:Y:S01]  /*8ee90*/  ULDC UR8, c[0x0][0x228] ;  /* 0x00008a0000087ab9 */ /* 0x000fe20000000800 */
[----:B------:R-:W-:Y:S01]  /*8eea0*/  IMAD.WIDE R8, R14, 0x2, R40 ;  /* 0x000000020e087825 */ /* 0x000fe200078e0228 */
[----:B------:R-:W-:Y:S01]  /*8eeb0*/  ISETP.LT.AND P6, PT, R59, UR8, !P2 ;  /* 0x000000083b007c0c */ /* 0x000fe2000d7c1270 */
[----:B------:R-:W-:-:S04]  /*8eec0*/  ULDC UR8, c[0x0][0x228] ;  /* 0x00008a0000087ab9 */ /* 0x000fc80000000800 */
[----:B------:R0:W-:Y:S01]  /*8eed0*/  @P0 STG.E.U16 desc[UR50][R10.64], R15 ;  /* 0x0000000f0a000986 */ /* 0x0001e2000c101532 */
[----:B------:R-:W-:Y:S01]  /*8eee0*/  ISETP.LT.AND P0, PT, R58, UR12, !P3 ;  /* 0x0000000c3a007c0c */ /* 0x000fe2000df01270 */
[----:B------:R-:W-:Y:S01]  /*8eef0*/  IMAD.WIDE R6, R14, 0x2, R42 ;  /* 0x000000020e067825 */ /* 0x000fe200078e022a */
[----:B------:R-:W-:Y:S01]  /*8ef00*/  ISETP.LT.AND P3, PT, R61, UR10, !P3 ;  /* 0x0000000a3d007c0c */ /* 0x000fe2000df61270 */
[----:B------:R-:W-:Y:S01]  /*8ef10*/  ULDC UR10, c[0x0][0x228] ;  /* 0x00008a00000a7ab9 */ /* 0x000fe20000000800 */
[----:B------:R-:W-:Y:S01]  /*8ef20*/  ISETP.GE.AND P1, PT, R12, UR61, PT ;  /* 0x0000003d0c007c0c */ /* 0x000fe2000bf26270 */
[C---:B------:R-:W-:Y:S01]  /*8ef30*/  VIADD R12, R14.reuse, UR6 ;  /* 0x000000060e0c7c36 */ /* 0x040fe20008000000 */
[----:B------:R-:W-:Y:S01]  /*8ef40*/  PRMT R13, R49, 0x7632, R13 ;  /* 0x00007632310d7816 */ /* 0x000fe2000000000d */
[C---:B------:R-:W-:Y:S01]  /*8ef50*/  IMAD.WIDE R4, R14.reuse, 0x2, R44 ;  /* 0x000000020e047825 */ /* 0x040fe200078e022c */
[----:B------:R-:W-:Y:S01]  /*8ef60*/  ULDC UR6, c[0x0][0x228] ;  /* 0x00008a0000067ab9 */ /* 0x000fe20000000800 */
[----:B------:R-:W-:Y:S01]  /*8ef70*/  ULDC UR14, c[0x0][0x228] ;  /* 0x00008a00000e7ab9 */ /* 0x000fe20000000800 */
[----:B------:R-:W-:Y:S01]  /*8ef80*/  ULDC UR12, c[0x0][0x228] ;  /* 0x00008a00000c7ab9 */ /* 0x000fe20000000800 */
[----:B0-----:R-:W-:Y:S01]  /*8ef90*/  IMAD.WIDE R10, R14, 0x2, R26 ;  /* 0x000000020e0a7825 */ /* 0x001fe200078e021a */
[----:B----4-:R-:W-:Y:S01]  /*8efa0*/  PRMT R14, R51, 0x7632, R14 ;  /* 0x00007632330e7816 */ /* 0x010fe2000000000e */
[----:B------:R-:W-:-:S03]  /*8efb0*/  ULDC.64 UR52, c[0x0][0x228] ;  /* 0x00008a0000347ab9 */ /* 0x000fc60000000a00 */
[----:B------:R0:W-:Y:S04]  /*8efc0*/  @P5 STG.E.U16 desc[UR50][R10.64], R49 ;  /* 0x000000310a005986 */ /* 0x0001e8000c101532 */
[----:B------:R-:W-:Y:S04]  /*8efd0*/  @P4 STG.E.U16 desc[UR50][R8.64], R13 ;  /* 0x0000000d08004986 */ /* 0x000fe8000c101532 */
[----:B------:R1:W-:Y:S01]  /*8efe0*/  @P0 STG.E.U16 desc[UR50][R6.64], R51 ;  /* 0x0000003306000986 */ /* 0x0003e2000c101532 */
[----:B0-----:R-:W-:-:S03]  /*8eff0*/  IMAD.WIDE R10, R12, 0x2, R2 ;  /* 0x000000020c0a7825 */ /* 0x001fc600078e0202 */
[----:B------:R0:W-:Y:S01]  /*8f000*/  @P3 STG.E.U16 desc[UR50][R4.64], R14 ;  /* 0x0000000e04003986 */ /* 0x0001e2000c101532 */
[----:B------:R-:W-:Y:S01]  /*8f010*/  ISETP.LT.AND P5, PT, R52, UR8, !P2 ;  /* 0x0000000834007c0c */ /* 0x000fe2000d7a1270 */
[----:B------:R-:W-:Y:S02]  /*8f020*/  ULDC UR8, c[0x0][0x228] ;  /* 0x00008a0000087ab9 */ /* 0x000fe40000000800 */
[----:B------:R4:W-:Y:S04]  /*8f030*/  @P6 STG.E.U16 desc[UR50][R10.64], R55 ;  /* 0x000000370a006986 */ /* 0x0009e8000c101532 */
[----:B-1----:R-:W3:Y:S01]  /*8f040*/  LDL.LU R51, [R1+0x108] ;  /* 0x0001080001337983 */ /* 0x002ee20000300800 */
[----:B------:R-:W-:Y:S02]  /*8f050*/  ISETP.LT.AND P6, PT, R50, UR10, !P2 ;  /* 0x0000000a32007c0c */ /* 0x000fe4000d7c1270 */
[----:B------:R-:W-:Y:S01]  /*8f060*/  PRMT R13, R55, 0x7632, R13 ;  /* 0x00007632370d7816 */ /* 0x000fe2000000000d */
[----:B0-----:R-:W-:-:S04]  /*8f070*/  IMAD.WIDE R4, R12, 0x2, R20 ;  /* 0x000000020c047825 */ /* 0x001fc800078e0214 */
[----:B------:R-:W-:Y:S01]  /*8f080*/  IMAD.WIDE R6, R12, 0x2, R22 ;  /* 0x000000020c067825 */ /* 0x000fe200078e0216 */
[----:B----4-:R-:W4:Y:S01]  /*8f090*/  LDL.LU R55, [R1+0x35c] ;  /* 0x00035c0001377983 */ /* 0x010f220000300800 */
[----:B--2---:R-:W-:-:S04]  /*8f0a0*/  PRMT R15, R60, 0x7632, R15 ;  /* 0x000076323c0f7816 */ /* 0x004fc8000000000f */
[----:B------:R0:W-:Y:S01]  /*8f0b0*/  @P6 STG.E.U16 desc[UR50][R4.64], R13 ;  /* 0x0000000d04006986 */ /* 0x0001e2000c101532 */
[----:B------:R-:W-:Y:S01]  /*8f0c0*/  ISETP.LT.AND P4, PT, R53, UR6, !P2 ;  /* 0x0000000635007c0c */ /* 0x000fe2000d781270 */
[C---:B------:R-:W-:Y:S01]  /*8f0d0*/  IMAD.WIDE R8, R12.reuse, 0x2, R24 ;  /* 0x000000020c087825 */ /* 0x040fe200078e0218 */
[----:B------:R-:W-:Y:S01]  /*8f0e0*/  ISETP.LT.AND P3, PT, R57, UR54, !P2 ;  /* 0x0000003639007c0c */ /* 0x000fe2000d761270 */
[----:B------:R1:W-:Y:S01]  /*8f0f0*/  @P5 STG.E.U16 desc[UR50][R6.64], R60 ;  /* 0x0000003c06005986 */ /* 0x0003e2000c101532 */
[----:B------:R-:W-:Y:S01]  /*8f100*/  ULDC UR6, c[0x0][0x228] ;  /* 0x00008a0000067ab9 */ /* 0x000fe20000000800 */
[----:B------:R-:W-:Y:S01]  /*8f110*/  IMAD.WIDE R10, R12, 0x2, R26 ;  /* 0x000000020c0a7825 */ /* 0x000fe200078e021a */
[----:B------:R-:W-:-:S03]  /*8f120*/  ULDC UR10, c[0x0][0x228] ;  /* 0x00008a00000a7ab9 */ /* 0x000fc60000000800 */
[----:B0-----:R-:W-:Y:S01]  /*8f130*/  IMAD.WIDE R4, R12, 0x2, R40 ;  /* 0x000000020c047825 */ /* 0x001fe200078e0228 */
[----:B------:R-:W-:Y:S01]  /*8f140*/  ISETP.LT.AND P6, PT, R59, UR12, !P1 ;  /* 0x0000000c3b007c0c */ /* 0x000fe2000cfc1270 */
[----:B------:R-:W-:Y:S01]  /*8f150*/  ULDC.64 UR54, c[0x0][0x228] ;  /* 0x00008a0000367ab9 */ /* 0x000fe20000000a00 */
[----:B-1----:R-:W2:Y:S04]  /*8f160*/  LDL.LU R60, [R1+0x34c] ;  /* 0x00034c00013c7983 */ /* 0x002ea80000300800 */
[----:B------:R-:W-:Y:S01]  /*8f170*/  @P4 STG.E.U16 desc[UR50][R8.64], R15 ;  /* 0x0000000f08004986 */ /* 0x000fe2000c101532 */
[----:B------:R-:W-:Y:S01]  /*8f180*/  ISETP.LT.AND P4, PT, R54, UR6, !P2 ;  /* 0x0000000636007c0c */ /* 0x000fe2000d781270 */
[----:B------:R-:W-:Y:S01]  /*8f190*/  ULDC UR6, c[0x0][0x248] ;  /* 0x0000920000067ab9 */ /* 0x000fe20000000800 */
[----:B---3--:R-:W-:Y:S01]  /*8f1a0*/  PRMT R6, R56, 0x7632, R6 ;  /* 0x0000763238067816 */ /* 0x008fe20000000006 */
[----:B------:R0:W-:Y:S01]  /*8f1b0*/  @P3 STG.E.U16 desc[UR50][R10.64], R56 ;  /* 0x000000380a003986 */ /* 0x0001e2000c101532 */
[----:B------:R-:W-:Y:S01]  /*8f1c0*/  ISETP.LT.AND P3, PT, R58, UR16, !P2 ;  /* 0x000000103a007c0c */ /* 0x000fe2000d761270 */
[----:B------:R-:W-:Y:S01]  /*8f1d0*/  VIADD R13, R12, UR6 ;  /* 0x000000060c0d7c36 */ /* 0x000fe20008000000 */
[----:B------:R-:W-:Y:S01]  /*8f1e0*/  ISETP.LT.AND P2, PT, R61, UR14, !P2 ;  /* 0x0000000e3d007c0c */ /* 0x000fe2000d741270 */
[----:B------:R-:W-:Y:S01]  /*8f1f0*/  VIADD R14, R0, 0x1f ;  /* 0x0000001f000e7836 */ /* 0x000fe20000000000 */
[----:B------:R-:W-:Y:S01]  /*8f200*/  ISETP.LT.AND P5, PT, R50, UR10, !P1 ;  /* 0x0000000a32007c0c */ /* 0x000fe2000cfa1270 */
[----:B------:R-:W-:Y:S01]  /*8f210*/  ULDC UR6, c[0x0][0x228] ;  /* 0x00008a0000067ab9 */ /* 0x000fe20000000800 */
[----:B------:R-:W-:Y:S01]  /*8f220*/  ULDC UR10, c[0x0][0x228] ;  /* 0x00008a00000a7ab9 */ /* 0x000fe20000000800 */
[----:B------:R-:W-:-:S02]  /*8f230*/  ULDC UR12, c[0x0][0x228] ;  /* 0x00008a00000c7ab9 */ /* 0x000fc40000000800 */
[----:B------:R1:W-:Y:S04]  /*8f240*/  @P4 STG.E.U16 desc[UR50][R4.64], R6 ;  /* 0x0000000604004986 */ /* 0x0003e8000c101532 */
[----:B0-----:R-:W3:Y:S01]  /*8f250*/  LDL.LU R56, [R1+0x46c] ;  /* 0x00046c0001387983 */ /* 0x001ee20000300800 */
[C---:B------:R-:W-:Y:S01]  /*8f260*/  IMAD.WIDE R10, R12.reuse, 0x2, R44 ;  /* 0x000000020c0a7825 */ /* 0x040fe200078e022c */
[----:B------:R-:W-:Y:S01]  /*8f270*/  ULDC UR16, c[0x0][0x228] ;  /* 0x00008a0000107ab9 */ /* 0x000fe20000000800 */
[----:B------:R-:W-:Y:S02]  /*8f280*/  ULDC UR14, c[0x0][0x228] ;  /* 0x00008a00000e7ab9 */ /* 0x000fe40000000800 */
[----:B-1----:R-:W-:Y:S01]  /*8f290*/  IMAD.WIDE R4, R12, 0x2, R42 ;  /* 0x000000020c047825 */ /* 0x002fe200078e022a */
[----:B------:R-:W-:-:S04]  /*8f2a0*/  PRMT R12, R51, 0x7632, R12 ;  /* 0x00007632330c7816 */ /* 0x000fc8000000000c */
[----:B------:R0:W-:Y:S01]  /*8f2b0*/  @P3 STG.E.U16 desc[UR50][R4.64], R51 ;  /* 0x0000003304003986 */ /* 0x0001e2000c101532 */
[----:B------:R-:W-:Y:S01]  /*8f2c0*/  IMAD.WIDE R8, R13, 0x2, R2 ;  /* 0x000000020d087825 */ /* 0x000fe200078e0202 */
[----:B------:R-:W-:Y:S01]  /*8f2d0*/  ISETP.LT.AND P4, PT, R52, UR8, !P1 ;  /* 0x0000000834007c0c */ /* 0x000fe2000cf81270 */
[----:B------:R-:W-:Y:S01]  /*8f2e0*/  ULDC UR8, c[0x0][0x228] ;  /* 0x00008a0000087ab9 */ /* 0x000fe20000000800 */
[----:B------:R-:W-:Y:S01]  /*8f2f0*/  ISETP.GE.AND P0, PT, R14, UR53, PT ;  /* 0x000000350e007c0c */ /* 0x000fe2000bf06270 */
[----:B------:R-:W-:Y:S04]  /*8f300*/  @P2 STG.E.U16 desc[UR50][R10.64], R12 ;  /* 0x0000000c0a002986 */ /* 0x000fe8000c101532 */
[----:B0-----:R-:W3:Y:S01]  /*8f310*/  LDL.LU R51, [R1+0x14c] ;  /* 0x00014c0001337983 */ /* 0x001ee20000300800 */
[----:B----4-:R-:W-:-:S03]  /*8f320*/  PRMT R14, R55, 0x7632, R14 ;  /* 0x00007632370e7816 */ /* 0x010fc6000000000e */
[----:B------:R0:W-:Y:S01]  /*8f330*/  @P6 STG.E.U16 desc[UR50][R8.64], R55 ;  /* 0x0000003708006986 */ /* 0x0001e2000c101532 */
[----:B------:R-:W-:-:S04]  /*8f340*/  IMAD.WIDE R6, R13, 0x2, R20 ;  /* 0x000000020d067825 */ /* 0x000fc800078e0214 */
[----:B------:R-:W-:Y:S01]  /*8f350*/  IMAD.WIDE R4, R13, 0x2, R22 ;  /* 0x000000020d047825 */ /* 0x000fe200078e0216 */
[----:B0-----:R-:W4:Y:S04]  /*8f360*/  LDL.LU R55, [R1+0x13c] ;  /* 0x00013c0001377983 */ /* 0x001f280000300800 */
[----:B------:R-:W-:Y:S01]  /*8f370*/  @P5 STG.E.U16 desc[UR50][R6.64], R14 ;  /* 0x0000000e06005986 */ /* 0x000fe2000c101532 */
[----:B--2---:R-:W-:-:S03]  /*8f380*/  PRMT R10, R60, 0x7632, R10 ;  /* 0x000076323c0a7816 */ /* 0x004fc6000000000a */
[----:B------:R0:W-:Y:S04]  /*8f390*/  @P4 STG.E.U16 desc[UR50][R4.64], R60 ;  /* 0x0000003c04004986 */ /* 0x0001e8000c101532 */
[----:B0-----:R-:W2:Y:S01]  /*8f3a0*/  LDL.LU R60, [R1+0x12c] ;  /* 0x00012c00013c7983 */ /* 0x001ea20000300800 */
[----:B------:R-:W-:Y:S02]  /*8f3b0*/  ISETP.LT.AND P3, PT, R53, UR6, !P1 ;  /* 0x0000000635007c0c */ /* 0x000fe4000cf61270 */
[----:B------:R-:W-:Y:S01]  /*8f3c0*/  ISETP.LT.AND P5, PT, R57, UR56, !P1 ;  /* 0x0000003839007c0c */ /* 0x000fe2000cfa1270 */
[C---:B------:R-:W-:Y:S01]  /*8f3d0*/  IMAD.WIDE R4, R13.reuse, 0x2, R24 ;  /* 0x000000020d047825 */ /* 0x040fe200078e0218 */
[----:B------:R-:W-:Y:S01]  /*8f3e0*/  ISETP.LT.AND P4, PT, R54, UR8, !P1 ;  /* 0x0000000836007c0c */ /* 0x000fe2000cf81270 */
[----:B------:R-:W-:Y:S01]  /*8f3f0*/  ULDC UR8, c[0x0][0x228] ;  /* 0x00008a0000087ab9 */ /* 0x000fe20000000800 */
[----:B------:R-:W-:Y:S01]  /*8f400*/  ULDC UR6, c[0x0][0x228] ;  /* 0x00008a0000067ab9 */ /* 0x000fe20000000800 */
[C---:B------:R-:W-:Y:S01]  /*8f410*/  IMAD.WIDE R6, R13.reuse, 0x2, R26 ;  /* 0x000000020d067825 */ /* 0x040fe200078e021a */
[----:B------:R-:W-:Y:S01]  /*8f420*/  ISETP.LT.AND P2, PT, R58, UR8, !P1 ;  /* 0x000000083a007c0c */ /* 0x000fe2000cf41270 */
[----:B------:R-:W-:Y:S01]  /*8f430*/  ULDC UR8, c[0x0][0x228] ;  /* 0x00008a0000087ab9 */ /* 0x000fe20000000800 */
[----:B---3--:R-:W-:Y:S01]  /*8f440*/  PRMT R12, R56, 0x7632, R12 ;  /* 0x00007632380c7816 */ /* 0x008fe2000000000c */
[----:B------:R-:W-:Y:S01]  /*8f450*/  IMAD.WIDE R8, R13, 0x2, R40 ;  /* 0x000000020d087825 */ /* 0x000fe200078e0228 */
[----:B------:R-:W-:Y:S01]  /*8f460*/  ISETP.LT.AND P6, PT, R61, UR6, !P1 ;  /* 0x000000063d007c0c */ /* 0x000fe2000cfc1270 */
[----:B------:R0:W-:Y:S01]  /*8f470*/  @P3 STG.E.U16 desc[UR50][R4.64], R10 ;  /* 0x0000000a04003986 */ /* 0x0001e2000c101532 */
[----:B------:R-:W-:Y:S01]  /*8f480*/  ULDC UR6, c[0x0][0x228] ;  /* 0x00008a0000067ab9 */ /* 0x000fe20000000800 */
[----:B------:R-:W-:Y:S01]  /*8f490*/  VIADD R11, R0, 0x20 ;  /* 0x00000020000b7836 */ /* 0x000fe20000000000 */
[----:B------:R-:W-:Y:S01]  /*8f4a0*/  ULDC.64 UR56, c[0x0][0x228] ;  /* 0x00008a0000387ab9 */ /* 0x000fe20000000a00 */
[----:B------:R1:W-:Y:S01]  /*8f4b0*/  @P5 STG.E.U16 desc[UR50][R6.64], R56 ;  /* 0x0000003806005986 */ /* 0x0003e2000c101532 */
[----:B------:R-:W-:Y:S01]  /*8f4c0*/  ISETP.LT.AND P3, PT, R59, UR6, !P0 ;  /* 0x000000063b007c0c */ /* 0x000fe2000c761270 */
[----:B------:R-:W-:-:S02]  /*8f4d0*/  ULDC UR6, c[0x0][0x248] ;  /* 0x0000920000067ab9 */ /* 0x000fc40000000800 */
[----:B------:R3:W-:Y:S01]  /*8f4e0*/  @P4 STG.E.U16 desc[UR50][R8.64], R12 ;  /* 0x0000000c08004986 */ /* 0x0007e2000c101532 */
[----:B0-----:R-:W-:-:S03]  /*8f4f0*/  IMAD.WIDE R4, R13, 0x2, R42 ;  /* 0x000000020d047825 */ /* 0x001fc600078e022a */
[----:B-1----:R-:W4:Y:S01]  /*8f500*/  LDL.LU R56, [R1+0x11c] ;  /* 0x00011c0001387983 */ /* 0x002f220000300800 */
[C---:B------:R-:W-:Y:S02]  /*8f510*/  VIADD R10, R13.reuse, UR6 ;  /* 0x000000060d0a7c36 */ /* 0x040fe40008000000 */
[----:B------:R-:W-:Y:S01]  /*8f520*/  IMAD.WIDE R6, R13, 0x2, R44 ;  /* 0x000000020d067825 */ /* 0x000fe200078e022c */
[----:B------:R-:W4:Y:S01]  /*8f530*/  LDL.LU R49, [R1+0x10c] ;  /* 0x00010c0001317983 */ /* 0x000f220000300800 */
[----:B---3--:R-:W-:Y:S01]  /*8f540*/  PRMT R8, R51, 0x7632, R8 ;  /* 0x0000763233087816 */ /* 0x008fe20000000008 */
[----:B------:R-:W-:Y:S02]  /*8f550*/  ULDC UR6, c[0x0][0x228] ;  /* 0x00008a0000067ab9 */ /* 0x000fe40000000800 */
[----:B------:R0:W-:Y:S01]  /*8f560*/  @P2 STG.E.U16 desc[UR50][R4.64], R51 ;  /* 0x0000003304002986 */ /* 0x0001e2000c101532 */
[----:B------:R-:W-:Y:S02]  /*8f570*/  ISETP.LT.AND P4, PT, R50, UR10, !P0 ;  /* 0x0000000a32007c0c */ /* 0x000fe4000c781270 */
[----:B------:R-:W-:Y:S01]  /*8f580*/  ISETP.GE.AND P1, PT, R11, UR55, PT ;  /* 0x000000370b007c0c */ /* 0x000fe2000bf26270 */
[----:B------:R1:W-:Y:S01]  /*8f590*/  @P6 STG.E.U16 desc[UR50][R6.64], R8 ;  /* 0x0000000806006986 */ /* 0x0003e2000c101532 */
[----:B------:R-:W-:-:S02]  /*8f5a0*/  ISETP.LT.AND P6, PT, R52, UR8, !P0 ;  /* 0x0000000834007c0c */ /* 0x000fc4000c7c1270 */
[----:B--2---:R-:W-:Y:S01]  /*8f5b0*/  PRMT R12, R60, 0x7632, R12 ;  /* 0x000076323c0c7816 */ /* 0x004fe2000000000c */
[C---:B0-----:R-:W-:Y:S01]  /*8f5c0*/  IMAD.WIDE R4, R10.reuse, 0x2, R2 ;  /* 0x000000020a047825 */ /* 0x041fe200078e0202 */
[----:B----4-:R-:W-:Y:S01]  /*8f5d0*/  PRMT R11, R55, 0x7632, R11 ;  /* 0x00007632370b7816 */ /* 0x010fe2000000000b */
[----:B------:R-:W-:Y:S01]  /*8f5e0*/  ULDC UR10, c[0x0][0x228] ;  /* 0x00008a00000a7ab9 */ /* 0x000fe20000000800 */
[----:B------:R-:W-:Y:S01]  /*8f5f0*/  ISETP.LT.AND P5, PT, R53, UR6, !P0 ;  /* 0x0000000635007c0c */ /* 0x000fe2000c7a1270 */
[C---:B-1----:R-:W-:Y:S01]  /*8f600*/  IMAD.WIDE R8, R10.reuse, 0x2, R20 ;  /* 0x000000020a087825 */ /* 0x042fe200078e0214 */
[----:B------:R0:W-:Y:S01]  /*8f610*/  @P3 STG.E.U16 desc[UR50][R4.64], R55 ;  /* 0x0000003704003986 */ /* 0x0001e2000c101532 */
[----:B------:R-:W-:Y:S01]  /*8f620*/  ULDC UR6, c[0x0][0x228] ;  /* 0x00008a0000067ab9 */ /* 0x000fe20000000800 */
[----:B------:R-:W-:Y:S01]  /*8f630*/  ULDC UR8, c[0x0][0x228] ;  /* 0x00008a0000087ab9 */ /* 0x000fe20000000800 */
[C---:B------:R-:W-:Y:S01]  /*8f640*/  IMAD.WIDE R6, R10.reuse, 0x2, R22 ;  /* 0x000000020a067825 */ /* 0x040fe200078e0216 */
[----:B0-----:R-:W2:Y:S04]  /*8f650*/  LDL.LU R55, [R1+0xf0] ;  /* 0x0000f00001377983 */ /* 0x001ea80000300800 */
[----:B------:R-:W-:Y:S04]  /*8f660*/  @P4 STG.E.U16 desc[UR50][R8.64], R11 ;  /* 0x0000000b08004986 */ /* 0x000fe8000c101532 */
[----:B------:R0:W-:Y:S04]  /*8f670*/  @P6 STG.E.U16 desc[UR50][R6.64], R60 ;  /* 0x0000003c06006986 */ /* 0x0001e8000c101532 */
[----:B0-----:R-:W3:Y:S01]  /*8f680*/  LDL.LU R60, [R1+0x4e0] ;  /* 0x0004e000013c7983 */ /* 0x001ee20000300800 */
[----:B------:R-:W-:Y:S01]  /*8f690*/  ISETP.LT.AND P3, PT, R57, UR58, !P0 ;  /* 0x0000003a39007c0c */ /* 0x000fe2000c761270 */
[----:B------:R-:W-:Y:S01]  /*8f6a0*/  IMAD.WIDE R4, R10, 0x2, R24 ;  /* 0x000000020a047825 */ /* 0x000fe200078e0218 */
[----:B------:R-:W-:Y:S01]  /*8f6b0*/  ISETP.LT.AND P4, PT, R54, UR6, !P0 ;  /* 0x0000000636007c0c */ /* 0x000fe2000c781270 */
[----:B------:R-:W4:Y:S02]  /*8f6c0*/  LDL.LU R51, [R1+0x470] ;  /* 0x0004700001337983 */ /* 0x000f240000300800 */
[C---:B------:R-:W-:Y:S01]  /*8f6d0*/  IMAD.WIDE R8, R10.reuse, 0x2, R26 ;  /* 0x000000020a087825 */ /* 0x040fe200078e021a */
[----:B------:R-:W-:Y:S01]  /*8f6e0*/  ISETP.LT.AND P6, PT, R59, UR12, !P1 ;  /* 0x0000000c3b007c0c */ /* 0x000fe2000cfc1270 */
[----:B------:R0:W-:Y:S01]  /*8f6f0*/  @P5 STG.E.U16 desc[UR50][R4.64], R12 ;  /* 0x0000000c04005986 */ /* 0x0001e2000c101532 */
[----:B------:R-:W-:Y:S01]  /*8f700*/  ULDC UR6, c[0x0][0x248] ;  /* 0x0000920000067ab9 */ /* 0x000fe20000000800 */
[----:B------:R-:W-:Y:S01]  /*8f710*/  IMAD.WIDE R6, R10, 0x2, R40 ;  /* 0x000000020a067825 */ /* 0x000fe200078e0228 */
[----:B------:R-:W-:Y:S01]  /*8f720*/  ULDC UR12, c[0x0][0x228] ;  /* 0x00008a00000c7ab9 */ /* 0x000fe20000000800 */
[----:B------:R-:W-:-:S02]  /*8f730*/  ULDC.64 UR58, c[0x0][0x228] ;  /* 0x00008a00003a7ab9 */ /* 0x000fc40000000a00 */
[----:B------:R1:W-:Y:S01]  /*8f740*/  @P3 STG.E.U16 desc[UR50][R8.64], R56 ;  /* 0x0000003808003986 */ /* 0x0003e2000c101532 */
[----:B------:R-:W-:Y:S01]  /*8f750*/  ISETP.LT.AND P3, PT, R58, UR16, !P0 ;  /* 0x000000103a007c0c */ /* 0x000fe2000c761270 */
[----:B------:R-:W-:Y:S01]  /*8f760*/  VIADD R13, R0, 0x21 ;  /* 0x00000021000d7836 */ /* 0x000fe20000000000 */
[----:B------:R-:W-:Y:S01]  /*8f770*/  ISETP.LT.AND P0, PT, R61, UR14, !P0 ;  /* 0x0000000e3d007c0c */ /* 0x000fe2000c701270 */
[----:B------:R-:W-:Y:S01]  /*8f780*/  ULDC UR14, c[0x0][0x228] ;  /* 0x00008a00000e7ab9 */ /* 0x000fe20000000800 */
[----:B0-----:R-:W-:Y:S01]  /*8f790*/  PRMT R5, R56, 0x7632, R5 ;  /* 0x0000763238057816 */ /* 0x001fe20000000005 */
[C---:B------:R-:W-:Y:S01]  /*8f7a0*/  VIADD R4, R10.reuse, UR6 ;  /* 0x000000060a047c36 */ /* 0x040fe20008000000 */
[----:B------:R-:W-:Y:S01]  /*8f7b0*/  ISETP.GE.AND P2, PT, R13, UR57, PT ;  /* 0x000000390d007c0c */ /* 0x000fe2000bf46270 */
[----:B------:R-:W-:Y:S01]  /*8f7c0*/  ULDC UR16, c[0x0][0x228] ;  /* 0x00008a0000107ab9 */ /* 0x000fe20000000800 */
[----:B-1----:R-:W4:Y:S01]  /*8f7d0*/  LDL.LU R56, [R1+0xe0] ;  /* 0x0000e00001387983 */ /* 0x002f220000300800 */
[----:B------:R-:W-:Y:S01]  /*8f7e0*/  IMAD.WIDE R12, R10, 0x2, R44 ;  /* 0x000000020a0c7825 */ /* 0x000fe200078e022c */
[----:B------:R-:W-:Y:S01]  /*8f7f0*/  ISETP.LT.AND P5, PT, R50, UR10, !P1 ;  /* 0x0000000a32007c0c */ /* 0x000fe2000cfa1270 */
[----:B------:R-:W-:Y:S01]  /*8f800*/  ULDC UR6, c[0x0][0x228] ;  /* 0x00008a0000067ab9 */ /* 0x000fe20000000800 */
[----:B------:R0:W-:Y:S01]  /*8f810*/  @P4 STG.E.U16 desc[UR50][R6.64], R5 ;  /* 0x0000000506004986 */ /* 0x0001e2000c101532 */
[----:B------:R-:W-:Y:S01]  /*8f820*/  ISETP.LT.AND P4, PT, R52, UR8, !P1 ;  /* 0x0000000834007c0c */ /* 0x000fe2000cf81270 */
[----:B------:R-:W-:Y:S01]  /*8f830*/  IMAD.WIDE R8, R4, 0x2, R20 ;  /* 0x0000000204087825 */ /* 0x000fe200078e0214 */
[----:B------:R-:W-:Y:S01]  /*8f840*/  ULDC UR8, c[0x0][0x228] ;  /* 0x00008a0000087ab9 */ /* 0x000fe20000000800 */
[----:B------:R-:W-:-:S02]  /*8f850*/  ULDC UR10, c[0x0][0x228] ;  /* 0x00008a00000a7ab9 */ /* 0x000fc40000000800 */
[----:B0-----:R-:W-:Y:S01]  /*8f860*/  IMAD.WIDE R6, R10, 0x2, R42 ;  /* 0x000000020a067825 */ /* 0x001fe200078e022a */
[----:B------:R-:W-:-:S03]  /*8f870*/  PRMT R5, R49, 0x7632, R5 ;  /* 0x0000763231057816 */ /* 0x000fc60000000005 */
[C---:B------:R-:W-:Y:S01]  /*8f880*/  IMAD.WIDE R10, R4.reuse, 0x2, R2 ;  /* 0x00000002040a7825 */ /* 0x040fe200078e0202 */
[----:B------:R0:W-:Y:S04]  /*8f890*/  @P3 STG.E.U16 desc[UR50][R6.64], R49 ;  /* 0x0000003106003986 */ /* 0x0001e8000c101532 */
[----:B------:R-:W-:Y:S01]  /*8f8a0*/  @P0 STG.E.U16 desc[UR50][R12.64], R5 ;  /* 0x000000050c000986 */ /* 0x000fe2000c101532 */
[----:B0-----:R-:W-:Y:S01]  /*8f8b0*/  IMAD.WIDE R6, R4, 0x2, R22 ;  /* 0x0000000204067825 */ /* 0x001fe200078e0216 */
[----:B--2---:R-:W-:Y:S02]  /*8f8c0*/  PRMT R14, R55, 0x7632, R14 ;  /* 0x00007632370e7816 */ /* 0x004fe4000000000e */
[----:B------:R0:W-:Y:S04]  /*8f8d0*/  @P6 STG.E.U16 desc[UR50][R10.64], R55 ;  /* 0x000000370a006986 */ /* 0x0001e8000c101532 */
[----:B0-----:R-:W2:Y:S04]  /*8f8e0*/  LDL.LU R55, [R1+0x1c0] ;  /* 0x0001c00001377983 */ /* 0x001ea80000300800 */
[----:B------:R-:W-:Y:S01]  /*8f8f0*/  @P5 STG.E.U16 desc[UR50][R8.64], R14 ;  /* 0x0000000e08005986 */ /* 0x000fe2000c101532 */
[----:B---3--:R-:W-:-:S03]  /*8f900*/  PRMT R5, R60, 0x7632, R5 ;  /* 0x000076323c057816 */ /* 0x008fc60000000005 */
[----:B------:R0:W-:Y:S04]  /*8f910*/  @P4 STG.E.U16 desc[UR50][R6.64], R60 ;  /* 0x0000003c06004986 */ /* 0x0001e8000c101532 */
[----:B0-----:R-:W3:Y:S01]  /*8f920*/  LDL.LU R60, [R1+0x1b0] ;  /* 0x0001b000013c7983 */ /* 0x001ee20000300800 */
[----:B------:R-:W-:Y:S01]  /*8f930*/  ISETP.LT.AND P6, PT, R53, UR6, !P1 ;  /* 0x0000000635007c0c */ /* 0x000fe2000cfc1270 */
[----:B------:R-:W-:Y:S01]  /*8f940*/  ULDC UR6, c[0x0][0x228] ;  /* 0x00008a0000067ab9 */ /* 0x000fe20000000800 */
[----:B------:R-:W-:Y:S02]  /*8f950*/  ISETP.LT.AND P0, PT, R57, UR60, !P1 ;  /* 0x0000003c39007c0c */ /* 0x000fe4000cf01270 */
[----:B------:R-:W-:Y:S01]  /*8f960*/  ISETP.LT.AND P5, PT, R54, UR8, !P1 ;  /* 0x0000000836007c0c */ /* 0x000fe2000cfa1270 */
[----:B------:R-:W-:Y:S01]  /*8f970*/  IMAD.WIDE R6, R4, 0x2, R24 ;  /* 0x0000000204067825 */ /* 0x000fe200078e0218 */
[----:B------:R-:W-:Y:S01]  /*8f980*/  ISETP.LT.AND P3, PT, R58, UR6, !P1 ;  /* 0x000000063a007c0c */ /* 0x000fe2000cf61270 */
[----:B------:R-:W-:Y:S01]  /*8f990*/  ULDC.64 UR60, c[0x0][0x228] ;  /* 0x00008a00003c7ab9 */ /* 0x000fe20000000a00 */
[----:B----4-:R-:W-:Y:S01]  /*8f9a0*/  PRMT R15, R51, 0x7632, R15 ;  /* 0x00007632330f7816 */ /* 0x010fe2000000000f */
[----:B------:R-:W-:Y:S01]  /*8f9b0*/  IMAD.WIDE R8, R4, 0x2, R26 ;  /* 0x0000000204087825 */ /* 0x000fe200078e021a */
[----:B------:R-:W-:-:S03]  /*8f9c0*/  ULDC UR8, c[0x0][0x228] ;  /* 0x00008a0000087ab9 */ /* 0x000fc60000000800 */
[----:B------:R-:W-:Y:S01]  /*8f9d0*/  @P6 STG.E.U16 desc[UR50][R6.64], R5 ;  /* 0x0000000506006986 */ /* 0x000fe2000c101532 */
[----:B------:R-:W-:Y:S01]  /*8f9e0*/  VIADD R14, R0, 0x22 ;  /* 0x00000022000e7836 */ /* 0x000fe20000000000 */
[----:B------:R-:W-:Y:S01]  /*8f9f0*/  ULDC UR6, c[0x0][0x248] ;  /* 0x0000920000067ab9 */ /* 0x000fe20000000800 */
[C---:B------:R-:W-:Y:S01]  /*8fa00*/  IMAD.WIDE R10, R4.reuse, 0x2, R40 ;  /* 0x00000002040a7825 */ /* 0x040fe200078e0228 */
[----:B------:R0:W-:Y:S03]  /*8fa10*/  @P0 STG.E.U16 desc[UR50][R8.64], R51 ;  /* 0x0000003308000986 */ /* 0x0001e6000c101532 */
[----:B------:R-:W-:Y:S01]  /*8fa20*/  IMAD.WIDE R12, R4, 0x2, R42 ;  /* 0x00000002040c7825 */ /* 0x000fe200078e022a */
[----:B------:R-:W-:Y:S01]  /*8fa30*/  ISETP.GE.AND P4, PT, R14, UR61, PT ;  /* 0x0000003d0e007c0c */ /* 0x000fe2000bf86270 */
[----:B------:R1:W-:Y:S01]  /*8fa40*/  @P5 STG.E.U16 desc[UR50][R10.64], R15 ;  /* 0x0000000f0a005986 */ /* 0x0003e2000c101532 */
[----:B------:R-:W-:-:S03]  /*8fa50*/  PRMT R14, R56, 0x7632, R14 ;  /* 0x00007632380e7816 */ /* 0x000fc6000000000e */
[----:B0-----:R-:W4:Y:S01]  /*8fa60*/  LDL.LU R51, [R1+0x1a0] ;  /* 0x0001a00001337983 */ /* 0x001f220000300800 */
[----:B------:R-:W-:Y:S02]  /*8fa70*/  ISETP.LT.AND P1, PT, R61, UR14, !P1 ;  /* 0x0000000e3d007c0c */ /* 0x000fe4000cf21270 */
[----:B------:R-:W-:Y:S01]  /*8fa80*/  ISETP.LT.AND P6, PT, R59, UR12, !P2 ;  /* 0x0000000c3b007c0c */ /* 0x000fe2000d7c1270 */
[----:B------:R0:W-:Y:S01]  /*8fa90*/  @P3 STG.E.U16 desc[UR50][R12.64], R56 ;  /* 0x000000380c003986 */ /* 0x0001e2000c101532 */
[C---:B------:R-:W-:Y:S02]  /*8faa0*/  VIADD R5, R4.reuse, UR6 ;  /* 0x0000000604057c36 */ /* 0x040fe40008000000 */
[----:B------:R-:W-:Y:S01]  /*8fab0*/  IMAD.WIDE R6, R4, 0x2, R44 ;  /* 0x0000000204067825 */ /* 0x000fe200078e022c */
[----:B------:R-:W-:Y:S01]  /*8fac0*/  ISETP.LT.AND P5, PT, R50, UR10, !P2 ;  /* 0x0000000a32007c0c */ /* 0x000fe2000d7a1270 */
[----:B------:R-:W-:Y:S01]  /*8fad0*/  ULDC UR10, c[0x0][0x228] ;  /* 0x00008a00000a7ab9 */ /* 0x000fe20000000800 */
[----:B------:R-:W-:Y:S01]  /*8fae0*/  ULDC UR14, c[0x0][0x228] ;  /* 0x00008a00000e7ab9 */ /* 0x000fe20000000800 */
[----:B-1----:R-:W-:Y:S01]  /*8faf0*/  VIADD R15, R0, 0x23 ;  /* 0x00000023000f7836 */ /* 0x002fe20000000000 */
[----:B------:R-:W-:Y:S01]  /*8fb00*/  ULDC UR12, c[0x0][0x228] ;  /* 0x00008a00000c7ab9 */ /* 0x000fe20000000800 */
[----:B0-----:R-:W4:Y:S01]  /*8fb10*/  LDL.LU R56, [R1+0x190] ;  /* 0x0001900001387983 */ /* 0x001f220000300800 */
[C---:B------:R-:W-:Y:S01]  /*8fb20*/  IMAD.WIDE R8, R5.reuse, 0x2, R2 ;  /* 0x0000000205087825 */ /* 0x040fe200078e0202 */
[----:B------:R-:W-:Y:S01]  /*8fb30*/  ISETP.LT.AND P3, PT, R52, UR8, !P2 ;  /* 0x0000000834007c0c */ /* 0x000fe2000d761270 */
[----:B------:R-:W-:Y:S01]  /*8fb40*/  ULDC UR8, c[0x0][0x228] ;  /* 0x00008a0000087ab9 */ /* 0x000fe20000000800 */
[----:B------:R-:W-:Y:S01]  /*8fb50*/  @P1 STG.E.U16 desc[UR50][R6.64], R14 ;  /* 0x0000000e06001986 */ /* 0x000fe2000c101532 */
[----:B------:R-:W-:Y:S01]  /*8fb60*/  IMAD.WIDE R10, R5, 0x2, R20 ;  /* 0x00000002050a7825 */ /* 0x000fe200078e0214 */
[----:B------:R-:W-:-:S03]  /*8fb70*/  ULDC UR6, c[0x0][0x228] ;  /* 0x00008a0000067ab9 */ /* 0x000fc60000000800 */
[----:B------:R-:W-:Y:S01]  /*8fb80*/  IMAD.WIDE R12, R5, 0x2, R22 ;  /* 0x00000002050c7825 */ /* 0x000fe200078e0216 */
[----:B--2---:R-:W-:Y:S01]  /*8fb90*/  PRMT R4, R55, 0x7632, R4 ;  /* 0x0000763237047816 */ /* 0x004fe20000000004 */
[----:B------:R0:W-:Y:S04]  /*8fba0*/  @P6 STG.E.U16 desc[UR50][R8.64], R55 ;  /* 0x0000003708006986 */ /* 0x0001e8000c101532 */
[----:B0-----:R-:W2:Y:S04]  /*8fbb0*/  LDL.LU R55, [R1+0xf4] ;  /* 0x0000f40001377983 */ /* 0x001ea80000300800 */
[----:B------:R0:W-:Y:S04]  /*8fbc0*/  @P5 STG.E.U16 desc[UR50][R10.64], R4 ;  /* 0x000000040a005986 */ /* 0x0001e8000c101532 */
[----:B---3--:R1:W-:Y:S01]  /*8fbd0*/  @P3 STG.E.U16 desc[UR50][R12.64], R60 ;  /* 0x0000003c0c003986 */ /* 0x0083e2000c101532 */
[----:B0-----:R-:W-:-:S03]  /*8fbe0*/  PRMT R4, R60, 0x7632, R4 ;  /* 0x000076323c047816 */ /* 0x001fc60000000004 */
[----:B-1----:R-:W3:Y:S01]  /*8fbf0*/  LDL.LU R60, [R1+0x4e4] ;  /* 0x0004e400013c7983 */ /* 0x002ee20000300800 */
[----:B------:R-:W-:Y:S01]  /*8fc00*/  ISETP.LT.AND P6, PT, R53, UR8, !P2 ;  /* 0x0000000835007c0c */ /* 0x000fe2000d7c1270 */
[----:B------:R-:W-:Y:S01]  /*8fc10*/  ULDC UR8, c[0x0][0x228] ;  /* 0x00008a0000087ab9 */ /* 0x000fe20000000800 */
[----:B------:R-:W-:Y:S01]  /*8fc20*/  ISETP.LT.AND P5, PT, R57, UR52, !P2 ;  /* 0x0000003439007c0c */ /* 0x000fe2000d7a1270 */
[C---:B------:R-:W-:Y:S01]  /*8fc30*/  IMAD.WIDE R6, R5.reuse, 0x2, R24 ;  /* 0x0000000205067825 */ /* 0x040fe200078e0218 */
[----:B------:R-:W-:Y:S01]  /*8fc40*/  ISETP.LT.AND P3, PT, R54, UR10, !P2 ;  /* 0x0000000a36007c0c */ /* 0x000fe2000d761270 */
[----:B------:R-:W3:Y:S01]  /*8fc50*/  LDL.LU R49, [R1+0x474] ;  /* 0x0004740001317983 */ /* 0x000ee20000300800 */
[----:B------:R-:W-:Y:S01]  /*8fc60*/  ISETP.LT.AND P1, PT, R58, UR8, !P2 ;  /* 0x000000083a007c0c */ /* 0x000fe2000d721270 */
[----:B------:R-:W-:Y:S01]  /*8fc70*/  IMAD.WIDE R8, R5, 0x2, R26 ;  /* 0x0000000205087825 */ /* 0x000fe200078e021a */
[----:B----4-:R-:W-:-:S05]  /*8fc80*/  PRMT R16, R51, 0x7632, R16 ;  /* 0x0000763233107816 */ /* 0x010fca0000000010 */
[----:B------:R-:W-:Y:S01]  /*8fc90*/  @P6 STG.E.U16 desc[UR50][R6.64], R4 ;  /* 0x0000000406006986 */ /* 0x000fe2000c101532 */
[----:B------:R-:W-:Y:S01]  /*8fca0*/  IMAD.WIDE R10, R5, 0x2, R40 ;  /* 0x00000002050a7825 */ /* 0x000fe200078e0228 */
[----:B------:R-:W-:Y:S01]  /*8fcb0*/  ISETP.GE.AND P0, PT, R15, UR59, PT ;  /* 0x0000003b0f007c0c */ /* 0x000fe2000bf06270 */
[----:B------:R-:W-:Y:S01]  /*8fcc0*/  ULDC UR10, c[0x0][0x228] ;  /* 0x00008a00000a7ab9 */ /* 0x000fe20000000800 */
[----:B------:R0:W-:Y:S01]  /*8fcd0*/  @P5 STG.E.U16 desc[UR50][R8.64], R51 ;  /* 0x0000003308005986 */ /* 0x0001e2000c101532 */
[----:B------:R-:W-:Y:S01]  /*8fce0*/  IMAD.WIDE R12, R5, 0x2, R42 ;  /* 0x00000002050c7825 */ /* 0x000fe200078e022a */
[----:B------:R-:W-:Y:S01]  /*8fcf0*/  ISETP.LT.AND P2, PT, R61, UR6, !P2 ;  /* 0x000000063d007c0c */ /* 0x000fe2000d741270 */
[----:B------:R-:W-:Y:S01]  /*8fd00*/  ULDC UR6, c[0x0][0x248] ;  /* 0x0000920000067ab9 */ /* 0x000fe20000000800 */
[----:B------:R-:W-:Y:S01]  /*8fd10*/  @P3 STG.E.U16 desc[UR50][R10.64], R16 ;  /* 0x000000100a003986 */ /* 0x000fe2000c101532 */
[----:B------:R-:W-:Y:S02]  /*8fd20*/  ISETP.LT.AND P6, PT, R59, UR14, !P4 ;  /* 0x0000000e3b007c0c */ /* 0x000fe4000e7c1270 */
[----:B------:R-:W-:Y:S01]  /*8fd30*/  PRMT R17, R56, 0x7632, R17 ;  /* 0x0000763238117816 */ /* 0x000fe20000000011 */
[----:B0-----:R-:W4:Y:S01]  /*8fd40*/  LDL.LU R51, [R1+0xe4] ;  /* 0x0000e40001337983 */ /* 0x001f220000300800 */
[C---:B------:R-:W-:Y:S01]  /*8fd50*/  IMAD.WIDE R14, R5.reuse, 0x2, R44 ;  /* 0x00000002050e7825 */ /* 0x040fe200078e022c */
[----:B------:R-:W-:Y:S01]  /*8fd60*/  ISETP.LT.AND P5, PT, R50, UR12, !P4 ;  /* 0x0000000c32007c0c */ /* 0x000fe2000e7a1270 */
[----:B------:R-:W-:Y:S01]  /*8fd70*/  ULDC UR8, c[0x0][0x228] ;  /* 0x00008a0000087ab9 */ /* 0x000fe20000000800 */
[----:B------:R0:W-:Y:S01]  /*8fd80*/  @P1 STG.E.U16 desc[UR50][R12.64], R56 ;  /* 0x000000380c001986 */ /* 0x0001e2000c101532 */
[----:B------:R-:W-:Y:S01]  /*8fd90*/  ULDC UR14, c[0x0][0x228] ;  /* 0x00008a00000e7ab9 */ /* 0x000fe20000000800 */
[----:B------:R-:W-:Y:S01]  /*8fda0*/  ULDC UR12, c[0x0][0x228] ;  /* 0x00008a00000c7ab9 */ /* 0x000fe20000000800 */
[----:B------:R-:W-:Y:S01]  /*8fdb0*/  ULDC.64 UR52, c[0x0][0x228] ;  /* 0x00008a0000347ab9 */ /* 0x000fe20000000a00 */
[----:B0-----:R-:W4:Y:S01]  /*8fdc0*/  LDL.LU R56, [R1+0x1c4] ;  /* 0x0001c40001387983 */ /* 0x001f220000300800 */
[----:B------:R-:W-:Y:S01]  /*8fdd0*/  VIADD R13, R5, UR6 ;  /* 0x00000006050d7c36 */ /* 0x000fe20008000000 */
[----:B------:R-:W-:Y:S01]  /*8fde0*/  ISETP.LT.AND P1, PT, R53, UR8, !P4 ;  /* 0x0000000835007c0c */ /* 0x000fe2000e721270 */
[----:B------:R-:W-:Y:S01]  /*8fdf0*/  VIADD R12, R0, 0x24 ;  /* 0x00000024000c7836 */ /* 0x000fe20000000000 */
[----:B------:R2:W-:Y:S01]  /*8fe00*/  @P2 STG.E.U16 desc[UR50][R14.64], R17 ;  /* 0x000000110e002986 */ /* 0x0005e2000c101532 */
[C---:B------:R-:W-:Y:S01]  /*8fe10*/  IMAD.WIDE R4, R13.reuse, 0x2, R2 ;  /* 0x000000020d047825 */ /* 0x040fe200078e0202 */
[----:B------:R-:W-:Y:S01]  /*8fe20*/  ISETP.LT.AND P2, PT, R52, UR10, !P4 ;  /* 0x0000000a34007c0c */ /* 0x000fe2000e741270 */
[----:B------:R-:W-:Y:S01]  /*8fe30*/  ULDC UR10, c[0x0][0x228] ;  /* 0x00008a00000a7ab9 */ /* 0x000fe20000000800 */
[----:B------:R-:W-:Y:S01]  /*8fe40*/  ULDC UR8, c[0x0][0x228] ;  /* 0x00008a0000087ab9 */ /* 0x000fe20000000800 */
[----:B------:R-:W-:Y:S01]  /*8fe50*/  IMAD.WIDE R6, R13, 0x2, R20 ;  /* 0x000000020d067825 */ /* 0x000fe200078e0214 */
[----:B------:R-:W-:-:S03]  /*8fe60*/  ULDC UR6, c[0x0][0x248] ;  /* 0x0000920000067ab9 */ /* 0x000fc60000000800 */
[----:B------:R-:W-:Y:S01]  /*8fe70*/  IMAD.WIDE R8, R13, 0x2, R22 ;  /* 0x000000020d087825 */ /* 0x000fe200078e0216 */
[----:B--2---:R-:W-:Y:S01]  /*8fe80*/  PRMT R14, R55, 0x7632, R14 ;  /* 0x00007632370e7816 */ /* 0x004fe2000000000e */
[----:B------:R0:W-:Y:S04]  /*8fe90*/  @P6 STG.E.U16 desc[UR50][R4.64], R55 ;  /* 0x0000003704006986 */ /* 0x0001e8000c101532 */
[----:B0-----:R-:W2:Y:S04]  /*8fea0*/  LDL.LU R55, [R1+0x1b4] ;  /* 0x0001b40001377983 */ /* 0x001ea80000300800 */
[----:B------:R-:W-:Y:S01]  /*8feb0*/  @P5 STG.E.U16 desc[UR50][R6.64], R14 ;  /* 0x0000000e06005986 */ /* 0x000fe2000c101532 */
[----:B---3--:R-:W-:-:S03]  /*8fec0*/  PRMT R15, R60, 0x7632, R15 ;  /* 0x000076323c0f7816 */ /* 0x008fc6000000000f */
[----:B------:R0:W-:Y:S04]  /*8fed0*/  @P2 STG.E.U16 desc[UR50][R8.64], R60 ;  /* 0x0000003c08002986 */ /* 0x0001e8000c101532 */
[----:B0-----:R-:W3:Y:S01]  /*8fee0*/  LDL.LU R60, [R1+0x1a4] ;  /* 0x0001a400013c7983 */ /* 0x001ee20000300800 */
[----:B------:R-:W-:Y:S01]  /*8fef0*/  IMAD.WIDE R10, R13, 0x2, R24 ;  /* 0x000000020d0a7825 */ /* 0x000fe200078e0218 */
[----:B------:R-:W-:Y:S01]  /*8ff00*/  ISETP.LT.AND P5, PT, R57, UR54, !P4 ;  /* 0x0000003639007c0c */ /* 0x000fe2000e7a1270 */
[----:B------:R-:W-:Y:S01]  /*8ff10*/  ULDC.64 UR54, c[0x0][0x228] ;  /* 0x00008a0000367ab9 */ /* 0x000fe20000000a00 */
[----:B------:R-:W-:Y:S02]  /*8ff20*/  ISETP.LT.AND P2, PT, R54, UR14, !P4 ;  /* 0x0000000e36007c0c */ /* 0x000fe4000e741270 */
[----:B------:R-:W-:Y:S01]  /*8ff30*/  ISETP.LT.AND P6, PT, R59, UR8, !P0 ;  /* 0x000000083b007c0c */ /* 0x000fe2000c7c1270 */
[----:B------:R0:W-:Y:S01]  /*8ff40*/  @P1 STG.E.U16 desc[UR50][R10.64], R15 ;  /* 0x0000000f0a001986 */ /* 0x0001e2000c101532 */
[----:B------:R-:W-:-:S02]  /*8ff50*/  ISETP.LT.AND P1, PT, R58, UR12, !P4 ;  /* 0x0000000c3a007c0c */ /* 0x000fc4000e721270 */
[----:B------:R-:W-:Y:S01]  /*8ff60*/  ISETP.GE.AND P3, PT, R12, UR53, PT ;  /* 0x000000350c007c0c */ /* 0x000fe2000bf66270 */
[----:B------:R-:W-:Y:S01]  /*8ff70*/  IMAD.WIDE R8, R13, 0x2, R40 ;  /* 0x000000020d087825 */ /* 0x000fe200078e0228 */
[----:B------:R-:W-:Y:S01]  /*8ff80*/  ISETP.LT.AND P4, PT, R61, UR10, !P4 ;  /* 0x0000000a3d007c0c */ /* 0x000fe2000e781270 */
[----:B------:R-:W-:Y:S01]  /*8ff90*/  ULDC UR10, c[0x0][0x228] ;  /* 0x00008a00000a7ab9 */ /* 0x000fe20000000800 */
[----:B------:R-:W-:Y:S01]  /*8ffa0*/  PRMT R14, R49, 0x7632, R14 ;  /* 0x00007632310e7816 */ /* 0x000fe2000000000e */
[C---:B------:R-:W-:Y:S01]  /*8ffb0*/  VIADD R12, R13.reuse, UR6 ;  /* 0x000000060d0c7c36 */ /* 0x040fe20008000000 */
[----:B------:R-:W-:Y:S01]  /*8ffc0*/  ULDC UR8, c[0x0][0x228] ;  /* 0x00008a0000087ab9 */ /* 0x000fe20000000800 */
[C---:B------:R-:W-:Y:S01]  /*8ffd0*/  IMAD.WIDE R6, R13.reuse, 0x2, R42 ;  /* 0x000000020d067825 */ /* 0x040fe200078e022a */
[----:B------:R-:W-:Y:S01]  /*8ffe0*/  ULDC UR6, c[0x0][0x228] ;  /* 0x00008a0000067ab9 */ /* 0x000fe20000000800 */
[----:B------:R-:W-:Y:S01]  /*8fff0*/  ULDC UR14, c[0x0][0x228] ;  /* 0x00008a00000e7ab9 */ /* 0x000fe20000000800 */
[----:B------:R-:W-:Y:S01]  /*90000*/  ULDC UR12, c[0x0][0x228] ;  /* 0x00008a00000c7ab9 */ /* 0x000fe20000000800 */
[----:B0-----:R-:W-:-:S04]  /*90010*/  IMAD.WIDE R10, R13, 0x2, R26 ;  /* 0x000000020d0a7825 */ /* 0x001fc800078e021a */
[----:B------:R-:W-:Y:S01]  /*90020*/  IMAD.WIDE R4, R13, 0x2, R44 ;  /* 0x000000020d047825 */ /* 0x000fe200078e022c */
[----:B----4-:R-:W-:Y:S01]  /*90030*/  PRMT R13, R51, 0x7632, R13 ;  /* 0x00007632330d7816 */ /* 0x010fe2000000000d */
[----:B------:R0:W-:Y:S04]  /*90040*/  @P5 STG.E.U16 desc[UR50][R10.64], R49 ;  /* 0x000000310a005986 */ /* 0x0001e8000c101532 */
[----:B------:R1:W-:Y:S04]  /*90050*/  @P2 STG.E.U16 desc[UR50][R8.64], R14 ;  /* 0x0000000e08002986 */ /* 0x0003e8000c101532 */
[----:B------:R-:W-:Y:S01]  /*90060*/  @P1 STG.E.U16 desc[UR50][R6.64], R51 ;  /* 0x0000003306001986 */ /* 0x000fe2000c101532 */
[----:B0-----:R-:W-:-:S03]  /*90070*/  IMAD.WIDE R10, R12, 0x2, R2 ;  /* 0x000000020c0a7825 */ /* 0x001fc600078e0202 */
[----:B------:R0:W-:Y:S01]  /*90080*/  @P4 STG.E.U16 desc[UR50][R4.64], R13 ;  /* 0x0000000d04004986 */ /* 0x0001e2000c101532 */
[----:B------:R-:W-:Y:S01]  /*90090*/  ISETP.LT.AND P5, PT, R52, UR8, !P0 ;  /* 0x0000000834007c0c */ /* 0x000fe2000c7a1270 */
[----:B------:R-:W-:Y:S02]  /*900a0*/  ULDC UR8, c[0x0][0x228] ;  /* 0x00008a0000087ab9 */ /* 0x000fe40000000800 */
[----:B------:R4:W-:Y:S01]  /*900b0*/  @P6 STG.E.U16 desc[UR50][R10.64], R56 ;  /* 0x000000380a006986 */ /* 0x0009e2000c101532 */
[----:B------:R-:W-:Y:S01]  /*900c0*/  ISETP.LT.AND P6, PT, R50, UR10, !P0 ;  /* 0x0000000a32007c0c */ /* 0x000fe2000c7c1270 */
[----:B-1----:R-:W-:Y:S01]  /*900d0*/  IMAD.WIDE R8, R12, 0x2, R24 ;  /* 0x000000020c087825 */ /* 0x002fe200078e0218 */
[----:B0-----:R-:W-:-:S03]  /*900e0*/  PRMT R13, R56, 0x7632, R13 ;  /* 0x00007632380d7816 */ /* 0x001fc6000000000d */
[C---:B------:R-:W-:Y:S01]  /*900f0*/  IMAD.WIDE R4, R12.reuse, 0x2, R20 ;  /* 0x000000020c047825 */ /* 0x040fe200078e0214 */
[----:B------:R-:W-:Y:S01]  /*90100*/  ISETP.LT.AND P4, PT, R53, UR6, !P0 ;  /* 0x0000000635007c0c */ /* 0x000fe2000c781270 */
[----:B------:R-:W-:Y:S01]  /*90110*/  ULDC UR6, c[0x0][0x228] ;  /* 0x00008a0000067ab9 */ /* 0x000fe20000000800 */
[----:B----4-:R-:W4:Y:S01]  /*90120*/  LDL.LU R56, [R1+0x194] ;  /* 0x0001940001387983 */ /* 0x010f220000300800 */
[C---:B------:R-:W-:Y:S01]  /*90130*/  IMAD.WIDE R6, R12.reuse, 0x2, R22 ;  /* 0x000000020c067825 */ /* 0x040fe200078e0216 */
[----:B------:R-:W-:Y:S01]  /*90140*/  ISETP.LT.AND P2, PT, R57, UR56, !P0 ;  /* 0x0000003839007c0c */ /* 0x000fe2000c741270 */
[----:B------:R-:W-:Y:S01]  /*90150*/  ULDC UR10, c[0x0][0x228] ;  /* 0x00008a00000a7ab9 */ /* 0x000fe20000000800 */
[----:B------:R-:W4:Y:S01]  /*90160*/  LDL.LU R51, [R1+0xf8] ;  /* 0x0000f80001337983 */ /* 0x000f220000300800 */
[----:B------:R-:W-:Y:S01]  /*90170*/  IMAD.WIDE R10, R12, 0x2, R26 ;  /* 0x000000020c0a7825 */ /* 0x000fe200078e021a */
[----:B------:R-:W-:Y:S02]  /*90180*/  ULDC.64 UR56, c[0x0][0x228] ;  /* 0x00008a0000387ab9 */ /* 0x000fe40000000a00 */
[----:B------:R-:W-:Y:S01]  /*90190*/  @P6 STG.E.U16 desc[UR50][R4.64], R13 ;  /* 0x0000000d04006986 */ /* 0x000fe2000c101532 */
[----:B--2---:R-:W-:-:S03]  /*901a0*/  PRMT R15, R55, 0x7632, R15 ;  /* 0x00007632370f7816 */ /* 0x004fc6000000000f */
[----:B------:R0:W-:Y:S04]  /*901b0*/  @P5 STG.E.U16 desc[UR50][R6.64], R55 ;  /* 0x0000003706005986 */ /* 0x0001e8000c101532 */
[----:B0-----:R-:W2:Y:S04]  /*901c0*/  LDL.LU R55, [R1+0x4e8] ;  /* 0x0004e80001377983 */ /* 0x001ea80000300800 */
[----:B------:R-:W-:Y:S01]  /*901d0*/  @P4 STG.E.U16 desc[UR50][R8.64], R15 ;  /* 0x0000000f08004986 */ /* 0x000fe2000c101532 */
[----:B---3--:R-:W-:-:S03]  /*901e0*/  PRMT R6, R60, 0x7632, R6 ;  /* 0x000076323c067816 */ /* 0x008fc60000000006 */
[----:B------:R0:W-:Y:S04]  /*901f0*/  @P2 STG.E.U16 desc[UR50][R10.64], R60 ;  /* 0x0000003c0a002986 */ /* 0x0001e8000c101532 */
[----:B0-----:R-:W3:Y:S01]  /*90200*/  LDL.LU R60, [R1+0x478] ;  /* 0x00047800013c7983 */ /* 0x001ee20000300800 */
[----:B------:R-:W-:Y:S01]  /*90210*/  ISETP.LT.AND P4, PT, R54, UR6, !P0 ;  /* 0x0000000636007c0c */ /* 0x000fe2000c781270 */
[----:B------:R-:W-:Y:S01]  /*90220*/  IMAD.WIDE R4, R12, 0x2, R40 ;  /* 0x000000020c047825 */ /* 0x000fe200078e0228 */
[----:B------:R-:W-:Y:S01]  /*90230*/  ISETP.LT.AND P2, PT, R58, UR16, !P0 ;  /* 0x000000103a007c0c */ /* 0x000fe2000c741270 */
[----:B------:R-:W-:Y:S01]  /*90240*/  ULDC UR6, c[0x0][0x248] ;  /* 0x0000920000067ab9 */ /* 0x000fe20000000800 */
[----:B------:R-:W-:Y:S02]  /*90250*/  ISETP.LT.AND P0, PT, R61, UR14, !P0 ;  /* 0x0000000e3d007c0c */ /* 0x000fe4000c701270 */
[----:B------:R-:W-:-:S02]  /*90260*/  ISETP.LT.AND P6, PT, R59, UR12, !P3 ;  /* 0x0000000c3b007c0c */ /* 0x000fc4000dfc1270 */
[----:B------:R-:W-:Y:S01]  /*90270*/  ISETP.LT.AND P5, PT, R50, UR10, !P3 ;  /* 0x0000000a32007c0c */ /* 0x000fe2000dfa1270 */
[----:B------:R-:W-:Y:S01]  /*90280*/  VIADD R14, R0, 0x25 ;  /* 0x00000025000e7836 */ /* 0x000fe20000000000 */
[----:B------:R-:W-:-:S03]  /*90290*/  ULDC UR10, c[0x0][0x228] ;  /* 0x00008a00000a7ab9 */ /* 0x000fc60000000800 */
[----:B------:R0:W-:Y:S01]  /*902a0*/  @P4 STG.E.U16 desc[UR50][R4.64], R6 ;  /* 0x0000000604004986 */ /* 0x0001e2000c101532 */
[----:B------:R-:W-:Y:S01]  /*902b0*/  VIADD R13, R12, UR6 ;  /* 0x000000060c0d7c36 */ /* 0x000fe20008000000 */
[----:B------:R-:W-:Y:S01]  /*902c0*/  ISETP.LT.AND P4, PT, R52, UR8, !P3 ;  /* 0x0000000834007c0c */ /* 0x000fe2000df81270 */
[----:B------:R-:W-:Y:S01]  /*902d0*/  IMAD.WIDE R10, R12, 0x2, R44 ;  /* 0x000000020c0a7825 */ /* 0x000fe200078e022c */
[----:B------:R-:W-:Y:S01]  /*902e0*/  ISETP.GE.AND P1, PT, R14, UR55, PT ;  /* 0x000000370e007c0c */ /* 0x000fe2000bf26270 */
[----:B------:R-:W-:Y:S01]  /*902f0*/  ULDC UR6, c[0x0][0x228] ;  /* 0x00008a0000067ab9 */ /* 0x000fe20000000800 */
[----:B------:R-:W-:Y:S01]  /*90300*/  ULDC UR8, c[0x0][0x228] ;  /* 0x00008a0000087ab9 */ /* 0x000fe20000000800 */
[----:B------:R-:W-:Y:S01]  /*90310*/  ULDC UR12, c[0x0][0x228] ;  /* 0x00008a00000c7ab9 */ /* 0x000fe20000000800 */
[----:B------:R-:W-:Y:S01]  /*90320*/  ULDC UR14, c[0x0][0x228] ;  /* 0x00008a00000e7ab9 */ /* 0x000fe20000000800 */
[----:B0-----:R-:W-:-:S04]  /*90330*/  IMAD.WIDE R4, R12, 0x2, R42 ;  /* 0x000000020c047825 */ /* 0x001fc800078e022a */
[----:B------:R-:W-:-:S04]  /*90340*/  IMAD.WIDE R8, R13, 0x2, R2 ;  /* 0x000000020d087825 */ /* 0x000fc800078e0202 */
[----:B------:R-:W-:Y:S01]  /*90350*/  IMAD.WIDE R6, R13, 0x2, R20 ;  /* 0x000000020d067825 */ /* 0x000fe200078e0214 */
[----:B----4-:R-:W-:Y:S01]  /*90360*/  PRMT R12, R56, 0x7632, R12 ;  /* 0x00007632380c7816 */ /* 0x010fe2000000000c */
[----:B------:R0:W-:Y:S01]  /*90370*/  @P2 STG.E.U16 desc[UR50][R4.64], R56 ;  /* 0x0000003804002986 */ /* 0x0001e2000c101532 */
[----:B------:R-:W-:-:S03]  /*90380*/  PRMT R14, R51, 0x7632, R14 ;  /* 0x00007632330e7816 */ /* 0x000fc6000000000e */
[----:B------:R-:W-:Y:S04]  /*90390*/  @P0 STG.E.U16 desc[UR50][R10.64], R12 ;  /* 0x0000000c0a000986 */ /* 0x000fe8000c101532 */
[----:B0-----:R-:W4:Y:S01]  /*903a0*/  LDL.LU R56, [R1+0xe8] ;  /* 0x0000e80001387983 */ /* 0x001f220000300800 */
[----:B------:R-:W-:-:S03]  /*903b0*/  IMAD.WIDE R4, R13, 0x2, R22 ;  /* 0x000000020d047825 */ /* 0x000fc600078e0216 */
[----:B------:R-:W-:Y:S01]  /*903c0*/  @P6 STG.E.U16 desc[UR50][R8.64], R51 ;  /* 0x0000003308006986 */ /* 0x000fe2000c101532 */
[----:B------:R-:W-:-:S03]  /*903d0*/  ISETP.LT.AND P2, PT, R57, UR60, !P3 ;  /* 0x0000003c39007c0c */ /* 0x000fc6000df41270 */
[----:B------:R0:W-:Y:S01]  /*903e0*/  @P5 STG.E.U16 desc[UR50][R6.64], R14 ;  /* 0x0000000e06005986 */ /* 0x0001e2000c101532 */
[----:B------:R-:W-:Y:S01]  /*903f0*/  ISETP.LT.AND P5, PT, R53, UR6, !P3 ;  /* 0x0000000635007c0c */ /* 0x000fe2000dfa1270 */
[----:B------:R-:W-:Y:S01]  /*90400*/  ULDC UR6, c[0x0][0x228] ;  /* 0x00008a0000067ab9 */ /* 0x000fe20000000800 */
[----:B0-----:R-:W-:Y:S01]  /*90410*/  IMAD.WIDE R6, R13, 0x2, R26 ;  /* 0x000000020d067825 */ /* 0x001fe200078e021a */
[----:B--2---:R0:W-:Y:S01]  /*90420*/  @P4 STG.E.U16 desc[UR50][R4.64], R55 ;  /* 0x0000003704004986 */ /* 0x0041e2000c101532 */
[----:B------:R-:W-:-:S03]  /*90430*/  PRMT R10, R55, 0x7632, R10 ;  /* 0x00007632370a7816 */ /* 0x000fc6000000000a */
[----:B0-----:R-:W2:Y:S01]  /*90440*/  LDL.LU R55, [R1+0x1c8] ;  /* 0x0001c80001377983 */ /* 0x001ea20000300800 */
[----:B------:R-:W-:-:S03]  /*90450*/  IMAD.WIDE R4, R13, 0x2, R24 ;  /* 0x000000020d047825 */ /* 0x000fc600078e0218 */
[----:B------:R-:W2:Y:S04]  /*90460*/  LDL.LU R51, [R1+0x1b8] ;  /* 0x0001b80001337983 */ /* 0x000ea80000300800 */
[----:B------:R-:W-:Y:S01]  /*90470*/  @P5 STG.E.U16 desc[UR50][R4.64], R10 ;  /* 0x0000000a04005986 */ /* 0x000fe2000c101532 */
[----:B---3--:R-:W-:-:S03]  /*90480*/  PRMT R12, R60, 0x7632, R12 ;  /* 0x000076323c0c7816 */ /* 0x008fc6000000000c */
[----:B------:R0:W-:Y:S04]  /*90490*/  @P2 STG.E.U16 desc[UR50][R6.64], R60 ;  /* 0x0000003c06002986 */ /* 0x0001e8000c101532 */
[----:B0-----:R-:W3:Y:S01]  /*904a0*/  LDL.LU R60, [R1+0x1a8] ;  /* 0x0001a800013c7983 */ /* 0x001ee20000300800 */
[----:B------:R-:W-:Y:S01]  /*904b0*/  ISETP.LT.AND P6, PT, R54, UR8, !P3 ;  /* 0x0000000836007c0c */ /* 0x000fe2000dfc1270 */
[----:B------:R-:W-:Y:S02]  /*904c0*/  ULDC UR8, c[0x0][0x228] ;  /* 0x00008a0000087ab9 */ /* 0x000fe40000000800 */
[----:B------:R-:W-:Y:S01]  /*904d0*/  ISETP.LT.AND P4, PT, R58, UR8, !P3 ;  /* 0x000000083a007c0c */ /* 0x000fe2000df81270 */
[----:B------:R-:W-:Y:S01]  /*904e0*/  IMAD.WIDE R8, R13, 0x2, R40 ;  /* 0x000000020d087825 */ /* 0x000fe200078e0228 */
[----:B------:R-:W-:Y:S01]  /*904f0*/  ISETP.LT.AND P3, PT, R61, UR6, !P3 ;  /* 0x000000063d007c0c */ /* 0x000fe2000df61270 */
[----:B------:R-:W-:Y:S01]  /*90500*/  ULDC UR6, c[0x0][0x228] ;  /* 0x00008a0000067ab9 */ /* 0x000fe20000000800 */
[----:B------:R-:W-:Y:S01]  /*90510*/  ULDC UR8, c[0x0][0x228] ;  /* 0x00008a0000087ab9 */ /* 0x000fe20000000800 */
[----:B------:R-:W-:Y:S01]  /*90520*/  IMAD.WIDE R4, R13, 0x2, R42 ;  /* 0x000000020d047825 */ /* 0x000fe200078e022a */
[----:B------:R-:W-:Y:S01]  /*90530*/  ISETP.LT.AND P2, PT, R59, UR6, !P1 ;  /* 0x000000063b007c0c */ /* 0x000fe2000cf41270 */
[----:B------:R-:W-:-:S03]  /*90540*/  ULDC UR6, c[0x0][0x248] ;  /* 0x0000920000067ab9 */ /* 0x000fc60000000800 */
[----:B------:R4:W-:Y:S01]  /*90550*/  @P6 STG.E.U16 desc[UR50][R8.64], R12 ;  /* 0x0000000c08006986 */ /* 0x0009e2000c101532 */
[----:B------:R-:W-:-:S04]  /*90560*/  IMAD.WIDE R6, R13, 0x2, R44 ;  /* 0x000000020d067825 */ /* 0x000fc800078e022c */
[----:B------:R-:W-:Y:S01]  /*90570*/  VIADD R13, R13, UR6 ;  /* 0x000000060d0d7c36 */ /* 0x000fe20008000000 */
[----:B------:R-:W-:Y:S01]  /*90580*/  ULDC UR6, c[0x0][0x228] ;  /* 0x00008a0000067ab9 */ /* 0x000fe20000000800 */
[----:B------:R-:W-:Y:S01]  /*90590*/  ISETP.LT.AND P6, PT, R57, UR58, !P1 ;  /* 0x0000003a39007c0c */ /* 0x000fe2000cfc1270 */
[C---:B------:R-:W-:Y:S01]  /*905a0*/  VIADD R11, R0.reuse, 0x26 ;  /* 0x00000026000b7836 */ /* 0x040fe20000000000 */
[----:B------:R-:W-:Y:S01]  /*905b0*/  ISETP.LT.AND P5, PT, R53, UR6, !P1 ;  /* 0x0000000635007c0c */ /* 0x000fe2000cfa1270 */
[----:B------:R-:W-:Y:S01]  /*905c0*/  VIADD R14, R0, 0x4b ;  /* 0x0000004b000e7836 */ /* 0x000fe20000000000 */
[----:B------:R-:W-:Y:S01]  /*905d0*/  ULDC UR6, c[0x0][0x228] ;  /* 0x00008a0000067ab9 */ /* 0x000fe20000000800 */
[----:B------:R-:W-:Y:S01]  /*905e0*/  ULDC.64 UR58, c[0x0][0x228] ;  /* 0x00008a00003a7ab9 */ /* 0x000fe20000000a00 */
[----:B----4-:R-:W-:Y:S01]  /*905f0*/  PRMT R8, R56, 0x7632, R8 ;  /* 0x0000763238087816 */ /* 0x010fe20000000008 */
[----:B------:R0:W-:Y:S01]  /*90600*/  @P4 STG.E.U16 desc[UR50][R4.64], R56 ;  /* 0x0000003804004986 */ /* 0x0001e2000c101532 */
[----:B------:R-:W-:Y:S01]  /*90610*/  ISETP.LT.AND P4, PT, R52, UR8, !P1 ;  /* 0x0000000834007c0c */ /* 0x000fe2000cf81270 */
[----:B------:R-:W-:-:S02]  /*90620*/  ULDC UR8, c[0x0][0x228] ;  /* 0x00008a0000087ab9 */ /* 0x000fc40000000800 */
[----:B------:R1:W-:Y:S01]  /*90630*/  @P3 STG.E.U16 desc[UR50][R6.64], R8 ;  /* 0x0000000806003986 */ /* 0x0003e2000c101532 */
[----:B------:R-:W-:Y:S01]  /*90640*/  ISETP.LT.AND P3, PT, R50, UR10, !P1 ;  /* 0x0000000a32007c0c */ /* 0x000fe2000cf61270 */
[----:B------:R-:W-:Y:S02]  /*90650*/  ULDC UR10, c[0x0][0x228] ;  /* 0x00008a00000a7ab9 */ /* 0x000fe40000000800 */
[----:B0-----:R-:W4:Y:S01]  /*90660*/  LDL.LU R56, [R1+0x198] ;  /* 0x0001980001387983 */ /* 0x001f220000300800 */
[----:B------:R-:W-:Y:S01]  /*90670*/  IMAD.WIDE R4, R13, 0x2, R2 ;  /* 0x000000020d047825 */ /* 0x000fe200078e0202 */
[----:B------:R-:W-:-:S03]  /*90680*/  ISETP.GE.AND P0, PT, R11, UR57, PT ;  /* 0x000000390b007c0c */ /* 0x000fc6000bf06270 */
[----:B-1----:R-:W-:-:S04]  /*90690*/  IMAD.WIDE R6, R13, 0x2, R22 ;  /* 0x000000020d067825 */ /* 0x002fc800078e0216 */
[----:B------:R-:W-:-:S04]  /*906a0*/  IMAD.WIDE R8, R13, 0x2, R24 ;  /* 0x000000020d087825 */ /* 0x000fc800078e0218 */
[----:B------:R-:W-:Y:S01]  /*906b0*/  IMAD.WIDE R10, R13, 0x2, R26 ;  /* 0x000000020d0a7825 */ /* 0x000fe200078e021a */
[----:B--2---:R0:W-:Y:S01]  /*906c0*/  @P2 STG.E.U16 desc[UR50][R4.64], R55 ;  /* 0x0000003704002986 */ /* 0x0041e2000c101532 */
[----:B------:R-:W-:Y:S02]  /*906d0*/  PRMT R12, R55, 0x7632, R12 ;  /* 0x00007632370c7816 */ /* 0x000fe4000000000c */
[----:B------:R-:W-:Y:S01]  /*906e0*/  PRMT R15, R51, 0x7632, R15 ;  /* 0x00007632330f7816 */ /* 0x000fe2000000000f */
[----:B0-----:R-:W2:Y:S01]  /*906f0*/  LDL.LU R55, [R1+0xfc] ;  /* 0x0000fc0001377983 */ /* 0x001ea20000300800 */
[----:B------:R-:W-:-:S05]  /*90700*/  IMAD.WIDE R4, R13, 0x2, R20 ;  /* 0x000000020d047825 */ /* 0x000fca00078e0214 */
[----:B------:R-:W-:Y:S04]  /*90710*/  @P3 STG.E.U16 desc[UR50][R4.64], R12 ;  /* 0x0000000c04003986 */ /* 0x000fe8000c101532 */
[----:B------:R-:W-:Y:S04]  /*90720*/  @P4 STG.E.U16 desc[UR50][R6.64], R51 ;  /* 0x0000003306004986 */ /* 0x000fe8000c101532 */
[----:B------:R-:W-:Y:S04]  /*90730*/  @P5 STG.E.U16 desc[UR50][R8.64], R15 ;  /* 0x0000000f08005986 */ /* 0x000fe8000c101532 */
[----:B---3--:R0:W-:Y:S02]  /*90740*/  @P6 STG.E.U16 desc[UR50][R10.64], R60 ;  /* 0x0000003c0a006986 */ /* 0x0081e4000c101532 */
[----:B0-----:R-:W-:-:S02]  /*90750*/  PRMT R11, R60, 0x7632, R11 ;  /* 0x000076323c0b7816 */ /* 0x001fc4000000000b */
[----:B------:R-:W3:Y:S01]  /*90760*/  LDL.LU R60, [R1+0x4ec] ;  /* 0x0004ec00013c7983 */ /* 0x000ee20000300800 */
[----:B------:R-:W-:Y:S01]  /*90770*/  ISETP.GE.AND P2, PT, R14, UR5, PT ;  /* 0x000000050e007c0c */ /* 0x000fe2000bf46270 */
[----:B------:R-:W-:Y:S01]  /*90780*/  ULDC UR5, c[0x0][0x228] ;  /* 0x00008a0000057ab9 */ /* 0x000fe20000000800 */
[----:B------:R-:W-:Y:S01]  /*90790*/  ISETP.LT.AND P5, PT, R54, UR6, !P1 ;  /* 0x0000000636007c0c */ /* 0x000fe2000cfa1270 */
[----:B------:R-:W3:Y:S01]  /*907a0*/  LDL.LU R51, [R1+0x47c] ;  /* 0x00047c0001337983 */ /* 0x000ee20000300800 */
[----:B------:R-:W-:Y:S01]  /*907b0*/  ISETP.LT.AND P4, PT, R58, UR5, !P1 ;  /* 0x000000053a007c0c */ /* 0x000fe2000cf81270 */
[----:B------:R-:W-:Y:S01]  /*907c0*/  ULDC UR5, c[0x0][0x228] ;  /* 0x00008a0000057ab9 */ /* 0x000fe20000000800 */
[----:B------:R-:W-:Y:S01]  /*907d0*/  ULDC UR6, c[0x0][0x228] ;  /* 0x00008a0000067ab9 */ /* 0x000fe20000000800 */
[----:B------:R-:W-:Y:S01]  /*907e0*/  ISETP.LT.AND P1, PT, R61, UR5, !P1 ;  /* 0x000000053d007c0c */ /* 0x000fe2000cf21270 */
[----:B------:R-:W-:Y:S01]  /*907f0*/  IMAD.WIDE R4, R13, 0x2, R40 ;  /* 0x000000020d047825 */ /* 0x000fe200078e0228 */
[----:B------:R-:W-:Y:S01]  /*90800*/  ISETP.LT.AND P3, PT, R59, UR6, !P0 ;  /* 0x000000063b007c0c */ /* 0x000fe2000c761270 */
[----:B------:R-:W-:Y:S01]  /*90810*/  ULDC UR5, c[0x0][0x248] ;  /* 0x0000920000057ab9 */ /* 0x000fe20000000800 */
[----:B------:R-:W-:Y:S01]  /*90820*/  ULDC UR6, c[0x0][0x228] ;  /* 0x00008a0000067ab9 */ /* 0x000fe20000000800 */
[----:B------:R-:W-:-:S04]  /*90830*/  IMAD.WIDE R6, R13, 0x2, R42 ;  /* 0x000000020d067825 */ /* 0x000fc800078e022a */
[C---:B------:R-:W-:Y:S01]  /*90840*/  IMAD.WIDE R8, R13.reuse, 0x2, R44 ;  /* 0x000000020d087825 */ /* 0x040fe200078e022c */
[----:B------:R0:W-:Y:S03]  /*90850*/  @P5 STG.E.U16 desc[UR50][R4.64], R11 ;  /* 0x0000000b04005986 */ /* 0x0001e6000c101532 */
[----:B------:R-:W-:Y:S01]  /*90860*/  VIADD R12, R13, UR5 ;  /* 0x000000050d0c7c36 */ /* 0x000fe20008000000 */
[----:B------:R-:W-:Y:S01]  /*90870*/  ULDC UR5, c[0x0][0x228] ;  /* 0x00008a0000057ab9 */ /* 0x000fe20000000800 */
[----:B----4-:R-:W-:Y:S01]  /*90880*/  PRMT R10, R56, 0x7632, R10 ;  /* 0x00007632380a7816 */ /* 0x010fe2000000000a */
[----:B------:R1:W-:Y:S01]  /*90890*/  @P4 STG.E.U16 desc[UR50][R6.64], R56 ;  /* 0x0000003806004986 */ /* 0x0003e2000c101532 */
[----:B0-----:R-:W-:-:S03]  /*908a0*/  IMAD.WIDE R4, R12, 0x2, R2 ;  /* 0x000000020c047825 */ /* 0x001fc600078e0202 */
[----:B------:R-:W-:Y:S01]  /*908b0*/  @P1 STG.E.U16 desc[UR50][R8.64], R10 ;  /* 0x0000000a08001986 */ /* 0x000fe2000c101532 */
[----:B------:R-:W-:Y:S01]  /*908c0*/  ISETP.LT.AND P1, PT, R50, UR5, !P0 ;  /* 0x0000000532007c0c */ /* 0x000fe2000c721270 */
[----:B------:R-:W-:Y:S01]  /*908d0*/  ULDC UR5, c[0x0][0x228] ;  /* 0x00008a0000057ab9 */ /* 0x000fe20000000800 */
[----:B------:R-:W-:Y:S01]  /*908e0*/  ISETP.LT.AND P4, PT, R52, UR8, !P0 ;  /* 0x0000000834007c0c */ /* 0x000fe2000c781270 */
[----:B------:R-:W-:Y:S01]  /*908f0*/  ULDC UR8, c[0x0][0x228] ;  /* 0x00008a0000087ab9 */ /* 0x000fe20000000800 */
[----:B-1----:R-:W4:Y:S04]  /*90900*/  LDL.LU R56, [R1+0xec] ;  /* 0x0000ec0001387983 */ /* 0x002f280000300800 */
[----:B--2---:R0:W-:Y:S01]  /*90910*/  @P3 STG.E.U16 desc[UR50][R4.64], R55 ;  /* 0x0000003704003986 */ /* 0x0041e2000c101532 */
[----:B------:R-:W-:Y:S01]  /*90920*/  PRMT R6, R55, 0x7632, R6 ;  /* 0x0000763237067816 */ /* 0x000fe20000000006 */
[----:B0-----:R-:W-:-:S02]  /*90930*/  IMAD.WIDE R4, R12, 0x2, R20 ;  /* 0x000000020c047825 */ /* 0x001fc400078e0214 */
[----:B------:R-:W2:Y:S04]  /*90940*/  LDL.LU R55, [R1+0x1cc] ;  /* 0x0001cc0001377983 */ /* 0x000ea80000300800 */
[----:B------:R0:W-:Y:S02]  /*90950*/  @P1 STG.E.U16 desc[UR50][R4.64], R6 ;  /* 0x0000000604001986 */ /* 0x0001e4000c101532 */
[----:B0-----:R-:W-:Y:S01]  /*90960*/  IMAD.WIDE R4, R12, 0x2, R22 ;  /* 0x000000020c047825 */ /* 0x001fe200078e0216 */
[----:B---3--:R-:W-:-:S04]  /*90970*/  PRMT R13, R60, 0x7632, R13 ;  /* 0x000076323c0d7816 */ /* 0x008fc8000000000d */
[----:B------:R0:W-:Y:S04]  /*90980*/  @P4 STG.E.U16 desc[UR50][R4.64], R60 ;  /* 0x0000003c04004986 */ /* 0x0001e8000c101532 */
[----:B0-----:R-:W3:Y:S01]  /*90990*/  LDL.LU R60, [R1+0x1bc] ;  /* 0x0001bc00013c7983 */ /* 0x001ee20000300800 */
[----:B------:R-:W-:Y:S01]  /*909a0*/  ISETP.LT.AND P5, PT, R53, UR6, !P0 ;  /* 0x0000000635007c0c */ /* 0x000fe2000c7a1270 */
[----:B------:R-:W-:Y:S01]  /*909b0*/  VIADD R7, R0, 0x27 ;  /* 0x0000002700077836 */ /* 0x000fe20000000000 */
[----:B------:R-:W-:Y:S01]  /*909c0*/  ISETP.LT.AND P3, PT, R57, UR52, !P0 ;  /* 0x0000003439007c0c */ /* 0x000fe2000c761270 */
[----:B------:R-:W-:Y:S01]  /*909d0*/  IMAD.WIDE R8, R12, 0x2, R26 ;  /* 0x000000020c087825 */ /* 0x000fe200078e021a */
[----:B------:R-:W-:Y:S01]  /*909e0*/  ISETP.LT.AND P6, PT, R54, UR5, !P0 ;  /* 0x0000000536007c0c */ /* 0x000fe2000c7c1270 */
[----:B------:R-:W-:Y:S01]  /*909f0*/  ULDC UR5, c[0x0][0x228] ;  /* 0x00008a0000057ab9 */ /* 0x000fe20000000800 */
[----:B------:R-:W-:Y:S01]  /*90a00*/  ISETP.GE.AND P1, PT, R7, UR59, PT ;  /* 0x0000003b07007c0c */ /* 0x000fe2000bf26270 */
[----:B------:R-:W-:Y:S01]  /*90a10*/  IMAD.WIDE R6, R12, 0x2, R24 ;  /* 0x000000020c067825 */ /* 0x000fe200078e0218 */
[----:B------:R-:W-:Y:S01]  /*90a20*/  PRMT R14, R51, 0x7632, R14 ;  /* 0x00007632330e7816 */ /* 0x000fe2000000000e */
[----:B------:R-:W-:Y:S01]  /*90a30*/  ULDC UR6, c[0x0][0x228] ;  /* 0x00008a0000067ab9 */ /* 0x000fe20000000800 */
[----:B------:R-:W-:-:S03]  /*90a40*/  ULDC.64 UR52, c[0x0][0x228] ;  /* 0x00008a0000347ab9 */ /* 0x000fc60000000a00 */
[----:B------:R-:W-:Y:S04]  /*90a50*/  @P5 STG.E.U16 desc[UR50][R6.64], R13 ;  /* 0x0000000d06005986 */ /* 0x000fe8000c101532 */
[----:B------:R0:W-:Y:S01]  /*90a60*/  @P3 STG.E.U16 desc[UR50][R8.64], R51 ;  /* 0x0000003308003986 */ /* 0x0001e2000c101532 */
[----:B------:R-:W-:Y:S01]  /*90a70*/  ISETP.LT.AND P3, PT, R58, UR5, !P0 ;  /* 0x000000053a007c0c */ /* 0x000fe2000c761270 */
[C---:B------:R-:W-:Y:S01]  /*90a80*/  IMAD.WIDE R10, R12.reuse, 0x2, R40 ;  /* 0x000000020c0a7825 */ /* 0x040fe200078e0228 */
[----:B------:R-:W-:Y:S01]  /*90a90*/  ISETP.LT.AND P0, PT, R61, UR12, !P0 ;  /* 0x0000000c3d007c0c */ /* 0x000fe2000c701270 */
[----:B------:R-:W-:Y:S02]  /*90aa0*/  ULDC UR5, c[0x0][0x248] ;  /* 0x0000920000057ab9 */ /* 0x000fe40000000800 */
[----:B------:R-:W-:Y:S01]  /*90ab0*/  IMAD.WIDE R4, R12, 0x2, R42 ;  /* 0x000000020c047825 */ /* 0x000fe200078e022a */
[----:B------:R1:W-:Y:S01]  /*90ac0*/  @P6 STG.E.U16 desc[UR50][R10.64], R14 ;  /* 0x0000000e0a006986 */ /* 0x0003e2000c101532 */
[----:B------:R-:W-:Y:S01]  /*90ad0*/  ISETP.LT.AND P6, PT, R59, UR10, !P1 ;  /* 0x0000000a3b007c0c */ /* 0x000fe2000cfc1270 */
[----:B------:R-:W-:Y:S01]  /*90ae0*/  ULDC UR12, c[0x0][0x228] ;  /* 0x00008a00000c7ab9 */ /* 0x000fe20000000800 */
[----:B------:R-:W-:Y:S01]  /*90af0*/  ISETP.LT.AND P5, PT, R50, UR8, !P1 ;  /* 0x0000000832007c0c */ /* 0x000fe2000cfa1270 */
[----:B------:R-:W-:Y:S01]  /*90b00*/  VIADD R15, R0, 0x28 ;  /* 0x00000028000f7836 */ /* 0x000fe20000000000 */
[----:B0-----:R-:W3:Y:S01]  /*90b10*/  LDL.LU R51, [R1+0x1ac] ;  /* 0x0001ac0001337983 */ /* 0x001ee20000300800 */
[----:B------:R-:W-:Y:S01]  /*90b20*/  ISETP.LT.AND P4, PT, R52, UR6, !P1 ;  /* 0x0000000634007c0c */ /* 0x000fe2000cf81270 */
[----:B------:R-:W-:Y:S01]  /*90b30*/  ULDC UR6, c[0x0][0x228] ;  /* 0x00008a0000067ab9 */ /* 0x000fe20000000800 */
[----:B----4-:R-:W-:Y:S01]  /*90b40*/  PRMT R13, R56, 0x7632, R13 ;  /* 0x00007632380d7816 */ /* 0x010fe2000000000d */
[----:B------:R0:W-:Y:S01]  /*90b50*/  @P3 STG.E.U16 desc[UR50][R4.64], R56 ;  /* 0x0000003804003986 */ /* 0x0001e2000c101532 */
[----:B------:R-:W-:Y:S01]  /*90b60*/  ULDC UR8, c[0x0][0x228] ;  /* 0x00008a0000087ab9 */ /* 0x000fe20000000800 */
[----:B------:R-:W-:Y:S01]  /*90b70*/  ULDC UR10, c[0x0][0x228] ;  /* 0x00008a00000a7ab9 */ /* 0x000fe20000000800 */
[C---:B-1----:R-:W-:Y:S01]  /*90b80*/  VIADD R14, R12.reuse, UR5 ;  /* 0x000000050c0e7c36 */ /* 0x042fe20008000000 */
[----:B0-----:R-:W4:Y:S01]  /*90b90*/  LDL.LU R56, [R1+0x19c] ;  /* 0x00019c0001387983 */ /* 0x001f220000300800 */
[----:B------:R-:W-:Y:S01]  /*90ba0*/  IMAD.WIDE R4, R12, 0x2, R44 ;  /* 0x000000020c047825 */ /* 0x000fe200078e022c */
[----:B------:R-:W-:Y:S01]  /*90bb0*/  ISETP.GE.AND P3, PT, R15, UR53, PT ;  /* 0x000000350f007c0c */ /* 0x000fe2000bf66270 */
[----:B------:R-:W-:-:S02]  /*90bc0*/  ULDC UR5, c[0x0][0x228] ;  /* 0x00008a0000057ab9 */ /* 0x000fc40000000800 */
[C---:B------:R-:W-:Y:S01]  /*90bd0*/  IMAD.WIDE R6, R14.reuse, 0x2, R2 ;  /* 0x000000020e067825 */ /* 0x040fe200078e0202 */
[----:B------:R-:W-:Y:S03]  /*90be0*/  @P0 STG.E.U16 desc[UR50][R4.64], R13 ;  /* 0x0000000d04000986 */ /* 0x000fe6000c101532 */
[----:B------:R-:W-:-:S04]  /*90bf0*/  IMAD.WIDE R8, R14, 0x2, R20 ;  /* 0x000000020e087825 */ /* 0x000fc800078e0214 */
[----:B------:R-:W-:Y:S01]  /*90c00*/  IMAD.WIDE R10, R14, 0x2, R22 ;  /* 0x000000020e0a7825 */ /* 0x000fe200078e0216 */
[----:B--2---:R-:W-:Y:S01]  /*90c10*/  PRMT R12, R55, 0x7632, R12 ;  /* 0x00007632370c7816 */ /* 0x004fe2000000000c */
[----:B------:R0:W-:Y:S04]  /*90c20*/  @P6 STG.E.U16 desc[UR50][R6.64], R55 ;  /* 0x0000003706006986 */ /* 0x0001e8000c101532 */
[----:B------:R-:W-:Y:S04]  /*90c30*/  @P5 STG.E.U16 desc[UR50][R8.64], R12 ;  /* 0x0000000c08005986 */ /* 0x000fe8000c101532 */
[----:B0-----:R-:W2:Y:S04]  /*90c40*/  LDL.LU R55, [R1+0x180] ;  /* 0x0001800001377983 */ /* 0x001ea80000300800 */
[----:B---3--:R0:W-:Y:S01]  /*90c50*/  @P4 STG.E.U16 desc[UR50][R10.64], R60 ;  /* 0x0000003c0a004986 */ /* 0x0081e2000c101532 */
[----:B------:R-:W-:-:S03]  /*90c60*/  PRMT R15, R60, 0x7632, R15 ;  /* 0x000076323c0f7816 */ /* 0x000fc6000000000f */
[----:B0-----:R-:W3:Y:S01]  /*90c70*/  LDL.LU R60, [R1+0x780] ;  /* 0x00078000013c7983 */ /* 0x001ee20000300800 */
[----:B------:R-:W-:Y:S01]  /*90c80*/  ISETP.LT.AND P6, PT, R53, UR6, !P1 ;  /* 0x0000000635007c0c */ /* 0x000fe2000cfc1270 */
[----:B------:R-:W-:Y:S01]  /*90c90*/  ULDC UR6, c[0x0][0x228] ;  /* 0x00008a0000067ab9 */ /* 0x000fe20000000800 */
[----:B------:R-:W-:Y:S01]  /*90ca0*/  ISETP.LT.AND P5, PT, R57, UR54, !P1 ;  /* 0x0000003639007c0c */ /* 0x000fe2000cfa1270 */
[----:B------:R-:W-:Y:S01]  /*90cb0*/  IMAD.WIDE R4, R14, 0x2, R24 ;  /* 0x000000020e047825 */ /* 0x000fe200078e0218 */
[----:B------:R-:W-:Y:S01]  /*90cc0*/  ISETP.LT.AND P4, PT, R54, UR8, !P1 ;  /* 0x0000000836007c0c */ /* 0x000fe2000cf81270 */
[----:B------:R-:W2:Y:S01]  /*90cd0*/  LDL.LU R49, [R1+0x1d0] ;  /* 0x0001d00001317983 */ /* 0x000ea20000300800 */
[----:B------:R-:W-:Y:S01]  /*90ce0*/  ISETP.LT.AND P0, PT, R58, UR6, !P1 ;  /* 0x000000063a007c0c */ /* 0x000fe2000cf01270 */
[C---:B------:R-:W-:Y:S01]  /*90cf0*/  IMAD.WIDE R6, R14.reuse, 0x2, R26 ;  /* 0x000000020e067825 */ /* 0x040fe200078e021a */
[----:B------:R-:W-:Y:S01]  /*90d00*/  ISETP.LT.AND P1, PT, R61, UR5, !P1 ;  /* 0x000000053d007c0c */ /* 0x000fe2000cf21270 */
[----:B------:R-:W-:Y:S01]  /*90d10*/  ULDC UR8, c[0x0][0x228] ;  /* 0x00008a0000087ab9 */ /* 0x000fe20000000800 */
[----:B------:R-:W-:Y:S01]  /*90d20*/  ULDC UR5, c[0x0][0x248] ;  /* 0x0000920000057ab9 */ /* 0x000fe20000000800 */
[C---:B------:R-:W-:Y:S01]  /*90d30*/  IMAD.WIDE R8, R14.reuse, 0x2, R40 ;  /* 0x000000020e087825 */ /* 0x040fe200078e0228 */
[----:B------:R-:W-:Y:S01]  /*90d40*/  ULDC UR6, c[0x0][0x228] ;  /* 0x00008a0000067ab9 */ /* 0x000fe20000000800 */
[----:B------:R-:W-:Y:S01]  /*90d50*/  @P6 STG.E.U16 desc[UR50][R4.64], R15 ;  /* 0x0000000f04006986 */ /* 0x000fe2000c101532 */
[----:B------:R-:W-:Y:S01]  /*90d60*/  ULDC.64 UR54, c[0x0][0x228] ;  /* 0x00008a0000367ab9 */ /* 0x000fe20000000a00 */
[C---:B------:R-:W-:Y:S01]  /*90d70*/  IMAD.WIDE R10, R14.reuse, 0x2, R42 ;  /* 0x000000020e0a7825 */ /* 0x040fe200078e022a */
[----:B------:R-:W-:Y:S01]  /*90d80*/  PRMT R16, R51, 0x7632, R16 ;  /* 0x0000763233107816 */ /* 0x000fe20000000010 */
[----:B------:R0:W-:Y:S01]  /*90d90*/  @P5 STG.E.U16 desc[UR50][R6.64], R51 ;  /* 0x0000003306005986 */ /* 0x0001e2000c101532 */
[----:B------:R-:W-:Y:S01]  /*90da0*/  ISETP.LT.AND P6, PT, R59, UR12, !P3 ;  /* 0x0000000c3b007c0c */ /* 0x000fe2000dfc1270 */
[----:B------:R-:W-:Y:S01]  /*90db0*/  IMAD.WIDE R12, R14, 0x2, R44 ;  /* 0x000000020e0c7825 */ /* 0x000fe200078e022c */
[----:B------:R-:W-:Y:S01]  /*90dc0*/  ISETP.LT.AND P5, PT, R50, UR10, !P3 ;  /* 0x0000000a32007c0c */ /* 0x000fe2000dfa1270 */
[----:B------:R-:W-:Y:S01]  /*90dd0*/  @P4 STG.E.U16 desc[UR50][R8.64], R16 ;  /* 0x0000001008004986 */ /* 0x000fe2000c101532 */
[----:B------:R-:W-:-:S03]  /*90de0*/  ISETP.LT.AND P4, PT, R52, UR8, !P3 ;  /* 0x0000000834007c0c */ /* 0x000fc6000df81270 */
[----:B0-----:R-:W2:Y:S01]  /*90df0*/  LDL.LU R51, [R1+0x170] ;  /* 0x0001700001337983 */ /* 0x001ea20000300800 */
[----:B----4-:R-:W-:-:S03]  /*90e00*/  PRMT R17, R56, 0x7632, R17 ;  /* 0x0000763238117816 */ /* 0x010fc60000000011 */
[----:B------:R0:W-:Y:S01]  /*90e10*/  @P0 STG.E.U16 desc[UR50][R10.64], R56 ;  /* 0x000000380a000986 */ /* 0x0001e2000c101532 */
[----:B------:R-:W-:Y:S01]  /*90e20*/  VIADD R14, R14, UR5 ;  /* 0x000000050e0e7c36 */ /* 0x000fe20008000000 */
[----:B------:R-:W-:Y:S01]  /*90e30*/  ULDC UR12, c[0x0][0x228] ;  /* 0x00008a00000c7ab9 */ /* 0x000fe20000000800 */
[----:B------:R-:W-:Y:S01]  /*90e40*/  ULDC UR10, c[0x0][0x228] ;  /* 0x00008a00000a7ab9 */ /* 0x000fe20000000800 */
[----:B------:R2:W-:Y:S01]  /*90e50*/  @P1 STG.E.U16 desc[UR50][R12.64], R17 ;  /* 0x000000110c001986 */ /* 0x0005e2000c101532 */
[C---:B------:R-:W-:Y:S01]  /*90e60*/  IMAD.WIDE R4, R14.reuse, 0x2, R2 ;  /* 0x000000020e047825 */ /* 0x040fe200078e0202 */
[----:B------:R-:W-:Y:S02]  /*90e70*/  ULDC UR8, c[0x0][0x228] ;  /* 0x00008a0000087ab9 */ /* 0x000fe40000000800 */
[----:B0-----:R-:W4:Y:S01]  /*90e80*/  LDL.LU R56, [R1+0x160] ;  /* 0x0001600001387983 */ /* 0x001f220000300800 */
[----:B------:R-:W-:Y:S01]  /*90e90*/  IMAD.WIDE R6, R14, 0x2, R20 ;  /* 0x000000020e067825 */ /* 0x000fe200078e0214 */
[----:B---3--:R-:W-:-:S03]  /*90ea0*/  PRMT R15, R60, 0x7632, R15 ;  /* 0x000076323c0f7816 */ /* 0x008fc6000000000f */
[----:B------:R-:W-:Y:S01]  /*90eb0*/  IMAD.WIDE R8, R14, 0x2, R22 ;  /* 0x000000020e087825 */ /* 0x000fe200078e0216 */
[----:B--2---:R-:W-:Y:S01]  /*90ec0*/  PRMT R13, R55, 0x7632, R13 ;  /* 0x00007632370d7816 */ /* 0x004fe2000000000d */
[----:B------:R-:W-:Y:S01]  /*90ed0*/  @P6 STG.E.U16 desc[UR50][R4.64], R55 ;  /* 0x0000003704006986 */ /* 0x000fe2000c101532 */
[----:B------:R-:W-:Y:S01]  /*90ee0*/  ISETP.LT.AND P0, PT, R53, UR6, !P3 ;  /* 0x0000000635007c0c */ /* 0x000fe2000df01270 */
[----:B------:R-:W-:Y:S01]  /*90ef0*/  VIADD R12, R0, 0x29 ;  /* 0x00000029000c7836 */ /* 0x000fe20000000000 */
[----:B------:R-:W-:Y:S01]  /*90f00*/  ULDC UR6, c[0x0][0x228] ;  /* 0x00008a0000067ab9 */ /* 0x000fe20000000800 */
[----:B------:R-:W-:Y:S01]  /*90f10*/  @P5 STG.E.U16 desc[UR50][R6.64], R13 ;  /* 0x0000000d06005986 */ /* 0x000fe2000c101532 */
[----:B------:R-:W-:-:S03]  /*90f20*/  ULDC UR5, c[0x0][0x248] ;  /* 0x0000920000057ab9 */ /* 0x000fc60000000800 */
[----:B------:R0:W-:Y:S04]  /*90f30*/  @P4 STG.E.U16 desc[UR50][R8.64], R60 ;  /* 0x0000003c08004986 */ /* 0x0001e8000c101532 */
[----:B0-----:R-:W2:Y:S01]  /*90f40*/  LDL.LU R60, [R1+0xd0] ;  /* 0x0000d000013c7983 */ /* 0x001ea20000300800 */
[----:B------:R-:W-:Y:S01]  /*90f50*/  IMAD.WIDE R10, R14, 0x2, R24 ;  /* 0x000000020e0a7825 */ /* 0x000fe200078e0218 */
[----:B------:R-:W-:Y:S01]  /*90f60*/  ISETP.LT.AND P5, PT, R57, UR56, !P3 ;  /* 0x0000003839007c0c */ /* 0x000fe2000dfa1270 */
[----:B------:R-:W-:Y:S01]  /*90f70*/  ULDC.64 UR56, c[0x0][0x228] ;  /* 0x00008a0000387ab9 */ /* 0x000fe20000000a00 */
[----:B------:R-:W-:Y:S01]  /*90f80*/  ISETP.GE.AND P1, PT, R12, UR55, PT ;  /* 0x000000370c007c0c */ /* 0x000fe2000bf26270 */
[----:B------:R-:W-:Y:S01]  /*90f90*/  IMAD.WIDE R8, R14, 0x2, R40 ;  /* 0x000000020e087825 */ /* 0x000fe200078e0228 */
[----:B------:R0:W-:Y:S01]  /*90fa0*/  @P0 STG.E.U16 desc[UR50][R10.64], R15 ;  /* 0x0000000f0a000986 */ /* 0x0001e2000c101532 */
[----:B------:R-:W-:Y:S01]  /*90fb0*/  ISETP.LT.AND P4, PT, R54, UR12, !P3 ;  /* 0x0000000c36007c0c */ /* 0x000fe2000df81270 */
[----:B------:R-:W-:Y:S01]  /*90fc0*/  ULDC UR12, c[0x0][0x228] ;  /* 0x00008a00000c7ab9 */ /* 0x000fe20000000800 */
[----:B------:R-:W-:Y:S01]  /*90fd0*/  ISETP.LT.AND P0, PT, R58, UR10, !P3 ;  /* 0x0000000a3a007c0c */ /* 0x000fe2000df01270 */
[C---:B------:R-:W-:Y:S01]  /*90fe0*/  VIADD R12, R14.reuse, UR5 ;  /* 0x000000050e0c7c36 */ /* 0x040fe20008000000 */
[----:B------:R-:W-:Y:S01]  /*90ff0*/  ISETP.LT.AND P3, PT, R61, UR8, !P3 ;  /* 0x000000083d007c0c */ /* 0x000fe2000df61270 */
[C---:B------:R-:W-:Y:S01]  /*91000*/  IMAD.WIDE R6, R14.reuse, 0x2, R42 ;  /* 0x000000020e067825 */ /* 0x040fe200078e022a */
[----:B------:R-:W-:Y:S01]  /*91010*/  ISETP.LT.AND P6, PT, R59, UR6, !P1 ;  /* 0x000000063b007c0c */ /* 0x000fe2000cfc1270 */
[----:B------:R-:W3:Y:S01]  /*91020*/  LDL.LU R55, [R1+0x220] ;  /* 0x0002200001377983 */ /* 0x000ee20000300800 */
[----:B------:R-:W-:Y:S01]  /*91030*/  PRMT R13, R49, 0x7632, R13 ;  /* 0x00007632310d7816 */ /* 0x000fe2000000000d */
[C---:B------:R-:W-:Y:S01]  /*91040*/  IMAD.WIDE R4, R14.reuse, 0x2, R44 ;  /* 0x000000020e047825 */ /* 0x040fe200078e022c */
[----:B------:R-:W-:Y:S01]  /*91050*/  ULDC UR8, c[0x0][0x228] ;  /* 0x00008a0000087ab9 */ /* 0x000fe20000000800 */
[----:B------:R-:W-:Y:S01]  /*91060*/  ULDC UR6, c[0x0][0x228] ;  /* 0x00008a0000067ab9 */ /* 0x000fe20000000800 */
[----:B------:R-:W-:Y:S01]  /*91070*/  ULDC UR5, c[0x0][0x228] ;  /* 0x00008a0000057ab9 */ /* 0x000fe20000000800 */
[----:B0-----:R-:W-:Y:S01]  /*91080*/  IMAD.WIDE R10, R14, 0x2, R26 ;  /* 0x000000020e0a7825 */ /* 0x001fe200078e021a */
[----:B------:R-:W-:Y:S01]  /*91090*/  PRMT R14, R51, 0x7632, R14 ;  /* 0x00007632330e7816 */ /* 0x000fe2000000000e */
[----:B------:R-:W-:-:S03]  /*910a0*/  ULDC UR10, c[0x0][0x228] ;  /* 0x00008a00000a7ab9 */ /* 0x000fc60000000800 */
[----:B------:R0:W-:Y:S04]  /*910b0*/  @P5 STG.E.U16 desc[UR50][R10.64], R49 ;  /* 0x000000310a005986 */ /* 0x0001e8000c101532 */
[----:B------:R1:W-:Y:S04]  /*910c0*/  @P4 STG.E.U16 desc[UR50][R8.64], R13 ;  /* 0x0000000d08004986 */ /* 0x0003e8000c101532 */
[----:B------:R1:W-:Y:S01]  /*910d0*/  @P0 STG.E.U16 desc[UR50][R6.64], R51 ;  /* 0x0000003306000986 */ /* 0x0003e2000c101532 */
[----:B0-----:R-:W-:-:S03]  /*910e0*/  IMAD.WIDE R10, R12, 0x2, R2 ;  /* 0x000000020c0a7825 */ /* 0x001fc600078e0202 */
[----:B------:R0:W-:Y:S01]  /*910f0*/  @P3 STG.E.U16 desc[UR50][R4.64], R14 ;  /* 0x0000000e04003986 */ /* 0x0001e2000c101532 */
[----:B------:R-:W-:Y:S01]  /*91100*/  ISETP.LT.AND P5, PT, R52, UR6, !P1 ;  /* 0x0000000634007c0c */ /* 0x000fe2000cfa1270 */
[----:B------:R-:W-:Y:S02]  /*91110*/  ULDC UR6, c[0x0][0x228] ;  /* 0x00008a0000067ab9 */ /* 0x000fe40000000800 */
[----:B----4-:R-:W-:Y:S01]  /*91120*/  @P6 STG.E.U16 desc[UR50][R10.64], R56 ;  /* 0x000000380a006986 */ /* 0x010fe2000c101532 */
[----:B------:R-:W-:-:S03]  /*91130*/  ISETP.LT.AND P6, PT, R50, UR8, !P1 ;  /* 0x0000000832007c0c */ /* 0x000fc6000cfc1270 */
[----:B------:R-:W4:Y:S01]  /*91140*/  LDL.LU R49, [R1+0x210] ;  /* 0x0002100001317983 */ /* 0x000f220000300800 */
[----:B-1----:R-:W-:Y:S01]  /*91150*/  PRMT R13, R56, 0x7632, R13 ;  /* 0x00007632380d7816 */ /* 0x002fe2000000000d */
[----:B------:R-:W-:-:S04]  /*91160*/  IMAD.WIDE R6, R12, 0x2, R22 ;  /* 0x000000020c067825 */ /* 0x000fc800078e0216 */
[----:B0-----:R-:W-:Y:S01]  /*91170*/  IMAD.WIDE R4, R12, 0x2, R20 ;  /* 0x000000020c047825 */ /* 0x001fe200078e0214 */
[----:B------:R-:W4:Y:S01]  /*91180*/  LDL.LU R51, [R1+0x184] ;  /* 0x0001840001337983 */ /* 0x000f220000300800 */
[----:B--2---:R-:W-:-:S03]  /*91190*/  PRMT R15, R60, 0x7632, R15 ;  /* 0x000076323c0f7816 */ /* 0x004fc6000000000f */
[----:B------:R-:W-:Y:S01]  /*911a0*/  @P6 STG.E.U16 desc[UR50][R4.64], R13 ;  /* 0x0000000d04006986 */ /* 0x000fe2000c101532 */
[----:B------:R-:W-:Y:S01]  /*911b0*/  ISETP.LT.AND P4, PT, R53, UR5, !P1 ;  /* 0x0000000535007c0c */ /* 0x000fe2000cf81270 */
[----:B------:R-:W-:Y:S01]  /*911c0*/  ULDC UR5, c[0x0][0x228] ;  /* 0x00008a0000057ab9 */ /* 0x000fe20000000800 */
[----:B------:R-:W-:Y:S01]  /*911d0*/  ISETP.LT.AND P3, PT, R57, UR58, !P1 ;  /* 0x0000003a39007c0c */ /* 0x000fe2000cf61270 */
[----:B------:R0:W-:Y:S01]  /*911e0*/  @P5 STG.E.U16 desc[UR50][R6.64], R60 ;  /* 0x0000003c06005986 */ /* 0x0001e2000c101532 */
[----:B------:R-:W-:Y:S01]  /*911f0*/  VIADD R14, R0, 0x2a ;  /* 0x0000002a000e7836 */ /* 0x000fe20000000000 */
[----:B------:R-:W-:Y:S01]  /*91200*/  ULDC UR8, c[0x0][0x228] ;  /* 0x00008a0000087ab9 */ /* 0x000fe20000000800 */
[C---:B------:R-:W-:Y:S01]  /*91210*/  IMAD.WIDE R8, R12.reuse, 0x2, R24 ;  /* 0x000000020c087825 */ /* 0x040fe200078e0218 */
[----:B------:R-:W-:Y:S01]  /*91220*/  ULDC.64 UR58, c[0x0][0x228] ;  /* 0x00008a00003a7ab9 */ /* 0x000fe20000000a00 */
[----:B0-----:R-:W2:Y:S02]  /*91230*/  LDL.LU R60, [R1+0x784] ;  /* 0x00078400013c7983 */ /* 0x001ea40000300800 */
[----:B------:R-:W-:Y:S01]  /*91240*/  IMAD.WIDE R10, R12, 0x2, R26 ;  /* 0x000000020c0a7825 */ /* 0x000fe200078e021a */
[----:B------:R-:W-:Y:S01]  /*91250*/  ISETP.LT.AND P5, PT, R54, UR5, !P1 ;  /* 0x0000000536007c0c */ /* 0x000fe2000cfa1270 */
[----:B------:R-:W-:Y:S01]  /*91260*/  ULDC UR5, c[0x0][0x248] ;  /* 0x0000920000057ab9 */ /* 0x000fe20000000800 */
[----:B------:R-:W-:Y:S01]  /*91270*/  ISETP.GE.AND P0, PT, R14, UR57, PT ;  /* 0x000000390e007c0c */ /* 0x000fe2000bf06270 */
[----:B------:R-:W-:Y:S01]  /*91280*/  @P4 STG.E.U16 desc[UR50][R8.64], R15 ;  /* 0x0000000f08004986 */ /* 0x000fe2000c101532 */
[----:B---3--:R-:W-:-:S03]  /*91290*/  PRMT R6, R55, 0x7632, R6 ;  /* 0x0000763237067816 */ /* 0x008fc60000000006 */
[----:B------:R0:W-:Y:S01]  /*912a0*/  @P3 STG.E.U16 desc[UR50][R10.64], R55 ;  /* 0x000000370a003986 */ /* 0x0001e2000c101532 */
[----:B------:R-:W-:-:S03]  /*912b0*/  ISETP.LT.AND P3, PT, R58, UR14, !P1 ;  /* 0x0000000e3a007c0c */ /* 0x000fc6000cf61270 */
[----:B------:R-:W3:Y:S01]  /*912c0*/  LDL.LU R56, [R1+0x1d4] ;  /* 0x0001d40001387983 */ /* 0x000ee20000300800 */
[----:B------:R-:W-:Y:S01]  /*912d0*/  ISETP.LT.AND P1, PT, R61, UR12, !P1 ;  /* 0x0000000c3d007c0c */ /* 0x000fe2000cf21270 */
[----:B------:R-:W-:Y:S01]  /*912e0*/  IMAD.WIDE R4, R12, 0x2, R40 ;  /* 0x000000020c047825 */ /* 0x000fe200078e0228 */
[----:B------:R-:W-:Y:S01]  /*912f0*/  ISETP.LT.AND P6, PT, R59, UR10, !P0 ;  /* 0x0000000a3b007c0c */ /* 0x000fe2000c7c1270 */
[----:B------:R-:W-:Y:S01]  /*91300*/  ULDC UR12, c[0x0][0x228] ;  /* 0x00008a00000c7ab9 */ /* 0x000fe20000000800 */
[----:B------:R-:W-:Y:S01]  /*91310*/  ISETP.LT.AND P4, PT, R50, UR8, !P0 ;  /* 0x0000000832007c0c */ /* 0x000fe2000c781270 */
[C---:B------:R-:W-:Y:S01]  /*91320*/  VIADD R13, R12.reuse, UR5 ;  /* 0x000000050c0d7c36 */ /* 0x040fe20008000000 */
[----:B------:R-:W-:Y:S01]  /*91330*/  ULDC UR14, c[0x0][0x228] ;  /* 0x00008a00000e7ab9 */ /* 0x000fe20000000800 */
[----:B0-----:R-:W3:Y:S01]  /*91340*/  LDL.LU R55, [R1+0x174] ;  /* 0x0001740001377983 */ /* 0x001ee20000300800 */
[----:B------:R-:W-:Y:S01]  /*91350*/  IMAD.WIDE R10, R12, 0x2, R44 ;  /* 0x000000020c0a7825 */ /* 0x000fe200078e022c */
[----:B------:R-:W-:Y:S01]  /*91360*/  ULDC UR5, c[0x0][0x228] ;  /* 0x00008a0000057ab9 */ /* 0x000fe20000000800 */
[----:B------:R-:W-:Y:S01]  /*91370*/  ULDC UR10, c[0x0][0x228] ;  /* 0x00008a00000a7ab9 */ /* 0x000fe20000000800 */
[----:B------:R0:W-:Y:S01]  /*91380*/  @P5 STG.E.U16 desc[UR50][R4.64], R6 ;  /* 0x0000000604005986 */ /* 0x0001e2000c101532 */
[----:B------:R-:W-:Y:S01]  /*91390*/  ISETP.LT.AND P5, PT, R52, UR6, !P0 ;  /* 0x0000000634007c0c */ /* 0x000fe2000c7a1270 */
[----:B------:R-:W-:Y:S01]  /*913a0*/  IMAD.WIDE R8, R13, 0x2, R2 ;  /* 0x000000020d087825 */ /* 0x000fe200078e0202 */
[----:B------:R-:W-:Y:S01]  /*913b0*/  ULDC UR6, c[0x0][0x228] ;  /* 0x00008a0000067ab9 */ /* 0x000fe20000000800 */
[----:B------:R-:W-:-:S02]  /*913c0*/  ULDC UR8, c[0x0][0x228] ;  /* 0x00008a0000087ab9 */ /* 0x000fc40000000800 */
[----:B0-----:R-:W-:Y:S01]  /*913d0*/  IMAD.WIDE R4, R12, 0x2, R42 ;  /* 0x000000020c047825 */ /* 0x001fe200078e022a */
[----:B----4-:R-:W-:Y:S02]  /*913e0*/  PRMT R12, R49, 0x7632, R12 ;  /* 0x00007632310c7816 */ /* 0x010fe4000000000c */
[----:B------:R-:W-:Y:S02]  /*913f0*/  PRMT R14, R51, 0x7632, R14 ;  /* 0x00007632330e7816 */ /* 0x000fe4000000000e */
[----:B------:R0:W-:Y:S01]  /*91400*/  @P3 STG.E.U16 desc[UR50][R4.64], R49 ;  /* 0x0000003104003986 */ /* 0x0001e2000c101532 */
[----:B------:R-:W-:-:S03]  /*91410*/  IMAD.WIDE R6, R13, 0x2, R20 ;  /* 0x000000020d067825 */ /* 0x000fc600078e0214 */
[----:B------:R-:W-:Y:S04]  /*91420*/  @P1 STG.E.U16 desc[UR50][R10.64], R12 ;  /* 0x0000000c0a001986 */ /* 0x000fe8000c101532 */
[----:B------:R1:W-:Y:S01]  /*91430*/  @P6 STG.E.U16 desc[UR50][R8.64], R51 ;  /* 0x0000003308006986 */ /* 0x0003e2000c101532 */
[----:B0-----:R-:W-:-:S03]  /*91440*/  IMAD.WIDE R4, R13, 0x2, R22 ;  /* 0x000000020d047825 */ /* 0x001fc600078e0216 */
[----:B------:R-:W-:Y:S04]  /*91450*/  @P4 STG.E.U16 desc[UR50][R6.64], R14 ;  /* 0x0000000e06004986 */ /* 0x000fe8000c101532 */
[----:B-1----:R-:W4:Y:S04]  /*91460*/  LDL.LU R51, [R1+0x164] ;  /* 0x0001640001337983 */ /* 0x002f280000300800 */
[----:B--2---:R0:W-:Y:S01]  /*91470*/  @P5 STG.E.U16 desc[UR50][R4.64], R60 ;  /* 0x0000003c04005986 */ /* 0x0041e2000c101532 */
[----:B------:R-:W-:-:S03]  /*91480*/  PRMT R12, R60, 0x7632, R12 ;  /* 0x000076323c0c7816 */ /* 0x000fc6000000000c */
[----:B0-----:R-:W2:Y:S01]  /*91490*/  LDL.LU R60, [R1+0xd4] ;  /* 0x0000d400013c7983 */ /* 0x001ea20000300800 */
[----:B------:R-:W-:Y:S01]  /*914a0*/  ISETP.LT.AND P6, PT, R53, UR5, !P0 ;  /* 0x0000000535007c0c */ /* 0x000fe2000c7c1270 */
[----:B------:R-:W-:Y:S01]  /*914b0*/  ULDC UR5, c[0x0][0x228] ;  /* 0x00008a0000057ab9 */ /* 0x000fe20000000800 */
[----:B------:R-:W-:Y:S01]  /*914c0*/  ISETP.LT.AND P3, PT, R57, UR52, !P0 ;  /* 0x0000003439007c0c */ /* 0x000fe2000c761270 */
[C---:B------:R-:W-:Y:S01]  /*914d0*/  IMAD.WIDE R4, R13.reuse, 0x2, R24 ;  /* 0x000000020d047825 */ /* 0x040fe200078e0218 */
[----:B------:R-:W-:Y:S01]  /*914e0*/  ISETP.LT.AND P5, PT, R54, UR6, !P0 ;  /* 0x0000000636007c0c */ /* 0x000fe2000c7a1270 */
[----:B------:R-:W-:Y:S01]  /*914f0*/  ULDC UR6, c[0x0][0x228] ;  /* 0x00008a0000067ab9 */ /* 0x000fe20000000800 */
[----:B------:R-:W-:Y:S01]  /*91500*/  ISETP.LT.AND P4, PT, R58, UR5, !P0 ;  /* 0x000000053a007c0c */ /* 0x000fe2000c781270 */
[----:B------:R-:W-:Y:S01]  /*91510*/  VIADD R14, R0, 0x2b ;  /* 0x0000002b000e7836 */ /* 0x000fe20000000000 */
[----:B---3--:R-:W-:Y:S01]  /*91520*/  PRMT R15, R56, 0x7632, R15 ;  /* 0x00007632380f7816 */ /* 0x008fe2000000000f */
[C---:B------:R-:W-:Y:S01]  /*91530*/  IMAD.WIDE R6, R13.reuse, 0x2, R26 ;  /* 0x000000020d067825 */ /* 0x040fe200078e021a */
[----:B------:R-:W-:Y:S01]  /*91540*/  ULDC UR5, c[0x0][0x248] ;  /* 0x0000920000057ab9 */ /* 0x000fe20000000800 */
[----:B------:R-:W-:Y:S01]  /*91550*/  ULDC.64 UR52, c[0x0][0x228] ;  /* 0x00008a0000347ab9 */ /* 0x000fe20000000a00 */
[----:B------:R-:W-:Y:S01]  /*91560*/  ISETP.GE.AND P1, PT, R14, UR59, PT ;  /* 0x0000003b0e007c0c */ /* 0x000fe2000bf26270 */
[----:B------:R-:W-:Y:S01]  /*91570*/  @P6 STG.E.U16 desc[UR50][R4.64], R12 ;  /* 0x0000000c04006986 */ /* 0x000fe2000c101532 */
[----:B------:R-:W-:-:S03]  /*91580*/  IMAD.WIDE R8, R13, 0x2, R40 ;  /* 0x000000020d087825 */ /* 0x000fc600078e0228 */
[----:B------:R0:W-:Y:S01]  /*91590*/  @P3 STG.E.U16 desc[UR50][R6.64], R56 ;  /* 0x0000003806003986 */ /* 0x0001e2000c101532 */
[----:B------:R-:W-:Y:S01]  /*915a0*/  IMAD.WIDE R10, R13, 0x2, R42 ;  /* 0x000000020d0a7825 */ /* 0x000fe200078e022a */
[----:B------:R-:W-:Y:S01]  /*915b0*/  ISETP.LT.AND P3, PT, R61, UR12, !P0 ;  /* 0x0000000c3d007c0c */ /* 0x000fe2000c761270 */
[----:B------:R-:W-:Y:S01]  /*915c0*/  ULDC UR12, c[0x0][0x228] ;  /* 0x00008a00000c7ab9 */ /* 0x000fe20000000800 */
[----:B------:R-:W-:Y:S01]  /*915d0*/  ISETP.LT.AND P6, PT, R59, UR10, !P1 ;  /* 0x0000000a3b007c0c */ /* 0x000fe2000cfc1270 */
[----:B------:R-:W-:Y:S04]  /*915e0*/  @P5 STG.E.U16 desc[UR50][R8.64], R15 ;  /* 0x0000000f08005986 */ /* 0x000fe8000c101532 */
[----:B0-----:R-:W3:Y:S01]  /*915f0*/  LDL.LU R56, [R1+0x224] ;  /* 0x0002240001387983 */ /* 0x001ee20000300800 */
[----:B------:R-:W-:Y:S01]  /*91600*/  PRMT R12, R55, 0x7632, R12 ;  /* 0x00007632370c7816 */ /* 0x000fe2000000000c */
[C---:B------:R-:W-:Y:S01]  /*91610*/  VIADD R14, R13.reuse, UR5 ;  /* 0x000000050d0e7c36 */ /* 0x040fe20008000000 */
[----:B------:R-:W-:Y:S01]  /*91620*/  ISETP.LT.AND P5, PT, R50, UR8, !P1 ;  /* 0x0000000832007c0c */ /* 0x000fe2000cfa1270 */
[----:B------:R0:W-:Y:S01]  /*91630*/  @P4 STG.E.U16 desc[UR50][R10.64], R55 ;  /* 0x000000370a004986 */ /* 0x0001e2000c101532 */
[----:B------:R-:W-:Y:S01]  /*91640*/  ISETP.LT.AND P4, PT, R52, UR6, !P1 ;  /* 0x0000000634007c0c */ /* 0x000fe2000cf81270 */
[----:B------:R-:W-:Y:S01]  /*91650*/  IMAD.WIDE R4, R13, 0x2, R44 ;  /* 0x000000020d047825 */ /* 0x000fe200078e022c */
[----:B------:R-:W-:Y:S01]  /*91660*/  ULDC UR6, c[0x0][0x228] ;  /* 0x00008a0000067ab9 */ /* 0x000fe20000000800 */
[----:B------:R-:W-:Y:S01]  /*91670*/  ULDC UR8, c[0x0][0x228] ;  /* 0x00008a0000087ab9 */ /* 0x000fe20000000800 */
[----:B------:R-:W-:Y:S01]  /*91680*/  ULDC UR5, c[0x0][0x228] ;  /* 0x00008a0000057ab9 */ /* 0x000fe20000000800 */
[----:B------:R-:W-:Y:S01]  /*91690*/  IMAD.WIDE R6, R14, 0x2, R2 ;  /* 0x000000020e067825 */ /* 0x000fe200078e0202 */
[----:B------:R-:W-:Y:S01]  /*916a0*/  ULDC UR10, c[0x0][0x228] ;  /* 0x00008a00000a7ab9 */ /* 0x000fe20000000800 */
[----:B0-----:R-:W3:Y:S02]  /*916b0*/  LDL.LU R55, [R1+0x214] ;  /* 0x0002140001377983 */ /* 0x001ee40000300800 */
[----:B------:R-:W-:-:S02]  /*916c0*/  VIADD R15, R0, 0x2c ;  /* 0x0000002c000f7836 */ /* 0x000fc40000000000 */
[C---:B------:R-:W-:Y:S01]  /*916d0*/  IMAD.WIDE R8, R14.reuse, 0x2, R20 ;  /* 0x000000020e087825 */ /* 0x040fe200078e0214 */
[----:B------:R-:W-:Y:S01]  /*916e0*/  @P3 STG.E.U16 desc[UR50][R4.64], R12 ;  /* 0x0000000c04003986 */ /* 0x000fe2000c101532 */
[----:B----4-:R-:W-:Y:S02]  /*916f0*/  PRMT R13, R51, 0x7632, R13 ;  /* 0x00007632330d7816 */ /* 0x010fe4000000000d */
[----:B------:R-:W-:Y:S01]  /*91700*/  IMAD.WIDE R10, R14, 0x2, R22 ;  /* 0x000000020e0a7825 */ /* 0x000fe200078e0216 */
[----:B------:R0:W-:Y:S01]  /*91710*/  @P6 STG.E.U16 desc[UR50][R6.64], R51 ;  /* 0x0000003306006986 */ /* 0x0001e2000c101532 */
[----:B------:R-:W-:-:S03]  /*91720*/  ISETP.GE.AND P0, PT, R15, UR53, PT ;  /* 0x000000350f007c0c */ /* 0x000fc6000bf06270 */
[----:B------:R-:W-:Y:S04]  /*91730*/  @P5 STG.E.U16 desc[UR50][R8.64], R13 ;  /* 0x0000000d08005986 */ /* 0x000fe8000c101532 */
[----:B0-----:R-:W4:Y:S04]  /*91740*/  LDL.LU R51, [R1+0x188] ;  /* 0x0001880001337983 */ /* 0x001f280000300800 */
[----:B--2---:R0:W-:Y:S01]  /*91750*/  @P4 STG.E.U16 desc[UR50][R10.64], R60 ;  /* 0x0000003c0a004986 */ /* 0x0041e2000c101532 */
[----:B------:R-:W-:-:S03]  /*91760*/  PRMT R15, R60, 0x7632, R15 ;  /* 0x000076323c0f7816 */ /* 0x000fc6000000000f */
[----:B0-----:R-:W2:Y:S01]  /*91770*/  LDL.LU R60, [R1+0x788] ;  /* 0x00078800013c7983 */ /* 0x001ea20000300800 */
        /* <DEDUP_REMOVED lines=15> */
[----:B------:R-:W-:Y:S01]  /*91870*/  IMAD.WIDE R10, R14, 0x2, R42 ;  /* 0x000000020e0a7825 */ /* 0x000fe200078e022a */
[----:B---3--:R-:W-:Y:S01]  /*91880*/  PRMT R16, R56, 0x7632, R16 ;  /* 0x0000763238107816 */ /* 0x008fe20000000010 */
[----:B------:R0:W-:Y:S01]  /*91890*/  @P5 STG.E.U16 desc[UR50][R6.64], R56 ;  /* 0x0000003806005986 */ /* 0x0001e2000c101532 */
[----:B------:R-:W-:Y:S01]  /*918a0*/  ISETP.LT.AND P6, PT, R59, UR12, !P0 ;  /* 0x0000000c3b007c0c */ /* 0x000fe2000c7c1270 */
[----:B------:R-:W-:Y:S01]  /*918b0*/  IMAD.WIDE R12, R14, 0x2, R44 ;  /* 0x000000020e0c7825 */ /* 0x000fe200078e022c */
[----:B------:R-:W-:Y:S01]  /*918c0*/  ISETP.LT.AND P5, PT, R50, UR10, !P0 ;  /* 0x0000000a32007c0c */ /* 0x000fe2000c7a1270 */
[----:B------:R-:W-:Y:S01]  /*918d0*/  @P4 STG.E.U16 desc[UR50][R8.64], R16 ;  /* 0x0000001008004986 */ /* 0x000fe2000c101532 */
[----:B------:R-:W-:-:S03]  /*918e0*/  ULDC UR12, c[0x0][0x228] ;  /* 0x00008a00000c7ab9 */ /* 0x000fc60000000800 */
[----:B0-----:R-:W3:Y:S01]  /*918f0*/  LDL.LU R56, [R1+0x178] ;  /* 0x0001780001387983 */ /* 0x001ee20000300800 */
[----:B------:R-:W-:Y:S01]  /*91900*/  VIADD R14, R14, UR5 ;  /* 0x000000050e0e7c36 */ /* 0x000fe20008000000 */
[----:B------:R-:W-:Y:S02]  /*91910*/  PRMT R17, R55, 0x7632, R17 ;  /* 0x0000763237117816 */ /* 0x000fe40000000011 */
[----:B------:R0:W-:Y:S01]  /*91920*/  @P3 STG.E.U16 desc[UR50][R10.64], R55 ;  /* 0x000000370a003986 */ /* 0x0001e2000c101532 */
[----:B------:R-:W-:Y:S01]  /*91930*/  ISETP.LT.AND P4, PT, R52, UR8, !P0 ;  /* 0x0000000834007c0c */ /* 0x000fe2000c781270 */
[C---:B------:R-:W-:Y:S01]  /*91940*/  IMAD.WIDE R4, R14.reuse, 0x2, R2 ;  /* 0x000000020e047825 */ /* 0x040fe200078e0202 */
[----:B------:R-:W-:Y:S01]  /*91950*/  ULDC UR10, c[0x0][0x228] ;  /* 0x00008a00000a7ab9 */ /* 0x000fe20000000800 */
[----:B------:R-:W-:Y:S01]  /*91960*/  ULDC UR5, c[0x0][0x248] ;  /* 0x0000920000057ab9 */ /* 0x000fe20000000800 */
[----:B0-----:R-:W3:Y:S01]  /*91970*/  LDL.LU R55, [R1+0x168] ;  /* 0x0001680001377983 */ /* 0x001ee20000300800 */
[----:B------:R-:W-:Y:S01]  /*91980*/  IMAD.WIDE R6, R14, 0x2, R20 ;  /* 0x000000020e067825 */ /* 0x000fe200078e0214 */
[----:B------:R-:W-:-:S02]  /*91990*/  ULDC UR8, c[0x0][0x228] ;  /* 0x00008a0000087ab9 */ /* 0x000fc40000000800 */
[----:B------:R0:W-:Y:S01]  /*919a0*/  @P1 STG.E.U16 desc[UR50][R12.64], R17 ;  /* 0x000000110c001986 */ /* 0x0001e2000c101532 */
[----:B------:R-:W-:-:S03]  /*919b0*/  IMAD.WIDE R8, R14, 0x2, R22 ;  /* 0x000000020e087825 */ /* 0x000fc600078e0216 */
[----:B----4-:R1:W-:Y:S01]  /*919c0*/  @P6 STG.E.U16 desc[UR50][R4.64], R51 ;  /* 0x0000003304006986 */ /* 0x0103e2000c101532 */
[----:B0-----:R-:W-:-:S03]  /*919d0*/  PRMT R13, R51, 0x7632, R13 ;  /* 0x00007632330d7816 */ /* 0x001fc6000000000d */
[----:B-1----:R-:W4:Y:S04]  /*919e0*/  LDL.LU R51, [R1+0xd8] ;  /* 0x0000d80001337983 */ /* 0x002f280000300800 */
[----:B------:R-:W-:Y:S01]  /*919f0*/  @P5 STG.E.U16 desc[UR50][R6.64], R13 ;  /* 0x0000000d06005986 */ /* 0x000fe2000c101532 */
[----:B--2---:R-:W-:-:S03]  /*91a00*/  PRMT R15, R60, 0x7632, R15 ;  /* 0x000076323c0f7816 */ /* 0x004fc6000000000f */
[----:B------:R0:W-:Y:S04]  /*91a10*/  @P4 STG.E.U16 desc[UR50][R8.64], R60 ;  /* 0x0000003c08004986 */ /* 0x0001e8000c101532 */
[----:B0-----:R-:W2:Y:S01]  /*91a20*/  LDL.LU R60, [R1+0x228] ;  /* 0x00022800013c7983 */ /* 0x001ea20000300800 */
[----:B------:R-:W-:Y:S01]  /*91a30*/  ISETP.LT.AND P1, PT, R53, UR6, !P0 ;  /* 0x0000000635007c0c */ /* 0x000fe2000c721270 */
[----:B------:R-:W-:Y:S02]  /*91a40*/  VIADD R12, R0, 0x2d ;  /* 0x0000002d000c7836 */ /* 0x000fe40000000000 */
[----:B------:R-:W-:Y:S01]  /*91a50*/  IMAD.WIDE R10, R14, 0x2, R24 ;  /* 0x000000020e0a7825 */ /* 0x000fe200078e0218 */
[----:B------:R-:W-:Y:S01]  /*91a60*/  ISETP.LT.AND P5, PT, R57, UR56, !P0 ;  /* 0x0000003839007c0c */ /* 0x000fe2000c7a1270 */
[----:B------:R-:W-:Y:S01]  /*91a70*/  ULDC UR6, c[0x0][0x228] ;  /* 0x00008a0000067ab9 */ /* 0x000fe20000000800 */
[----:B------:R-:W-:Y:S01]  /*91a80*/  ISETP.GE.AND P3, PT, R12, UR55, PT ;  /* 0x000000370c007c0c */ /* 0x000fe2000bf66270 */
[----:B------:R-:W-:Y:S01]  /*91a90*/  IMAD.WIDE R8, R14, 0x2, R40 ;  /* 0x000000020e087825 */ /* 0x000fe200078e0228 */
[----:B------:R-:W-:Y:S01]  /*91aa0*/  ISETP.LT.AND P4, PT, R54, UR12, !P0 ;  /* 0x0000000c36007c0c */ /* 0x000fe2000c781270 */
[----:B------:R-:W-:Y:S01]  /*91ab0*/  ULDC.64 UR56, c[0x0][0x228] ;  /* 0x00008a0000387ab9 */ /* 0x000fe20000000a00 */
[----:B------:R-:W-:-:S03]  /*91ac0*/  ISETP.LT.AND P6, PT, R59, UR6, !P3 ;  /* 0x000000063b007c0c */ /* 0x000fc6000dfc1270 */
[----:B------:R0:W-:Y:S01]  /*91ad0*/  @P1 STG.E.U16 desc[UR50][R10.64], R15 ;  /* 0x0000000f0a001986 */ /* 0x0001e2000c101532 */
[----:B------:R-:W-:Y:S01]  /*91ae0*/  ISETP.LT.AND P1, PT, R58, UR10, !P0 ;  /* 0x0000000a3a007c0c */ /* 0x000fe2000c721270 */
[C---:B------:R-:W-:Y:S01]  /*91af0*/  VIADD R12, R14.reuse, UR5 ;  /* 0x000000050e0c7c36 */ /* 0x040fe20008000000 */
[----:B------:R-:W-:Y:S01]  /*91b00*/  ISETP.LT.AND P0, PT, R61, UR8, !P0 ;  /* 0x000000083d007c0c */ /* 0x000fe2000c701270 */
[C---:B------:R-:W-:Y:S01]  /*91b10*/  IMAD.WIDE R6, R14.reuse, 0x2, R42 ;  /* 0x000000020e067825 */ /* 0x040fe200078e022a */
[----:B------:R-:W-:Y:S01]  /*91b20*/  PRMT R13, R49, 0x7632, R13 ;  /* 0x00007632310d7816 */ /* 0x000fe2000000000d */
[----:B------:R-:W-:Y:S01]  /*91b30*/  ULDC UR8, c[0x0][0x228] ;  /* 0x00008a0000087ab9 */ /* 0x000fe20000000800 */
[----:B------:R-:W-:Y:S01]  /*91b40*/  ULDC UR6, c[0x0][0x228] ;  /* 0x00008a0000067ab9 */ /* 0x000fe20000000800 */
[C---:B------:R-:W-:Y:S01]  /*91b50*/  IMAD.WIDE R4, R14.reuse, 0x2, R44 ;  /* 0x000000020e047825 */ /* 0x040fe200078e022c */
[----:B------:R-:W-:Y:S01]  /*91b60*/  ULDC UR5, c[0x0][0x228] ;  /* 0x00008a0000057ab9 */ /* 0x000fe20000000800 */
[----:B------:R-:W-:Y:S01]  /*91b70*/  ULDC UR12, c[0x0][0x228] ;  /* 0x00008a00000c7ab9 */ /* 0x000fe20000000800 */
[----:B------:R-:W-:Y:S01]  /*91b80*/  ULDC UR10, c[0x0][0x228] ;  /* 0x00008a00000a7ab9 */ /* 0x000fe20000000800 */
[----:B0-----:R-:W-:Y:S01]  /*91b90*/  IMAD.WIDE R10, R14, 0x2, R26 ;  /* 0x000000020e0a7825 */ /* 0x001fe200078e021a */
[----:B---3--:R-:W-:-:S04]  /*91ba0*/  PRMT R14, R56, 0x7632, R14 ;  /* 0x00007632380e7816 */ /* 0x008fc8000000000e */
[----:B------:R0:W-:Y:S04]  /*91bb0*/  @P5 STG.E.U16 desc[UR50][R10.64], R49 ;  /* 0x000000310a005986 */ /* 0x0001e8000c101532 */
[----:B------:R1:W-:Y:S04]  /*91bc0*/  @P4 STG.E.U16 desc[UR50][R8.64], R13 ;  /* 0x0000000d08004986 */ /* 0x0003e8000c101532 */
[----:B------:R3:W-:Y:S01]  /*91bd0*/  @P1 STG.E.U16 desc[UR50][R6.64], R56 ;  /* 0x0000003806001986 */ /* 0x0007e2000c101532 */
[----:B0-----:R-:W-:-:S03]  /*91be0*/  IMAD.WIDE R10, R12, 0x2, R2 ;  /* 0x000000020c0a7825 */ /* 0x001fc600078e0202 */
[----:B------:R0:W-:Y:S01]  /*91bf0*/  @P0 STG.E.U16 desc[UR50][R4.64], R14 ;  /* 0x0000000e04000986 */ /* 0x0001e2000c101532 */
[----:B------:R-:W-:Y:S01]  /*91c00*/  ISETP.LT.AND P5, PT, R52, UR6, !P3 ;  /* 0x0000000634007c0c */ /* 0x000fe2000dfa1270 */
[----:B------:R-:W-:Y:S02]  /*91c10*/  ULDC UR6, c[0x0][0x228] ;  /* 0x00008a0000067ab9 */ /* 0x000fe40000000800 */
[----:B------:R0:W-:Y:S01]  /*91c20*/  @P6 STG.E.U16 desc[UR50][R10.64], R55 ;  /* 0x000000370a006986 */ /* 0x0001e2000c101532 */
[----:B------:R-:W-:Y:S02]  /*91c30*/  ISETP.LT.AND P6, PT, R50, UR8, !P3 ;  /* 0x0000000832007c0c */ /* 0x000fe4000dfc1270 */
[----:B-1----:R-:W-:Y:S01]  /*91c40*/  PRMT R13, R55, 0x7632, R13 ;  /* 0x00007632370d7816 */ /* 0x002fe2000000000d */
[----:B---3--:R-:W3:Y:S01]  /*91c50*/  LDL.LU R56, [R1+0x218] ;  /* 0x0002180001387983 */ /* 0x008ee20000300800 */
[----:B------:R-:W-:Y:S01]  /*91c60*/  ISETP.LT.AND P4, PT, R53, UR5, !P3 ;  /* 0x0000000535007c0c */ /* 0x000fe2000df81270 */
[C---:B------:R-:W-:Y:S01]  /*91c70*/  IMAD.WIDE R6, R12.reuse, 0x2, R22 ;  /* 0x000000020c067825 */ /* 0x040fe200078e0216 */
[----:B------:R-:W-:Y:S01]  /*91c80*/  ISETP.LT.AND P0, PT, R57, UR58, !P3 ;  /* 0x0000003a39007c0c */ /* 0x000fe2000df01270 */
[----:B------:R-:W-:Y:S01]  /*91c90*/  ULDC UR5, c[0x0][0x228] ;  /* 0x00008a0000057ab9 */ /* 0x000fe20000000800 */
[----:B----4-:R-:W-:Y:S01]  /*91ca0*/  PRMT R15, R51, 0x7632, R15 ;  /* 0x00007632330f7816 */ /* 0x010fe2000000000f */
[C---:B0-----:R-:W-:Y:S01]  /*91cb0*/  IMAD.WIDE R4, R12.reuse, 0x2, R20 ;  /* 0x000000020c047825 */ /* 0x041fe200078e0214 */
[----:B------:R-:W-:Y:S01]  /*91cc0*/  ULDC UR8, c[0x0][0x228] ;  /* 0x00008a0000087ab9 */ /* 0x000fe20000000800 */
[----:B------:R-:W4:Y:S01]  /*91cd0*/  LDL.LU R55, [R1+0x18c] ;  /* 0x00018c0001377983 */ /* 0x000f220000300800 */
[----:B------:R-:W-:Y:S01]  /*91ce0*/  ULDC.64 UR58, c[0x0][0x228] ;  /* 0x00008a00003a7ab9 */ /* 0x000fe20000000a00 */
[----:B------:R-:W-:-:S02]  /*91cf0*/  IMAD.WIDE R8, R12, 0x2, R24 ;  /* 0x000000020c087825 */ /* 0x000fc400078e0218 */
[----:B------:R-:W-:Y:S02]  /*91d00*/  @P6 STG.E.U16 desc[UR50][R4.64], R13 ;  /* 0x0000000d04006986 */ /* 0x000fe4000c101532 */
[----:B------:R-:W-:Y:S02]  /*91d10*/  IMAD.WIDE R10, R12, 0x2, R26 ;  /* 0x000000020c0a7825 */ /* 0x000fe400078e021a */
[----:B------:R-:W-:Y:S04]  /*91d20*/  @P5 STG.E.U16 desc[UR50][R6.64], R51 ;  /* 0x0000003306005986 */ /* 0x000fe8000c101532 */
[----:B------:R-:W-:Y:S04]  /*91d30*/  @P4 STG.E.U16 desc[UR50][R8.64], R15 ;  /* 0x0000000f08004986 */ /* 0x000fe8000c101532 */
[----:B--2---:R0:W-:Y:S02]  /*91d40*/  @P0 STG.E.U16 desc[UR50][R10.64], R60 ;  /* 0x0000003c0a000986 */ /* 0x0041e4000c101532 */
[----:B0-----:R-:W-:-:S02]  /*91d50*/  PRMT R11, R60, 0x7632, R11 ;  /* 0x000076323c0b7816 */ /* 0x001fc4000000000b */
[----:B------:R-:W2:Y:S01]  /*91d60*/  LDL.LU R60, [R1+0x78c] ;  /* 0x00078c00013c7983 */ /* 0x000ea20000300800 */
[----:B------:R-:W-:Y:S01]  /*91d70*/  VIADD R14, R0, 0x2e ;  /* 0x0000002e000e7836 */ /* 0x000fe20000000000 */
[----:B------:R-:W-:Y:S01]  /*91d80*/  ISETP.LT.AND P5, PT, R54, UR6, !P3 ;  /* 0x0000000636007c0c */ /* 0x000fe2000dfa1270 */
[----:B------:R-:W-:Y:S01]  /*91d90*/  ULDC UR6, c[0x0][0x228] ;  /* 0x00008a0000067ab9 */ /* 0x000fe20000000800 */
[----:B------:R-:W-:Y:S01]  /*91da0*/  ISETP.LT.AND P0, PT, R58, UR5, !P3 ;  /* 0x000000053a007c0c */ /* 0x000fe2000df01270 */
[----:B------:R-:W-:Y:S01]  /*91db0*/  ULDC UR5, c[0x0][0x228] ;  /* 0x00008a0000057ab9 */ /* 0x000fe20000000800 */
[----:B------:R-:W-:Y:S01]  /*91dc0*/  ISETP.GE.AND P1, PT, R14, UR57, PT ;  /* 0x000000390e007c0c */ /* 0x000fe2000bf26270 */
[----:B------:R-:W2:Y:S01]  /*91dd0*/  LDL.LU R51, [R1+0x1dc] ;  /* 0x0001dc0001337983 */ /* 0x000ea20000300800 */
[----:B------:R-:W-:Y:S01]  /*91de0*/  ISETP.LT.AND P3, PT, R61, UR5, !P3 ;  /* 0x000000053d007c0c */ /* 0x000fe2000df61270 */
[C---:B------:R-:W-:Y:S01]  /*91df0*/  IMAD.WIDE R4, R12.reuse, 0x2, R40 ;  /* 0x000000020c047825 */ /* 0x040fe200078e0228 */
[----:B------:R-:W-:Y:S01]  /*91e00*/  ISETP.LT.AND P4, PT, R59, UR6, !P1 ;  /* 0x000000063b007c0c */ /* 0x000fe2000cf81270 */
[----:B------:R-:W-:Y:S01]  /*91e10*/  ULDC UR5, c[0x0][0x248] ;  /* 0x0000920000057ab9 */ /* 0x000fe20000000800 */
[----:B------:R-:W-:Y:S01]  /*91e20*/  ULDC UR6, c[0x0][0x228] ;  /* 0x00008a0000067ab9 */ /* 0x000fe20000000800 */
[----:B------:R-:W-:-:S02]  /*91e30*/  IMAD.WIDE R6, R12, 0x2, R42 ;  /* 0x000000020c067825 */ /* 0x000fc400078e022a */
[----:B------:R0:W-:Y:S02]  /*91e40*/  @P5 STG.E.U16 desc[UR50][R4.64], R11 ;  /* 0x0000000b04005986 */ /* 0x0001e4000c101532 */
[C---:B------:R-:W-:Y:S01]  /*91e50*/  VIADD R13, R12.reuse, UR5 ;  /* 0x000000050c0d7c36 */ /* 0x040fe20008000000 */
[----:B------:R-:W-:Y:S01]  /*91e60*/  ULDC UR5, c[0x0][0x228] ;  /* 0x00008a0000057ab9 */ /* 0x000fe20000000800 */
[----:B------:R-:W-:-:S04]  /*91e70*/  IMAD.WIDE R8, R12, 0x2, R44 ;  /* 0x000000020c087825 */ /* 0x000fc800078e022c */
[----:B0-----:R-:W-:Y:S01]  /*91e80*/  IMAD.WIDE R4, R13, 0x2, R2 ;  /* 0x000000020d047825 */ /* 0x001fe200078e0202 */
[----:B---3--:R-:W-:Y:S01]  /*91e90*/  PRMT R10, R56, 0x7632, R10 ;  /* 0x00007632380a7816 */ /* 0x008fe2000000000a */
[----:B------:R0:W-:Y:S01]  /*91ea0*/  @P0 STG.E.U16 desc[UR50][R6.64], R56 ;  /* 0x0000003806000986 */ /* 0x0001e2000c101532 */
[----:B------:R-:W-:Y:S01]  /*91eb0*/  ISETP.LT.AND P0, PT, R50, UR5, !P1 ;  /* 0x0000000532007c0c */ /* 0x000fe2000cf01270 */
[----:B------:R-:W-:Y:S02]  /*91ec0*/  ULDC UR5, c[0x0][0x228] ;  /* 0x00008a0000057ab9 */ /* 0x000fe40000000800 */
[----:B------:R-:W-:Y:S04]  /*91ed0*/  @P3 STG.E.U16 desc[UR50][R8.64], R10 ;  /* 0x0000000a08003986 */ /* 0x000fe8000c101532 */
[----:B----4-:R1:W-:Y:S01]  /*91ee0*/  @P4 STG.E.U16 desc[UR50][R4.64], R55 ;  /* 0x0000003704004986 */ /* 0x0103e2000c101532 */
[----:B------:R-:W-:Y:S01]  /*91ef0*/  ISETP.LT.AND P4, PT, R52, UR8, !P1 ;  /* 0x0000000834007c0c */ /* 0x000fe2000cf81270 */
[----:B------:R-:W-:-:S02]  /*91f00*/  ULDC UR8, c[0x0][0x228] ;  /* 0x00008a0000087ab9 */ /* 0x000fc40000000800 */
[----:B0-----:R-:W3:Y:S01]  /*91f10*/  LDL.LU R56, [R1+0x17c] ;  /* 0x00017c0001387983 */ /* 0x001ee20000300800 */
[----:B------:R-:W-:Y:S01]  /*91f20*/  PRMT R6, R55, 0x7632, R6 ;  /* 0x0000763237067816 */ /* 0x000fe20000000006 */
[C---:B-1----:R-:W-:Y:S02]  /*91f30*/  IMAD.WIDE R4, R13.reuse, 0x2, R20 ;  /* 0x000000020d047825 */ /* 0x042fe400078e0214 */
[----:B------:R-:W4:Y:S04]  /*91f40*/  LDL.LU R55, [R1+0x16c] ;  /* 0x00016c0001377983 */ /* 0x000f280000300800 */
[----:B------:R0:W-:Y:S02]  /*91f50*/  @P0 STG.E.U16 desc[UR50][R4.64], R6 ;  /* 0x0000000604000986 */ /* 0x0001e4000c101532 */
[----:B0-----:R-:W-:Y:S01]  /*91f60*/  IMAD.WIDE R4, R13, 0x2, R22 ;  /* 0x000000020d047825 */ /* 0x001fe200078e0216 */
[----:B--2---:R-:W-:-:S04]  /*91f70*/  PRMT R12, R60, 0x7632, R12 ;  /* 0x000076323c0c7816 */ /* 0x004fc8000000000c */
[----:B------:R0:W-:Y:S04]  /*91f80*/  @P4 STG.E.U16 desc[UR50][R4.64], R60 ;  /* 0x0000003c04004986 */ /* 0x0001e8000c101532 */
[----:B0-----:R-:W2:Y:S01]  /*91f90*/  LDL.LU R60, [R1+0xdc] ;  /* 0x0000dc00013c7983 */ /* 0x001ea20000300800 */
        /* <DEDUP_REMOVED lines=14> */
[----:B------:R-:W-:Y:S01]  /*92080*/  IMAD.WIDE R10, R13, 0x2, R40 ;  /* 0x000000020d0a7825 */ /* 0x000fe200078e0228 */
[----:B------:R-:W-:Y:S01]  /*92090*/  ISETP.LT.AND P1, PT, R61, UR12, !P1 ;  /* 0x0000000c3d007c0c */ /* 0x000fe2000cf21270 */
[----:B------:R-:W-:Y:S02]  /*920a0*/  ULDC UR5, c[0x0][0x248] ;  /* 0x0000920000057ab9 */ /* 0x000fe40000000800 */
[----:B------:R-:W-:Y:S01]  /*920b0*/  IMAD.WIDE R4, R13, 0x2, R42 ;  /* 0x000000020d047825 */ /* 0x000fe200078e022a */
[----:B------:R3:W-:Y:S01]  /*920c0*/  @P6 STG.E.U16 desc[UR50][R10.64], R14 ;  /* 0x0000000e0a006986 */ /* 0x0007e2000c101532 */
[----:B------:R-:W-:Y:S01]  /*920d0*/  ISETP.LT.AND P6, PT, R59, UR10, !P0 ;  /* 0x0000000a3b007c0c */ /* 0x000fe2000c7c1270 */
[----:B------:R-:W-:-:S02]  /*920e0*/  ULDC UR12, c[0x0][0x228] ;  /* 0x00008a00000c7ab9 */ /* 0x000fc40000000800 */
[----:B0-----:R-:W2:Y:S01]  /*920f0*/  LDL.LU R51, [R1+0x22c] ;  /* 0x00022c0001337983 */ /* 0x001ea20000300800 */
[C---:B------:R-:W-:Y:S01]  /*92100*/  VIADD R12, R13.reuse, UR5 ;  /* 0x000000050d0c7c36 */ /* 0x040fe20008000000 */
[----:B------:R-:W-:Y:S01]  /*92110*/  ISETP.LT.AND P5, PT, R50, UR8, !P0 ;  /* 0x0000000832007c0c */ /* 0x000fe2000c7a1270 */
[----:B------:R-:W-:Y:S01]  /*92120*/  ULDC UR8, c[0x0][0x228] ;  /* 0x00008a0000087ab9 */ /* 0x000fe20000000800 */
[----:B------:R-:W-:Y:S02]  /*92130*/  ISETP.LT.AND P4, PT, R52, UR6, !P0 ;  /* 0x0000000634007c0c */ /* 0x000fe4000c781270 */
[----:B---3--:R-:W-:Y:S01]  /*92140*/  PRMT R14, R56, 0x7632, R14 ;  /* 0x00007632380e7816 */ /* 0x008fe2000000000e */
[----:B------:R0:W-:Y:S01]  /*92150*/  @P3 STG.E.U16 desc[UR50][R4.64], R56 ;  /* 0x0000003804003986 */ /* 0x0001e2000c101532 */
[----:B------:R-:W-:Y:S01]  /*92160*/  IMAD.WIDE R6, R12, 0x2, R2 ;  /* 0x000000020c067825 */ /* 0x000fe200078e0202 */
[----:B------:R-:W-:Y:S01]  /*92170*/  ULDC UR6, c[0x0][0x228] ;  /* 0x00008a0000067ab9 */ /* 0x000fe20000000800 */
[----:B------:R-:W-:Y:S01]  /*92180*/  ULDC UR5, c[0x0][0x228] ;  /* 0x00008a0000057ab9 */ /* 0x000fe20000000800 */
[----:B------:R-:W-:Y:S01]  /*92190*/  ULDC UR10, c[0x0][0x228] ;  /* 0x00008a00000a7ab9 */ /* 0x000fe20000000800 */
[----:B0-----:R-:W3:Y:S01]  /*921a0*/  LDL.LU R56, [R1+0x21c] ;  /* 0x00021c0001387983 */ /* 0x001ee20000300800 */
[----:B------:R-:W-:Y:S01]  /*921b0*/  IMAD.WIDE R4, R13, 0x2, R44 ;  /* 0x000000020d047825 */ /* 0x000fe200078e022c */
[----:B----4-:R-:W-:-:S03]  /*921c0*/  PRMT R13, R55, 0x7632, R13 ;  /* 0x00007632370d7816 */ /* 0x010fc6000000000d */
[C---:B------:R-:W-:Y:S01]  /*921d0*/  IMAD.WIDE R8, R12.reuse, 0x2, R20 ;  /* 0x000000020c087825 */ /* 0x040fe200078e0214 */
[----:B------:R-:W-:Y:S03]  /*921e0*/  @P1 STG.E.U16 desc[UR50][R4.64], R14 ;  /* 0x0000000e04001986 */ /* 0x000fe6000c101532 */
[----:B------:R-:W-:Y:S01]  /*921f0*/  IMAD.WIDE R10, R12, 0x2, R22 ;  /* 0x000000020c0a7825 */ /* 0x000fe200078e0216 */
[----:B------:R0:W-:Y:S04]  /*92200*/  @P6 STG.E.U16 desc[UR50][R6.64], R55 ;  /* 0x0000003706006986 */ /* 0x0001e8000c101532 */
[----:B------:R1:W-:Y:S04]  /*92210*/  @P5 STG.E.U16 desc[UR50][R8.64], R13 ;  /* 0x0000000d08005986 */ /* 0x0003e8000c101532 */
[----:B0-----:R-:W4:Y:S04]  /*92220*/  LDL.LU R55, [R1+0x200] ;  /* 0x0002000001377983 */ /* 0x001f280000300800 */
[----:B--2---:R0:W-:Y:S01]  /*92230*/  @P4 STG.E.U16 desc[UR50][R10.64], R60 ;  /* 0x0000003c0a004986 */ /* 0x0041e2000c101532 */
[----:B-1----:R-:W-:-:S03]  /*92240*/  PRMT R13, R60, 0x7632, R13 ;  /* 0x000076323c0d7816 */ /* 0x002fc6000000000d */
        /* <DEDUP_REMOVED lines=8> */
[----:B------:R-:W-:Y:S01]  /*922d0*/  IMAD.WIDE R6, R12, 0x2, R26 ;  /* 0x000000020c067825 */ /* 0x000fe200078e021a */
[----:B------:R-:W-:Y:S01]  /*922e0*/  ISETP.LT.AND P0, PT, R61, UR5, !P0 ;  /* 0x000000053d007c0c */ /* 0x000fe2000c701270 */
[----:B------:R-:W-:Y:S01]  /*922f0*/  ULDC UR8, c[0x0][0x228] ;  /* 0x00008a0000087ab9 */ /* 0x000fe20000000800 */
[----:B------:R-:W-:Y:S01]  /*92300*/  ULDC UR5, c[0x0][0x248] ;  /* 0x0000920000057ab9 */ /* 0x000fe20000000800 */
[----:B------:R-:W-:Y:S01]  /*92310*/  VIADD R15, R0, 0x30 ;  /* 0x00000030000f7836 */ /* 0x000fe20000000000 */
[----:B------:R-:W-:Y:S01]  /*92320*/  ULDC UR6, c[0x0][0x228] ;  /* 0x00008a0000067ab9 */ /* 0x000fe20000000800 */
[----:B------:R-:W-:Y:S01]  /*92330*/  @P6 STG.E.U16 desc[UR50][R4.64], R13 ;  /* 0x0000000d04006986 */ /* 0x000fe2000c101532 */
[C---:B------:R-:W-:Y:S01]  /*92340*/  IMAD.WIDE R8, R12.reuse, 0x2, R40 ;  /* 0x000000020c087825 */ /* 0x040fe200078e0228 */
[----:B------:R-:W-:Y:S01]  /*92350*/  ULDC.64 UR54, c[0x0][0x228] ;  /* 0x00008a0000367ab9 */ /* 0x000fe20000000a00 */
[----:B------:R-:W-:Y:S01]  /*92360*/  PRMT R16, R51, 0x7632, R16 ;  /* 0x0000763233107816 */ /* 0x000fe20000000010 */
[----:B------:R0:W-:Y:S01]  /*92370*/  @P5 STG.E.U16 desc[UR50][R6.64], R51 ;  /* 0x0000003306005986 */ /* 0x0001e2000c101532 */
[----:B------:R-:W-:Y:S01]  /*92380*/  IMAD.WIDE R10, R12, 0x2, R42 ;  /* 0x000000020c0a7825 */ /* 0x000fe200078e022a */
[----:B------:R-:W-:-:S02]  /*92390*/  ISETP.GE.AND P3, PT, R15, UR53, PT ;  /* 0x000000350f007c0c */ /* 0x000fc4000bf66270 */
[----:B------:R-:W-:Y:S01]  /*923a0*/  @P4 STG.E.U16 desc[UR50][R8.64], R16 ;  /* 0x0000001008004986 */ /* 0x000fe2000c101532 */
[----:B------:R-:W-:Y:S01]  /*923b0*/  IMAD.WIDE R14, R12, 0x2, R44 ;  /* 0x000000020c0e7825 */ /* 0x000fe200078e022c */
[----:B------:R-:W-:Y:S01]  /*923c0*/  ISETP.LT.AND P6, PT, R59, UR12, !P3 ;  /* 0x0000000c3b007c0c */ /* 0x000fe2000dfc1270 */
[----:B------:R-:W-:Y:S01]  /*923d0*/  ULDC UR12, c[0x0][0x228] ;  /* 0x00008a00000c7ab9 */ /* 0x000fe20000000800 */
[----:B0-----:R-:W2:Y:S01]  /*923e0*/  LDL.LU R51, [R1+0x1f0] ;  /* 0x0001f00001337983 */ /* 0x001ea20000300800 */
[----:B------:R-:W-:Y:S01]  /*923f0*/  ISETP.LT.AND P5, PT, R50, UR10, !P3 ;  /* 0x0000000a32007c0c */ /* 0x000fe2000dfa1270 */
[----:B------:R-:W-:Y:S01]  /*92400*/  ULDC UR10, c[0x0][0x228] ;  /* 0x00008a00000a7ab9 */ /* 0x000fe20000000800 */
[----:B------:R-:W-:Y:S01]  /*92410*/  ISETP.LT.AND P4, PT, R52, UR8, !P3 ;  /* 0x0000000834007c0c */ /* 0x000fe2000df81270 */
[----:B------:R-:W-:Y:S01]  /*92420*/  ULDC UR8, c[0x0][0x228] ;  /* 0x00008a0000087ab9 */ /* 0x000fe20000000800 */
[----:B---3--:R-:W-:Y:S01]  /*92430*/  PRMT R17, R56, 0x7632, R17 ;  /* 0x0000763238117816 */ /* 0x008fe20000000011 */
[----:B------:R0:W-:Y:S04]  /*92440*/  @P1 STG.E.U16 desc[UR50][R10.64], R56 ;  /* 0x000000380a001986 */ /* 0x0001e8000c101532 */
[----:B------:R1:W-:Y:S04]  /*92450*/  @P0 STG.E.U16 desc[UR50][R14.64], R17 ;  /* 0x000000110e000986 */ /* 0x0003e8000c101532 */
[----:B0-----:R-:W3:Y:S01]  /*92460*/  LDL.LU R56, [R1+0x2b0] ;  /* 0x0002b00001387983 */ /* 0x001ee20000300800 */
[----:B-1----:R-:W-:Y:S01]  /*92470*/  VIADD R14, R12, UR5 ;  /* 0x000000050c0e7c36 */ /* 0x002fe20008000000 */
[----:B----4-:R-:W-:-:S03]  /*92480*/  PRMT R13, R55, 0x7632, R13 ;  /* 0x00007632370d7816 */ /* 0x010fc6000000000d */
[----:B------:R-:W-:Y:S01]  /*92490*/  IMAD.WIDE R4, R14, 0x2, R2 ;  /* 0x000000020e047825 */ /* 0x000fe200078e0202 */
[----:B--2---:R-:W-:-:S03]  /*924a0*/  PRMT R15, R60, 0x7632, R15 ;  /* 0x000076323c0f7816 */ /* 0x004fc6000000000f */
[C---:B------:R-:W-:Y:S01]  /*924b0*/  IMAD.WIDE R6, R14.reuse, 0x2, R20 ;  /* 0x000000020e067825 */ /* 0x040fe200078e0214 */
[----:B------:R-:W-:Y:S01]  /*924c0*/  @P6 STG.E.U16 desc[UR50][R4.64], R55 ;  /* 0x0000003704006986 */ /* 0x000fe2000c101532 */
[----:B------:R-:W-:Y:S01]  /*924d0*/  ISETP.LT.AND P0, PT, R53, UR6, !P3 ;  /* 0x0000000635007c0c */ /* 0x000fe2000df01270 */
[----:B------:R-:W-:Y:S01]  /*924e0*/  ULDC UR6, c[0x0][0x228] ;  /* 0x00008a0000067ab9 */ /* 0x000fe20000000800 */
[----:B------:R-:W-:Y:S01]  /*924f0*/  IMAD.WIDE R8, R14, 0x2, R22 ;  /* 0x000000020e087825 */ /* 0x000fe200078e0216 */
[----:B------:R-:W-:Y:S01]  /*92500*/  @P5 STG.E.U16 desc[UR50][R6.64], R13 ;  /* 0x0000000d06005986 */ /* 0x000fe2000c101532 */
[----:B------:R-:W-:-:S03]  /*92510*/  ULDC UR5, c[0x0][0x248] ;  /* 0x0000920000057ab9 */ /* 0x000fc60000000800 */
[----:B------:R0:W-:Y:S04]  /*92520*/  @P4 STG.E.U16 desc[UR50][R8.64], R60 ;  /* 0x0000003c08004986 */ /* 0x0001e8000c101532 */
[----:B0-----:R-:W2:Y:S01]  /*92530*/  LDL.LU R60, [R1+0x250] ;  /* 0x00025000013c7983 */ /* 0x001ea20000300800 */
[----:B------:R-:W-:Y:S02]  /*92540*/  VIADD R12, R0, 0x31 ;  /* 0x00000031000c7836 */ /* 0x000fe40000000000 */
[----:B------:R-:W-:Y:S01]  /*92550*/  IMAD.WIDE R10, R14, 0x2, R24 ;  /* 0x000000020e0a7825 */ /* 0x000fe200078e0218 */
[----:B------:R-:W-:Y:S01]  /*92560*/  ISETP.LT.AND P5, PT, R57, UR56, !P3 ;  /* 0x0000003839007c0c */ /* 0x000fe2000dfa1270 */
[----:B------:R-:W4:Y:S01]  /*92570*/  LDL.LU R55, [R1+0x290] ;  /* 0x0002900001377983 */ /* 0x000f220000300800 */
[----:B------:R-:W-:-:S02]  /*92580*/  ISETP.GE.AND P1, PT, R12, UR55, PT ;  /* 0x000000370c007c0c */ /* 0x000fc4000bf26270 */
[----:B------:R-:W-:Y:S01]  /*92590*/  ISETP.LT.AND P4, PT, R54, UR12, !P3 ;  /* 0x0000000c36007c0c */ /* 0x000fe2000df81270 */
[----:B------:R0:W-:Y:S01]  /*925a0*/  @P0 STG.E.U16 desc[UR50][R10.64], R15 ;  /* 0x0000000f0a000986 */ /* 0x0001e2000c101532 */
[----:B------:R-:W-:Y:S01]  /*925b0*/  ISETP.LT.AND P0, PT, R58, UR10, !P3 ;  /* 0x0000000a3a007c0c */ /* 0x000fe2000df01270 */
[C---:B------:R-:W-:Y:S01]  /*925c0*/  IMAD.WIDE R12, R14.reuse, 0x2, R26 ;  /* 0x000000020e0c7825 */ /* 0x040fe200078e021a */
[----:B------:R-:W-:Y:S01]  /*925d0*/  ISETP.LT.AND P3, PT, R61, UR8, !P3 ;  /* 0x000000083d007c0c */ /* 0x000fe2000df61270 */
[----:B------:R-:W-:Y:S01]  /*925e0*/  ULDC UR8, c[0x0][0x228] ;  /* 0x00008a0000087ab9 */ /* 0x000fe20000000800 */
[----:B------:R-:W-:Y:S01]  /*925f0*/  ISETP.LT.AND P6, PT, R59, UR6, !P1 ;  /* 0x000000063b007c0c */ /* 0x000fe2000cfc1270 */
[C---:B------:R-:W-:Y:S01]  /*92600*/  VIADD R4, R14.reuse, UR5 ;  /* 0x000000050e047c36 */ /* 0x040fe20008000000 */
[----:B------:R-:W-:Y:S01]  /*92610*/  PRMT R5, R49, 0x7632, R5 ;  /* 0x0000763231057816 */ /* 0x000fe20000000005 */
[C---:B------:R-:W-:Y:S01]  /*92620*/  IMAD.WIDE R6, R14.reuse, 0x2, R40 ;  /* 0x000000020e067825 */ /* 0x040fe200078e0228 */
[----:B------:R1:W-:Y:S01]  /*92630*/  @P5 STG.E.U16 desc[UR50][R12.64], R49 ;  /* 0x000000310c005986 */ /* 0x0003e2000c101532 */
[----:B------:R-:W-:Y:S01]  /*92640*/  ULDC UR6, c[0x0][0x228] ;  /* 0x00008a0000067ab9 */ /* 0x000fe20000000800 */
[----:B------:R-:W-:Y:S01]  /*92650*/  ULDC UR5, c[0x0][0x228] ;  /* 0x00008a0000057ab9 */ /* 0x000fe20000000800 */
[----:B------:R-:W-:Y:S01]  /*92660*/  IMAD.WIDE R8, R14, 0x2, R42 ;  /* 0x000000020e087825 */ /* 0x000fe200078e022a */
[----:B------:R-:W-:Y:S01]  /*92670*/  ULDC.64 UR56, c[0x0][0x228] ;  /* 0x00008a0000387ab9 */ /* 0x000fe20000000a00 */
[----:B------:R-:W-:-:S02]  /*92680*/  ULDC UR12, c[0x0][0x228] ;  /* 0x00008a00000c7ab9 */ /* 0x000fc40000000800 */
[----:B0-----:R-:W-:Y:S01]  /*92690*/  IMAD.WIDE R10, R14, 0x2, R44 ;  /* 0x000000020e0a7825 */ /* 0x001fe200078e022c */
[----:B------:R-:W-:Y:S01]  /*926a0*/  PRMT R14, R51, 0x7632, R14 ;  /* 0x00007632330e7816 */ /* 0x000fe2000000000e */
[----:B------:R0:W-:Y:S01]  /*926b0*/  @P4 STG.E.U16 desc[UR50][R6.64], R5 ;  /* 0x0000000506004986 */ /* 0x0001e2000c101532 */
[----:B------:R-:W-:Y:S01]  /*926c0*/  ULDC UR10, c[0x0][0x228] ;  /* 0x00008a00000a7ab9 */ /* 0x000fe20000000800 */
[----:B-1----:R-:W-:Y:S02]  /*926d0*/  IMAD.WIDE R12, R4, 0x2, R2 ;  /* 0x00000002040c7825 */ /* 0x002fe400078e0202 */
[----:B------:R1:W-:Y:S01]  /*926e0*/  @P0 STG.E.U16 desc[UR50][R8.64], R51 ;  /* 0x0000003308000986 */ /* 0x0003e2000c101532 */
[----:B------:R-:W-:Y:S01]  /*926f0*/  ISETP.LT.AND P5, PT, R52, UR6, !P1 ;  /* 0x0000000634007c0c */ /* 0x000fe2000cfa1270 */
[----:B------:R-:W-:Y:S02]  /*92700*/  ULDC UR6, c[0x0][0x228] ;  /* 0x00008a0000067ab9 */ /* 0x000fe40000000800 */
[----:B------:R2:W-:Y:S04]  /*92710*/  @P3 STG.E.U16 desc[UR50][R10.64], R14 ;  /* 0x0000000e0a003986 */ /* 0x0005e8000c101532 */
[----:B---3--:R-:W-:Y:S01]  /*92720*/  @P6 STG.E.U16 desc[UR50][R12.64], R56 ;  /* 0x000000380c006986 */ /* 0x008fe2000c101532 */
[----:B------:R-:W-:-:S03]  /*92730*/  ISETP.LT.AND P6, PT, R50, UR8, !P1 ;  /* 0x0000000832007c0c */ /* 0x000fc6000cfc1270 */
[----:B------:R-:W3:Y:S01]  /*92740*/  LDL.LU R49, [R1+0x280] ;  /* 0x0002800001317983 */ /* 0x000ee20000300800 */
[----:B0-----:R-:W-:Y:S01]  /*92750*/  PRMT R5, R56, 0x7632, R5 ;  /* 0x0000763238057816 */ /* 0x001fe20000000005 */
[----:B------:R-:W-:-:S04]  /*92760*/  IMAD.WIDE R6, R4, 0x2, R20 ;  /* 0x0000000204067825 */ /* 0x000fc800078e0214 */
[----:B-1----:R-:W-:Y:S01]  /*92770*/  IMAD.WIDE R8, R4, 0x2, R22 ;  /* 0x0000000204087825 */ /* 0x002fe200078e0216 */
[----:B------:R-:W3:Y:S01]  /*92780*/  LDL.LU R51, [R1+0x204] ;  /* 0x0002040001337983 */ /* 0x000ee20000300800 */
        /* <DEDUP_REMOVED lines=16> */
[----:B----4-:R-:W-:-:S03]  /*92890*/  PRMT R8, R55, 0x7632, R8 ;  /* 0x0000763237087816 */ /* 0x010fc60000000008 */
[----:B------:R0:W-:Y:S01]  /*928a0*/  @P3 STG.E.U16 desc[UR50][R12.64], R55 ;  /* 0x000000370c003986 */ /* 0x0001e2000c101532 */
[----:B------:R-:W-:-:S03]  /*928b0*/  ISETP.LT.AND P3, PT, R58, UR14, !P1 ;  /* 0x0000000e3a007c0c */ /* 0x000fc6000cf61270 */
[----:B------:R-:W4:Y:S01]  /*928c0*/  LDL.LU R56, [R1+0x234] ;  /* 0x0002340001387983 */ /* 0x000f220000300800 */
[----:B------:R-:W-:Y:S01]  /*928d0*/  ISETP.LT.AND P1, PT, R61, UR12, !P1 ;  /* 0x0000000c3d007c0c */ /* 0x000fe2000cf21270 */
[----:B------:R-:W-:Y:S01]  /*928e0*/  IMAD.WIDE R6, R4, 0x2, R40 ;  /* 0x0000000204067825 */ /* 0x000fe200078e0228 */
[----:B------:R-:W-:Y:S01]  /*928f0*/  ISETP.LT.AND P6, PT, R59, UR10, !P0 ;  /* 0x0000000a3b007c0c */ /* 0x000fe2000c7c1270 */
[----:B------:R-:W-:Y:S01]  /*92900*/  ULDC UR12, c[0x0][0x228] ;  /* 0x00008a00000c7ab9 */ /* 0x000fe20000000800 */
[----:B------:R-:W-:Y:S01]  /*92910*/  ISETP.LT.AND P4, PT, R50, UR8, !P0 ;  /* 0x0000000832007c0c */ /* 0x000fe2000c781270 */
[----:B------:R-:W-:Y:S01]  /*92920*/  VIADD R5, R4, UR5 ;  /* 0x0000000504057c36 */ /* 0x000fe20008000000 */
[----:B------:R-:W-:Y:S01]  /*92930*/  ULDC UR14, c[0x0][0x228] ;  /* 0x00008a00000e7ab9 */ /* 0x000fe20000000800 */
[----:B0-----:R-:W4:Y:S01]  /*92940*/  LDL.LU R55, [R1+0x1f4] ;  /* 0x0001f40001377983 */ /* 0x001f220000300800 */
[----:B------:R-:W-:-:S03]  /*92950*/  ULDC UR5, c[0x0][0x228] ;  /* 0x00008a0000057ab9 */ /* 0x000fc60000000800 */
[----:B------:R0:W-:Y:S01]  /*92960*/  @P5 STG.E.U16 desc[UR50][R6.64], R8 ;  /* 0x0000000806005986 */ /* 0x0001e2000c101532 */
[----:B------:R-:W-:Y:S01]  /*92970*/  ISETP.LT.AND P5, PT, R52, UR6, !P0 ;  /* 0x0000000634007c0c */ /* 0x000fe2000c7a1270 */
[----:B------:R-:W-:Y:S01]  /*92980*/  IMAD.WIDE R10, R5, 0x2, R2 ;  /* 0x00000002050a7825 */ /* 0x000fe200078e0202 */
[----:B------:R-:W-:Y:S01]  /*92990*/  ULDC UR6, c[0x0][0x228] ;  /* 0x00008a0000067ab9 */ /* 0x000fe20000000800 */
[----:B------:R-:W-:Y:S01]  /*929a0*/  ULDC UR10, c[0x0][0x228] ;  /* 0x00008a00000a7ab9 */ /* 0x000fe20000000800 */
[----:B------:R-:W-:Y:S01]  /*929b0*/  ULDC UR8, c[0x0][0x228] ;  /* 0x00008a0000087ab9 */ /* 0x000fe20000000800 */
[----:B0-----:R-:W-:-:S04]  /*929c0*/  IMAD.WIDE R6, R4, 0x2, R42 ;  /* 0x0000000204067825 */ /* 0x001fc800078e022a */
[----:B------:R-:W-:Y:S01]  /*929d0*/  IMAD.WIDE R8, R4, 0x2, R44 ;  /* 0x0000000204087825 */ /* 0x000fe200078e022c */
[----:B---3--:R-:W-:Y:S01]  /*929e0*/  PRMT R4, R49, 0x7632, R4 ;  /* 0x0000763231047816 */ /* 0x008fe20000000004 */
[----:B------:R0:W-:Y:S01]  /*929f0*/  @P3 STG.E.U16 desc[UR50][R6.64], R49 ;  /* 0x0000003106003986 */ /* 0x0001e2000c101532 */
[----:B------:R-:W-:Y:S01]  /*92a00*/  PRMT R14, R51, 0x7632, R14 ;  /* 0x00007632330e7816 */ /* 0x000fe2000000000e */
[C---:B------:R-:W-:Y:S02]  /*92a10*/  IMAD.WIDE R12, R5.reuse, 0x2, R20 ;  /* 0x00000002050c7825 */ /* 0x040fe400078e0214 */
[----:B------:R-:W-:Y:S04]  /*92a20*/  @P1 STG.E.U16 desc[UR50][R8.64], R4 ;  /* 0x0000000408001986 */ /* 0x000fe8000c101532 */
[----:B------:R1:W-:Y:S01]  /*92a30*/  @P6 STG.E.U16 desc[UR50][R10.64], R51 ;  /* 0x000000330a006986 */ /* 0x0003e2000c101532 */
[----:B0-----:R-:W-:-:S03]  /*92a40*/  IMAD.WIDE R6, R5, 0x2, R22 ;  /* 0x0000000205067825 */ /* 0x001fc600078e0216 */
[----:B------:R-:W-:Y:S04]  /*92a50*/  @P4 STG.E.U16 desc[UR50][R12.64], R14 ;  /* 0x0000000e0c004986 */ /* 0x000fe8000c101532 */
[----:B-1----:R-:W3:Y:S04]  /*92a60*/  LDL.LU R51, [R1+0x2b4] ;  /* 0x0002b40001337983 */ /* 0x002ee80000300800 */
        /* <DEDUP_REMOVED lines=11> */
[----:B----4-:R-:W-:Y:S01]  /*92b20*/  PRMT R15, R56, 0x7632, R15 ;  /* 0x00007632380f7816 */ /* 0x010fe2000000000f */
        /* <DEDUP_REMOVED lines=11> */
[----:B------:R-:W-:Y:S01]  /*92be0*/  @P5 STG.E.U16 desc[UR50][R10.64], R15 ;  /* 0x0000000f0a005986 */ /* 0x000fe2000c101532 */
[----:B------:R-:W-:Y:S01]  /*92bf0*/  PRMT R14, R55, 0x7632, R14 ;  /* 0x00007632370e7816 */ /* 0x000fe2000000000e */
[----:B------:R-:W-:Y:S02]  /*92c00*/  ULDC UR10, c[0x0][0x228] ;  /* 0x00008a00000a7ab9 */ /* 0x000fe40000000800 */
[----:B0-----:R-:W4:Y:S01]  /*92c10*/  LDL.LU R56, [R1+0x294] ;  /* 0x0002940001387983 */ /* 0x001f220000300800 */
[C---:B------:R-:W-:Y:S01]  /*92c20*/  VIADD R4, R5.reuse, UR5 ;  /* 0x0000000505047c36 */ /* 0x040fe20008000000 */
[----:B------:R-:W-:Y:S01]  /*92c30*/  ISETP.LT.AND P5, PT, R50, UR8, !P1 ;  /* 0x0000000832007c0c */ /* 0x000fe2000cfa1270 */
[----:B------:R-:W-:Y:S01]  /*92c40*/  IMAD.WIDE R6, R5, 0x2, R44 ;  /* 0x0000000205067825 */ /* 0x000fe200078e022c */
[----:B------:R0:W-:Y:S01]  /*92c50*/  @P4 STG.E.U16 desc[UR50][R12.64], R55 ;  /* 0x000000370c004986 */ /* 0x0001e2000c101532 */
[----:B------:R-:W-:Y:S01]  /*92c60*/  ISETP.LT.AND P4, PT, R52, UR6, !P1 ;  /* 0x0000000634007c0c */ /* 0x000fe2000cf81270 */
[----:B------:R-:W-:Y:S01]  /*92c70*/  ULDC UR6, c[0x0][0x228] ;  /* 0x00008a0000067ab9 */ /* 0x000fe20000000800 */
[C---:B------:R-:W-:Y:S01]  /*92c80*/  IMAD.WIDE R8, R4.reuse, 0x2, R2 ;  /* 0x0000000204087825 */ /* 0x040fe200078e0202 */
[----:B------:R-:W-:Y:S01]  /*92c90*/  ULDC UR8, c[0x0][0x228] ;  /* 0x00008a0000087ab9 */ /* 0x000fe20000000800 */
[----:B------:R-:W-:Y:S01]  /*92ca0*/  ULDC UR5, c[0x0][0x228] ;  /* 0x00008a0000057ab9 */ /* 0x000fe20000000800 */
[----:B0-----:R-:W4:Y:S01]  /*92cb0*/  LDL.LU R55, [R1+0x284] ;  /* 0x0002840001377983 */ /* 0x001f220000300800 */
[----:B------:R-:W-:-:S03]  /*92cc0*/  IMAD.WIDE R10, R4, 0x2, R20 ;  /* 0x00000002040a7825 */ /* 0x000fc600078e0214 */
[----:B------:R-:W-:Y:S01]  /*92cd0*/  @P3 STG.E.U16 desc[UR50][R6.64], R14 ;  /* 0x0000000e06003986 */ /* 0x000fe2000c101532 */
[----:B---3--:R-:W-:Y:S01]  /*92ce0*/  PRMT R5, R51, 0x7632, R5 ;  /* 0x0000763233057816 */ /* 0x008fe20000000005 */
[----:B------:R-:W-:Y:S02]  /*92cf0*/  IMAD.WIDE R12, R4, 0x2, R22 ;  /* 0x00000002040c7825 */ /* 0x000fe400078e0216 */
[----:B------:R0:W-:Y:S04]  /*92d00*/  @P6 STG.E.U16 desc[UR50][R8.64], R51 ;  /* 0x0000003308006986 */ /* 0x0001e8000c101532 */
[----:B------:R1:W-:Y:S04]  /*92d10*/  @P5 STG.E.U16 desc[UR50][R10.64], R5 ;  /* 0x000000050a005986 */ /* 0x0003e8000c101532 */
[----:B0-----:R-:W3:Y:S04]  /*92d20*/  LDL.LU R51, [R1+0x208] ;  /* 0x0002080001337983 */ /* 0x001ee80000300800 */
        /* <DEDUP_REMOVED lines=10> */
[----:B------:R-:W-:Y:S02]  /*92dd0*/  VIADD R15, R0, 0x34 ;  /* 0x00000034000f7836 */ /* 0x000fe40000000000 */
[C---:B------:R-:W-:Y:S01]  /*92de0*/  IMAD.WIDE R8, R4.reuse, 0x2, R26 ;  /* 0x0000000204087825 */ /* 0x040fe200078e021a */
[----:B------:R-:W-:Y:S01]  /*92df0*/  ULDC UR8, c[0x0][0x228] ;  /* 0x00008a0000087ab9 */ /* 0x000fe20000000800 */
[----:B------:R-:W-:Y:S01]  /*92e00*/  ULDC UR6, c[0x0][0x228] ;  /* 0x00008a0000067ab9 */ /* 0x000fe20000000800 */
[----:B------:R-:W-:Y:S01]  /*92e10*/  ISETP.GE.AND P0, PT, R15, UR53, PT ;  /* 0x000000350f007c0c */ /* 0x000fe2000bf06270 */
[----:B------:R-:W-:Y:S01]  /*92e20*/  @P6 STG.E.U16 desc[UR50][R6.64], R5 ;  /* 0x0000000506006986 */ /* 0x000fe2000c101532 */
[----:B------:R-:W-:Y:S01]  /*92e30*/  IMAD.WIDE R10, R4, 0x2, R40 ;  /* 0x00000002040a7825 */ /* 0x000fe200078e0228 */
[----:B------:R-:W-:Y:S01]  /*92e40*/  ULDC.64 UR54, c[0x0][0x228] ;  /* 0x00008a0000367ab9 */ /* 0x000fe20000000a00 */
[----:B----4-:R-:W-:Y:S01]  /*92e50*/  PRMT R16, R56, 0x7632, R16 ;  /* 0x0000763238107816 */ /* 0x010fe20000000010 */
[----:B------:R0:W-:Y:S01]  /*92e60*/  @P5 STG.E.U16 desc[UR50][R8.64], R56 ;  /* 0x0000003808005986 */ /* 0x0001e2000c101532 */
[----:B------:R-:W-:Y:S01]  /*92e70*/  IMAD.WIDE R12, R4, 0x2, R42 ;  /* 0x00000002040c7825 */ /* 0x000fe200078e022a */
[----:B------:R-:W-:Y:S01]  /*92e80*/  ISETP.LT.AND P1, PT, R61, UR5, !P1 ;  /* 0x000000053d007c0c */ /* 0x000fe2000cf21270 */
[----:B------:R-:W-:Y:S01]  /*92e90*/  ULDC UR5, c[0x0][0x248] ;  /* 0x0000920000057ab9 */ /* 0x000fe20000000800 */
[----:B------:R-:W-:Y:S01]  /*92ea0*/  ISETP.LT.AND P6, PT, R59, UR12, !P0 ;  /* 0x0000000c3b007c0c */ /* 0x000fe2000c7c1270 */
[----:B------:R-:W-:Y:S04]  /*92eb0*/  @P4 STG.E.U16 desc[UR50][R10.64], R16 ;  /* 0x000000100a004986 */ /* 0x000fe8000c101532 */
[----:B0-----:R-:W4:Y:S01]  /*92ec0*/  LDL.LU R56, [R1+0x1f8] ;  /* 0x0001f80001387983 */ /* 0x001f220000300800 */
[----:B------:R-:W-:-:S03]  /*92ed0*/  PRMT R17, R55, 0x7632, R17 ;  /* 0x0000763237117816 */ /* 0x000fc60000000011 */
[----:B------:R0:W-:Y:S01]  /*92ee0*/  @P3 STG.E.U16 desc[UR50][R12.64], R55 ;  /* 0x000000370c003986 */ /* 0x0001e2000c101532 */
[----:B------:R-:W-:Y:S01]  /*92ef0*/  ISETP.LT.AND P5, PT, R50, UR10, !P0 ;  /* 0x0000000a32007c0c */ /* 0x000fe2000c7a1270 */
[----:B------:R-:W-:Y:S01]  /*92f00*/  IMAD.WIDE R14, R4, 0x2, R44 ;  /* 0x00000002040e7825 */ /* 0x000fe200078e022c */
[----:B------:R-:W-:Y:S01]  /*92f10*/  ISETP.LT.AND P4, PT, R52, UR8, !P0 ;  /* 0x0000000834007c0c */ /* 0x000fe2000c781270 */
[----:B------:R-:W-:Y:S01]  /*92f20*/  ULDC UR12, c[0x0][0x228] ;  /* 0x00008a00000c7ab9 */ /* 0x000fe20000000800 */
[----:B------:R-:W-:Y:S01]  /*92f30*/  ULDC UR10, c[0x0][0x228] ;  /* 0x00008a00000a7ab9 */ /* 0x000fe20000000800 */
[----:B------:R-:W-:Y:S01]  /*92f40*/  ULDC UR8, c[0x0][0x228] ;  /* 0x00008a0000087ab9 */ /* 0x000fe20000000800 */
[----:B0-----:R-:W4:Y:S01]  /*92f50*/  LDL.LU R55, [R1+0x2b8] ;  /* 0x0002b80001377983 */ /* 0x001f220000300800 */
[----:B------:R-:W-:Y:S01]  /*92f60*/  VIADD R13, R4, UR5 ;  /* 0x00000005040d7c36 */ /* 0x000fe20008000000 */
[----:B------:R-:W-:-:S03]  /*92f70*/  ULDC UR5, c[0x0][0x248] ;  /* 0x0000920000057ab9 */ /* 0x000fc60000000800 */
[C---:B------:R-:W-:Y:S01]  /*92f80*/  IMAD.WIDE R4, R13.reuse, 0x2, R2 ;  /* 0x000000020d047825 */ /* 0x040fe200078e0202 */
[----:B------:R0:W-:Y:S03]  /*92f90*/  @P1 STG.E.U16 desc[UR50][R14.64], R17 ;  /* 0x000000110e001986 */ /* 0x0001e6000c101532 */
[C---:B------:R-:W-:Y:S01]  /*92fa0*/  IMAD.WIDE R6, R13.reuse, 0x2, R20 ;  /* 0x000000020d067825 */ /* 0x040fe200078e0214 */
[----:B---3--:R1:W-:Y:S03]  /*92fb0*/  @P6 STG.E.U16 desc[UR50][R4.64], R51 ;  /* 0x0000003304006986 */ /* 0x0083e6000c101532 */
[----:B------:R-:W-:Y:S01]  /*92fc0*/  IMAD.WIDE R8, R13, 0x2, R22 ;  /* 0x000000020d087825 */ /* 0x000fe200078e0216 */
[----:B0-----:R-:W-:Y:S02]  /*92fd0*/  PRMT R14, R51, 0x7632, R14 ;  /* 0x00007632330e7816 */ /* 0x001fe4000000000e */
[----:B-1----:R-:W3:Y:S04]  /*92fe0*/  LDL.LU R51, [R1+0x258] ;  /* 0x0002580001337983 */ /* 0x002ee80000300800 */
        /* <DEDUP_REMOVED lines=16> */
[----:B------:R-:W-:Y:S01]  /*930f0*/  VIADD R12, R13, UR5 ;  /* 0x000000050d0c7c36 */ /* 0x000fe20008000000 */
[----:B------:R-:W-:Y:S01]  /*93100*/  ISETP.LT.AND P0, PT, R61, UR8, !P0 ;  /* 0x000000083d007c0c */ /* 0x000fe2000c701270 */
[----:B------:R-:W-:Y:S01]  /*93110*/  IMAD.WIDE R6, R13, 0x2, R42 ;  /* 0x000000020d067825 */ /* 0x000fe200078e022a */
        /* <DEDUP_REMOVED lines=8> */
[----:B----4-:R-:W-:-:S04]  /*931a0*/  PRMT R13, R56, 0x7632, R13 ;  /* 0x00007632380d7816 */ /* 0x010fc8000000000d */
        /* <DEDUP_REMOVED lines=8> */
[----:B------:R-:W-:Y:S01]  /*93230*/  ISETP.LT.AND P6, PT, R50, UR8, !P3 ;  /* 0x0000000832007c0c */ /* 0x000fe2000dfc1270 */
[C---:B-1----:R-:W-:Y:S02]  /*93240*/  IMAD.WIDE R8, R12.reuse, 0x2, R24 ;  /* 0x000000020c087825 */ /* 0x042fe400078e0218 */
[----:B----4-:R-:W4:Y:S01]  /*93250*/  LDL.LU R56, [R1+0x288] ;  /* 0x0002880001387983 */ /* 0x010f220000300800 */
[----:B------:R-:W-:Y:S01]  /*93260*/  ISETP.LT.AND P4, PT, R53, UR5, !P3 ;  /* 0x0000000535007c0c */ /* 0x000fe2000df81270 */
[C---:B------:R-:W-:Y:S01]  /*93270*/  IMAD.WIDE R6, R12.reuse, 0x2, R22 ;  /* 0x000000020c067825 */ /* 0x040fe200078e0216 */
[----:B------:R-:W-:Y:S01]  /*93280*/  ISETP.LT.AND P0, PT, R57, UR58, !P3 ;  /* 0x0000003a39007c0c */ /* 0x000fe2000df01270 */
[----:B------:R-:W-:Y:S01]  /*93290*/  ULDC UR5, c[0x0][0x228] ;  /* 0x00008a0000057ab9 */ /* 0x000fe20000000800 */
[----:B0-----:R-:W-:Y:S01]  /*932a0*/  PRMT R13, R55, 0x7632, R13 ;  /* 0x00007632370d7816 */ /* 0x001fe2000000000d */
[C---:B------:R-:W-:Y:S01]  /*932b0*/  IMAD.WIDE R4, R12.reuse, 0x2, R20 ;  /* 0x000000020c047825 */ /* 0x040fe200078e0214 */
[----:B---3--:R-:W-:Y:S01]  /*932c0*/  PRMT R15, R51, 0x7632, R15 ;  /* 0x00007632330f7816 */ /* 0x008fe2000000000f */
[----:B------:R-:W3:Y:S01]  /*932d0*/  LDL.LU R55, [R1+0x20c] ;  /* 0x00020c0001377983 */ /* 0x000ee20000300800 */
[----:B------:R-:W-:Y:S01]  /*932e0*/  ULDC UR8, c[0x0][0x228] ;  /* 0x00008a0000087ab9 */ /* 0x000fe20000000800 */
[----:B------:R-:W-:Y:S01]  /*932f0*/  IMAD.WIDE R10, R12, 0x2, R26 ;  /* 0x000000020c0a7825 */ /* 0x000fe200078e021a */
[----:B------:R-:W-:Y:S01]  /*93300*/  ULDC.64 UR58, c[0x0][0x228] ;  /* 0x00008a00003a7ab9 */ /* 0x000fe20000000a00 */
[----:B------:R-:W-:Y:S04]  /*93310*/  @P6 STG.E.U16 desc[UR50][R4.64], R13 ;  /* 0x0000000d04006986 */ /* 0x000fe8000c101532 */
        /* <DEDUP_REMOVED lines=23> */
[----:B----4-:R-:W-:Y:S01]  /*93490*/  PRMT R10, R56, 0x7632, R10 ;  /* 0x00007632380a7816 */ /* 0x010fe2000000000a */
[----:B------:R0:W-:Y:S01]  /*934a0*/  @P0 STG.E.U16 desc[UR50][R6.64], R56 ;  /* 0x0000003806000986 */ /* 0x0001e2000c101532 */
[----:B------:R-:W-:Y:S01]  /*934b0*/  ISETP.LT.AND P0, PT, R50, UR5, !P1 ;  /* 0x0000000532007c0c */ /* 0x000fe2000cf01270 */
[----:B------:R-:W-:Y:S02]  /*934c0*/  ULDC UR5, c[0x0][0x228] ;  /* 0x00008a0000057ab9 */ /* 0x000fe40000000800 */
[----:B------:R-:W-:Y:S04]  /*934d0*/  @P3 STG.E.U16 desc[UR50][R8.64], R10 ;  /* 0x0000000a08003986 */ /* 0x000fe8000c101532 */
[----:B---3--:R1:W-:Y:S01]  /*934e0*/  @P4 STG.E.U16 desc[UR50][R4.64], R55 ;  /* 0x0000003704004986 */ /* 0x0083e2000c101532 */
        /* <DEDUP_REMOVED lines=34> */
[----:B0-----:R-:W2:Y:S01]  /*93710*/  LDL.LU R51, [R1+0x29c] ;  /* 0x00029c0001337983 */ /* 0x001ea20000300800 */
[----:B------:R-:W-:Y:S01]  /*93720*/  ISETP.LT.AND P4, PT, R52, UR6, !P0 ;  /* 0x0000000634007c0c */ /* 0x000fe2000c781270 */
[----:B------:R-:W-:Y:S01]  /*93730*/  ULDC UR6, c[0x0][0x228] ;  /* 0x00008a0000067ab9 */ /* 0x000fe20000000800 */
[----:B------:R-:W-:Y:S01]  /*93740*/  ULDC UR8, c[0x0][0x228] ;  /* 0x00008a0000087ab9 */ /* 0x000fe20000000800 */
[----:B------:R-:W-:Y:S01]  /*93750*/  ULDC UR10, c[0x0][0x228] ;  /* 0x00008a00000a7ab9 */ /* 0x000fe20000000800 */
[----:B-1----:R-:W-:Y:S01]  /*93760*/  VIADD R14, R13, UR5 ;  /* 0x000000050d0e7c36 */ /* 0x002fe20008000000 */
[----:B---3--:R-:W-:Y:S01]  /*93770*/  PRMT R12, R56, 0x7632, R12 ;  /* 0x00007632380c7816 */ /* 0x008fe2000000000c */
[----:B------:R0:W-:Y:S01]  /*93780*/  @P3 STG.E.U16 desc[UR50][R4.64], R56 ;  /* 0x0000003804003986 */ /* 0x0001e2000c101532 */
[----:B------:R-:W-:Y:S01]  /*93790*/  ULDC UR5, c[0x0][0x228] ;  /* 0x00008a0000057ab9 */ /* 0x000fe20000000800 */
[----:B------:R-:W-:-:S02]  /*937a0*/  IMAD.WIDE R6, R14, 0x2, R2 ;  /* 0x000000020e067825 */ /* 0x000fc400078e0202 */
[----:B0-----:R-:W3:Y:S02]  /*937b0*/  LDL.LU R56, [R1+0x28c] ;  /* 0x00028c0001387983 */ /* 0x001ee40000300800 */
[----:B------:R-:W-:Y:S01]  /*937c0*/  IMAD.WIDE R4, R13, 0x2, R44 ;  /* 0x000000020d047825 */ /* 0x000fe200078e022c */
[----:B----4-:R-:W-:-:S03]  /*937d0*/  PRMT R13, R55, 0x7632, R13 ;  /* 0x00007632370d7816 */ /* 0x010fc6000000000d */
[C---:B------:R-:W-:Y:S01]  /*937e0*/  IMAD.WIDE R8, R14.reuse, 0x2, R20 ;  /* 0x000000020e087825 */ /* 0x040fe200078e0214 */
[----:B------:R-:W-:Y:S03]  /*937f0*/  @P1 STG.E.U16 desc[UR50][R4.64], R12 ;  /* 0x0000000c04001986 */ /* 0x000fe6000c101532 */
        /* <DEDUP_REMOVED lines=32> */
[----:B------:R-:W-:Y:S01]  /*93a00*/  VIADD R14, R14, UR5 ;  /* 0x000000050e0e7c36 */ /* 0x000fe20008000000 */
[----:B------:R-:W-:Y:S01]  /*93a10*/  ULDC UR12, c[0x0][0x228] ;  /* 0x00008a00000c7ab9 */ /* 0x000fe20000000800 */
[----:B------:R-:W-:Y:S01]  /*93a20*/  ULDC UR10, c[0x0][0x228] ;  /* 0x00008a00000a7ab9 */ /* 0x000fe20000000800 */
[----:B------:R-:W-:Y:S01]  /*93a30*/  ULDC UR8, c[0x0][0x228] ;  /* 0x00008a0000087ab9 */ /* 0x000fe20000000800 */
[----:B---3--:R-:W-:Y:S01]  /*93a40*/  PRMT R17, R56, 0x7632, R17 ;  /* 0x0000763238117816 */ /* 0x008fe20000000011 */
[----:B------:R0:W-:Y:S01]  /*93a50*/  @P1 STG.E.U16 desc[UR50][R10.64], R56 ;  /* 0x000000380a001986 */ /* 0x0001e2000c101532 */
[C---:B------:R-:W-:Y:S01]  /*93a60*/  IMAD.WIDE R4, R14.reuse, 0x2, R2 ;  /* 0x000000020e047825 */ /* 0x040fe200078e0202 */
[----:B------:R-:W-:Y:S02]  /*93a70*/  ULDC UR5, c[0x0][0x248] ;  /* 0x0000920000057ab9 */ /* 0x000fe40000000800 */
[----:B------:R4:W-:Y:S04]  /*93a80*/  @P0 STG.E.U16 desc[UR50][R12.64], R17 ;  /* 0x000000110c000986 */ /* 0x0009e8000c101532 */
[----:B0-----:R-:W3:Y:S01]  /*93a90*/  LDL.LU R56, [R1+0x260] ;  /* 0x0002600001387983 */ /* 0x001ee20000300800 */
[----:B------:R-:W-:-:S04]  /*93aa0*/  IMAD.WIDE R6, R14, 0x2, R20 ;  /* 0x000000020e067825 */ /* 0x000fc800078e0214 */
[----:B------:R-:W-:Y:S01]  /*93ab0*/  IMAD.WIDE R8, R14, 0x2, R22 ;  /* 0x000000020e087825 */ /* 0x000fe200078e0216 */
[----:B----4-:R-:W-:Y:S01]  /*93ac0*/  PRMT R13, R55, 0x7632, R13 ;  /* 0x00007632370d7816 */ /* 0x010fe2000000000d */
[----:B------:R-:W-:Y:S04]  /*93ad0*/  @P6 STG.E.U16 desc[UR50][R4.64], R55 ;  /* 0x0000003704006986 */ /* 0x000fe8000c101532 */
        /* <DEDUP_REMOVED lines=12> */
[----:B------:R-:W4:Y:S01]  /*93ba0*/  LDL.LU R55, [R1+0x360] ;  /* 0x0003600001377983 */ /* 0x000f220000300800 */
        /* <DEDUP_REMOVED lines=11> */
[----:B------:R-:W-:Y:S01]  /*93c60*/  ULDC.64 UR56, c[0x0][0x228] ;  /* 0x00008a0000387ab9 */ /* 0x000fe20000000a00 */
        /* <DEDUP_REMOVED lines=11> */
[----:B---3--:R-:W-:Y:S01]  /*93d20*/  @P6 STG.E.U16 desc[UR50][R10.64], R56 ;  /* 0x000000380a006986 */ /* 0x008fe2000c101532 */
[----:B------:R-:W-:-:S03]  /*93d30*/  ISETP.LT.AND P6, PT, R50, UR8, !P1 ;  /* 0x0000000832007c0c */ /* 0x000fc6000cfc1270 */
[----:B------:R-:W3:Y:S01]  /*93d40*/  LDL.LU R49, [R1+0x2f0] ;  /* 0x0002f00001317983 */ /* 0x000ee20000300800 */
[----:B-1----:R-:W-:Y:S01]  /*93d50*/  PRMT R13, R56, 0x7632, R13 ;  /* 0x00007632380d7816 */ /* 0x002fe2000000000d */
[----:B------:R-:W-:-:S04]  /*93d60*/  IMAD.WIDE R6, R12, 0x2, R22 ;  /* 0x000000020c067825 */ /* 0x000fc800078e0216 */
[----:B0-----:R-:W-:Y:S01]  /*93d70*/  IMAD.WIDE R4, R12, 0x2, R20 ;  /* 0x000000020c047825 */ /* 0x001fe200078e0214 */
        /* <DEDUP_REMOVED lines=26> */
[C---:B------:R-:W-:Y:S01]  /*93f20*/  VIADD R13, R12.reuse, UR5 ;  /* 0x000000050c0d7c36 */ /* 0x040fe20008000000 */
[----:B------:R-:W-:Y:S01]  /*93f30*/  ULDC UR14, c[0x0][0x228] ;  /* 0x00008a00000e7ab9 */ /* 0x000fe20000000800 */
[----:B0-----:R-:W4:Y:S01]  /*93f40*/  LDL.LU R55, [R1+0x2a4] ;  /* 0x0002a40001377983 */ /* 0x001f220000300800 */
        /* <DEDUP_REMOVED lines=9> */
[----:B---3--:R-:W-:-:S04]  /*93fe0*/  PRMT R12, R49, 0x7632, R12 ;  /* 0x00007632310c7816 */ /* 0x008fc8000000000c */
[----:B------:R0:W-:Y:S01]  /*93ff0*/  @P3 STG.E.U16 desc[UR50][R4.64], R49 ;  /* 0x0000003104003986 */ /* 0x0001e2000c101532 */
[----:B------:R-:W-:Y:S01]  /*94000*/  IMAD.WIDE R6, R13, 0x2, R20 ;  /* 0x000000020d067825 */ /* 0x000fe200078e0214 */
[----:B------:R-:W-:Y:S02]  /*94010*/  PRMT R14, R51, 0x7632, R14 ;  /* 0x00007632330e7816 */ /* 0x000fe4000000000e */
        /* <DEDUP_REMOVED lines=29> */
[----:B0-----:R-:W4:Y:S01]  /*941f0*/  LDL.LU R56, [R1+0x364] ;  /* 0x0003640001387983 */ /* 0x001f220000300800 */
        /* <DEDUP_REMOVED lines=11> */
[----:B0-----:R-:W4:Y:S02]  /*942b0*/  LDL.LU R55, [R1+0x2f4] ;  /* 0x0002f40001377983 */ /* 0x001f240000300800 */
[----:B------:R-:W-:-:S02]  /*942c0*/  VIADD R15, R0, 0x3c ;  /* 0x0000003c000f7836 */ /* 0x000fc40000000000 */
[C---:B------:R-:W-:Y:S01]  /*942d0*/  IMAD.WIDE R8, R14.reuse, 0x2, R20 ;  /* 0x000000020e087825 */ /* 0x040fe200078e0214 */
[----:B------:R-:W-:Y:S01]  /*942e0*/  @P3 STG.E.U16 desc[UR50][R4.64], R12 ;  /* 0x0000000c04003986 */ /* 0x000fe2000c101532 */
[----:B---3--:R-:W-:Y:S02]  /*942f0*/  PRMT R13, R51, 0x7632, R13 ;  /* 0x00007632330d7816 */ /* 0x008fe4000000000d */
[----:B------:R-:W-:Y:S01]  /*94300*/  IMAD.WIDE R10, R14, 0x2, R22 ;  /* 0x000000020e0a7825 */ /* 0x000fe200078e0216 */
[----:B------:R0:W-:Y:S01]  /*94310*/  @P6 STG.E.U16 desc[UR50][R6.64], R51 ;  /* 0x0000003306006986 */ /* 0x0001e2000c101532 */
[----:B------:R-:W-:-:S03]  /*94320*/  ISETP.GE.AND P0, PT, R15, UR53, PT ;  /* 0x000000350f007c0c */ /* 0x000fc6000bf06270 */
[----:B------:R-:W-:Y:S04]  /*94330*/  @P5 STG.E.U16 desc[UR50][R8.64], R13 ;  /* 0x0000000d08005986 */ /* 0x000fe8000c101532 */
[----:B0-----:R-:W3:Y:S04]  /*94340*/  LDL.LU R51, [R1+0x278] ;  /* 0x0002780001337983 */ /* 0x001ee80000300800 */
        /* <DEDUP_REMOVED lines=19> */
[----:B----4-:R-:W-:Y:S01]  /*94480*/  PRMT R16, R56, 0x7632, R16 ;  /* 0x0000763238107816 */ /* 0x010fe20000000010 */
[----:B------:R0:W-:Y:S01]  /*94490*/  @P5 STG.E.U16 desc[UR50][R6.64], R56 ;  /* 0x0000003806005986 */ /* 0x0001e2000c101532 */
[----:B------:R-:W-:Y:S01]  /*944a0*/  ISETP.LT.AND P6, PT, R59, UR12, !P0 ;  /* 0x0000000c3b007c0c */ /* 0x000fe2000c7c1270 */
[----:B------:R-:W-:Y:S01]  /*944b0*/  IMAD.WIDE R12, R14, 0x2, R44 ;  /* 0x000000020e0c7825 */ /* 0x000fe200078e022c */
[----:B------:R-:W-:Y:S01]  /*944c0*/  ISETP.LT.AND P5, PT, R50, UR10, !P0 ;  /* 0x0000000a32007c0c */ /* 0x000fe2000c7a1270 */
[----:B------:R-:W-:Y:S01]  /*944d0*/  @P4 STG.E.U16 desc[UR50][R8.64], R16 ;  /* 0x0000001008004986 */ /* 0x000fe2000c101532 */
[----:B------:R-:W-:-:S03]  /*944e0*/  ULDC UR12, c[0x0][0x228] ;  /* 0x00008a00000c7ab9 */ /* 0x000fc60000000800 */
[----:B0-----:R-:W4:Y:S01]  /*944f0*/  LDL.LU R56, [R1+0x2a8] ;  /* 0x0002a80001387983 */ /* 0x001f220000300800 */
[----:B------:R-:W-:Y:S01]  /*94500*/  VIADD R14, R14, UR5 ;  /* 0x000000050e0e7c36 */ /* 0x000fe20008000000 */
[----:B------:R-:W-:Y:S02]  /*94510*/  PRMT R17, R55, 0x7632, R17 ;  /* 0x0000763237117816 */ /* 0x000fe40000000011 */
[----:B------:R0:W-:Y:S01]  /*94520*/  @P3 STG.E.U16 desc[UR50][R10.64], R55 ;  /* 0x000000370a003986 */ /* 0x0001e2000c101532 */
[----:B------:R-:W-:Y:S01]  /*94530*/  ISETP.LT.AND P4, PT, R52, UR8, !P0 ;  /* 0x0000000834007c0c */ /* 0x000fe2000c781270 */
[C---:B------:R-:W-:Y:S01]  /*94540*/  IMAD.WIDE R4, R14.reuse, 0x2, R2 ;  /* 0x000000020e047825 */ /* 0x040fe200078e0202 */
[----:B------:R-:W-:Y:S01]  /*94550*/  ULDC UR10, c[0x0][0x228] ;  /* 0x00008a00000a7ab9 */ /* 0x000fe20000000800 */
[----:B------:R-:W-:Y:S01]  /*94560*/  ULDC UR5, c[0x0][0x248] ;  /* 0x0000920000057ab9 */ /* 0x000fe20000000800 */
[----:B0-----:R-:W4:Y:S01]  /*94570*/  LDL.LU R55, [R1+0x268] ;  /* 0x0002680001377983 */ /* 0x001f220000300800 */
[----:B------:R-:W-:Y:S01]  /*94580*/  IMAD.WIDE R6, R14, 0x2, R20 ;  /* 0x000000020e067825 */ /* 0x000fe200078e0214 */
[----:B------:R-:W-:-:S02]  /*94590*/  ULDC UR8, c[0x0][0x228] ;  /* 0x00008a0000087ab9 */ /* 0x000fc40000000800 */
[----:B------:R0:W-:Y:S01]  /*945a0*/  @P1 STG.E.U16 desc[UR50][R12.64], R17 ;  /* 0x000000110c001986 */ /* 0x0001e2000c101532 */
[----:B------:R-:W-:-:S03]  /*945b0*/  IMAD.WIDE R8, R14, 0x2, R22 ;  /* 0x000000020e087825 */ /* 0x000fc600078e0216 */
[----:B---3--:R1:W-:Y:S01]  /*945c0*/  @P6 STG.E.U16 desc[UR50][R4.64], R51 ;  /* 0x0000003304006986 */ /* 0x0083e2000c101532 */
[----:B0-----:R-:W-:-:S03]  /*945d0*/  PRMT R13, R51, 0x7632, R13 ;  /* 0x00007632330d7816 */ /* 0x001fc6000000000d */
        /* <DEDUP_REMOVED lines=39> */
[----:B----4-:R-:W4:Y:S01]  /*94850*/  LDL.LU R56, [R1+0x2f8] ;  /* 0x0002f80001387983 */ /* 0x010f220000300800 */
[----:B------:R-:W-:Y:S01]  /*94860*/  ISETP.LT.AND P4, PT, R53, UR5, !P3 ;  /* 0x0000000535007c0c */ /* 0x000fe2000df81270 */
[C---:B------:R-:W-:Y:S01]  /*94870*/  IMAD.WIDE R6, R12.reuse, 0x2, R22 ;  /* 0x000000020c067825 */ /* 0x040fe200078e0216 */
[----:B------:R-:W-:Y:S01]  /*94880*/  ISETP.LT.AND P0, PT, R57, UR58, !P3 ;  /* 0x0000003a39007c0c */ /* 0x000fe2000df01270 */
[----:B------:R-:W-:Y:S01]  /*94890*/  ULDC UR5, c[0x0][0x228] ;  /* 0x00008a0000057ab9 */ /* 0x000fe20000000800 */
[----:B---3--:R-:W-:Y:S01]  /*948a0*/  PRMT R15, R51, 0x7632, R15 ;  /* 0x00007632330f7816 */ /* 0x008fe2000000000f */
[C---:B0-----:R-:W-:Y:S01]  /*948b0*/  IMAD.WIDE R4, R12.reuse, 0x2, R20 ;  /* 0x000000020c047825 */ /* 0x041fe200078e0214 */
[----:B------:R-:W-:Y:S01]  /*948c0*/  ULDC UR8, c[0x0][0x228] ;  /* 0x00008a0000087ab9 */ /* 0x000fe20000000800 */
[----:B------:R-:W3:Y:S01]  /*948d0*/  LDL.LU R55, [R1+0x27c] ;  /* 0x00027c0001377983 */ /* 0x000ee20000300800 */
        /* <DEDUP_REMOVED lines=310> */
[----:B------:R-:W-:Y:S01]  /*95c40*/  IMAD.WIDE R10, R13, 0x2, R24 ;  /* 0x000000020d0a7825 */ /* 0x000fe200078e0218 */
[----:B------:R-:W-:Y:S01]  /*95c50*/  ISETP.LT.AND P5, PT, R57, UR56, !P0 ;  /* 0x0000003839007c0c */ /* 0x000fe2000c7a1270 */
[----:B------:R-:W-:Y:S02]  /*95c60*/  ULDC UR6, c[0x0][0x228] ;  /* 0x00008a0000067ab9 */ /* 0x000fe40000000800 */
[----:B------:R-:W-:Y:S01]  /*95c70*/  VIADD R12, R0, 0x45 ;  /* 0x00000045000c7836 */ /* 0x000fe20000000000 */
[----:B------:R-:W-:Y:S01]  /*95c80*/  ISETP.LT.AND P4, PT, R54, UR12, !P0 ;  /* 0x0000000c36007c0c */ /* 0x000fe2000c781270 */
[----:B------:R-:W-:Y:S01]  /*95c90*/  IMAD.WIDE R8, R13, 0x2, R40 ;  /* 0x000000020d087825 */ /* 0x000fe200078e0228 */
[----:B------:R-:W-:Y:S01]  /*95ca0*/  PRMT R14, R49, 0x7632, R14 ;  /* 0x00007632310e7816 */ /* 0x000fe2000000000e */
[----:B------:R-:W-:Y:S01]  /*95cb0*/  ULDC.64 UR56, c[0x0][0x228] ;  /* 0x00008a0000387ab9 */ /* 0x000fe20000000a00 */
[----:B------:R-:W-:Y:S01]  /*95cc0*/  ISETP.GE.AND P3, PT, R12, UR55, PT ;  /* 0x000000370c007c0c */ /* 0x000fe2000bf66270 */
[C---:B------:R-:W-:Y:S01]  /*95cd0*/  IMAD.WIDE R6, R13.reuse, 0x2, R42 ;  /* 0x000000020d067825 */ /* 0x040fe200078e022a */
[----:B------:R-:W-:Y:S01]  /*95ce0*/  ULDC UR12, c[0x0][0x228] ;  /* 0x00008a00000c7ab9 */ /* 0x000fe20000000800 */
[----:B------:R0:W-:Y:S01]  /*95cf0*/  @P1 STG.E.U16 desc[UR50][R10.64], R15 ;  /* 0x0000000f0a001986 */ /* 0x0001e2000c101532 */
[----:B------:R-:W-:Y:S01]  /*95d00*/  ISETP.LT.AND P1, PT, R58, UR10, !P0 ;  /* 0x0000000a3a007c0c */ /* 0x000fe2000c721270 */
[----:B------:R-:W-:Y:S01]  /*95d10*/  VIADD R12, R13, UR5 ;  /* 0x000000050d0c7c36 */ /* 0x000fe20008000000 */
[----:B------:R-:W-:Y:S01]  /*95d20*/  ISETP.LT.AND P0, PT, R61, UR8, !P0 ;  /* 0x000000083d007c0c */ /* 0x000fe2000c701270 */
[----:B------:R-:W-:Y:S01]  /*95d30*/  IMAD.WIDE R4, R13, 0x2, R44 ;  /* 0x000000020d047825 */ /* 0x000fe200078e022c */
[----:B------:R-:W-:Y:S01]  /*95d40*/  ISETP.LT.AND P6, PT, R59, UR6, !P3 ;  /* 0x000000063b007c0c */ /* 0x000fe2000dfc1270 */
[----:B------:R-:W-:Y:S01]  /*95d50*/  ULDC UR8, c[0x0][0x228] ;  /* 0x00008a0000087ab9 */ /* 0x000fe20000000800 */
[----:B------:R-:W-:Y:S01]  /*95d60*/  ULDC UR6, c[0x0][0x228] ;  /* 0x00008a0000067ab9 */ /* 0x000fe20000000800 */
[----:B------:R-:W-:Y:S01]  /*95d70*/  ULDC UR5, c[0x0][0x228] ;  /* 0x00008a0000057ab9 */ /* 0x000fe20000000800 */
[----:B------:R-:W-:Y:S01]  /*95d80*/  ULDC UR10, c[0x0][0x228] ;  /* 0x00008a00000a7ab9 */ /* 0x000fe20000000800 */
[----:B0-----:R-:W-:Y:S01]  /*95d90*/  IMAD.WIDE R10, R13, 0x2, R26 ;  /* 0x000000020d0a7825 */ /* 0x001fe200078e021a */
[----:B----4-:R-:W-:-:S04]  /*95da0*/  PRMT R13, R56, 0x7632, R13 ;  /* 0x00007632380d7816 */ /* 0x010fc8000000000d */
        /* <DEDUP_REMOVED lines=8> */
[----:B-1----:R-:W2:Y:S01]  /*95e30*/  LDL.LU R56, [R1+0x3e8] ;  /* 0x0003e80001387983 */ /* 0x002ea20000300800 */
[----:B------:R-:W-:Y:S02]  /*95e40*/  ISETP.LT.AND P6, PT, R50, UR8, !P3 ;  /* 0x0000000832007c0c */ /* 0x000fe4000dfc1270 */
[----:B------:R-:W-:-:S02]  /*95e50*/  ISETP.LT.AND P4, PT, R53, UR5, !P3 ;  /* 0x0000000535007c0c */ /* 0x000fc4000df81270 */
[----:B0-----:R-:W-:Y:S01]  /*95e60*/  PRMT R13, R55, 0x7632, R13 ;  /* 0x00007632370d7816 */ /* 0x001fe2000000000d */
[C---:B------:R-:W-:Y:S01]  /*95e70*/  IMAD.WIDE R4, R12.reuse, 0x2, R20 ;  /* 0x000000020c047825 */ /* 0x040fe200078e0214 */
[----:B------:R-:W-:Y:S01]  /*95e80*/  ISETP.LT.AND P0, PT, R57, UR58, !P3 ;  /* 0x0000003a39007c0c */ /* 0x000fe2000df01270 */
[----:B----4-:R-:W4:Y:S01]  /*95e90*/  LDL.LU R55, [R1+0x38c] ;  /* 0x00038c0001377983 */ /* 0x010f220000300800 */
[----:B---3--:R-:W-:Y:S01]  /*95ea0*/  PRMT R15, R51, 0x7632, R15 ;  /* 0x00007632330f7816 */ /* 0x008fe2000000000f */
[C---:B------:R-:W-:Y:S01]  /*95eb0*/  IMAD.WIDE R6, R12.reuse, 0x2, R22 ;  /* 0x000000020c067825 */ /* 0x040fe200078e0216 */
[----:B------:R-:W-:Y:S01]  /*95ec0*/  ULDC UR5, c[0x0][0x228] ;  /* 0x00008a0000057ab9 */ /* 0x000fe20000000800 */
[----:B------:R-:W-:Y:S01]  /*95ed0*/  ULDC UR8, c[0x0][0x228] ;  /* 0x00008a0000087ab9 */ /* 0x000fe20000000800 */
[----:B------:R-:W-:Y:S01]  /*95ee0*/  ULDC.64 UR58, c[0x0][0x228] ;  /* 0x00008a00003a7ab9 */ /* 0x000fe20000000a00 */
[C---:B------:R-:W-:Y:S01]  /*95ef0*/  IMAD.WIDE R8, R12.reuse, 0x2, R24 ;  /* 0x000000020c087825 */ /* 0x040fe200078e0218 */
[----:B------:R-:W-:Y:S03]  /*95f00*/  @P6 STG.E.U16 desc[UR50][R4.64], R13 ;  /* 0x0000000d04006986 */ /* 0x000fe6000c101532 */
[----:B------:R-:W-:Y:S01]  /*95f10*/  IMAD.WIDE R10, R12, 0x2, R26 ;  /* 0x000000020c0a7825 */ /* 0x000fe200078e021a */
        /* <DEDUP_REMOVED lines=9> */
[----:B------:R-:W3:Y:S01]  /*95fb0*/  LDL.LU R51, [R1+0x3ac] ;  /* 0x0003ac0001337983 */ /* 0x000ee20000300800 */
[----:B------:R-:W-:Y:S01]  /*95fc0*/  ISETP.GE.AND P1, PT, R14, UR57, PT ;  /* 0x000000390e007c0c */ /* 0x000fe2000bf26270 */
[----:B------:R-:W-:Y:S01]  /*95fd0*/  ULDC UR5, c[0x0][0x228] ;  /* 0x00008a0000057ab9 */ /* 0x000fe20000000800 */
[C---:B------:R-:W-:Y:S01]  /*95fe0*/  IMAD.WIDE R4, R12.reuse, 0x2, R40 ;  /* 0x000000020c047825 */ /* 0x040fe200078e0228 */
[----:B------:R-:W-:Y:S01]  /*95ff0*/  ISETP.LT.AND P3, PT, R61, UR5, !P3 ;  /* 0x000000053d007c0c */ /* 0x000fe2000df61270 */
[----:B------:R-:W-:Y:S01]  /*96000*/  ULDC UR5, c[0x0][0x248] ;  /* 0x0000920000057ab9 */ /* 0x000fe20000000800 */
[----:B------:R-:W-:Y:S01]  /*96010*/  ISETP.LT.AND P4, PT, R59, UR6, !P1 ;  /* 0x000000063b007c0c */ /* 0x000fe2000cf81270 */
[----:B------:R-:W-:Y:S01]  /*96020*/  IMAD.WIDE R6, R12, 0x2, R42 ;  /* 0x000000020c067825 */ /* 0x000fe200078e022a */
[----:B------:R-:W-:-:S02]  /*96030*/  ULDC UR6, c[0x0][0x228] ;  /* 0x00008a0000067ab9 */ /* 0x000fc40000000800 */
[----:B------:R0:W-:Y:S01]  /*96040*/  @P5 STG.E.U16 desc[UR50][R4.64], R11 ;  /* 0x0000000b04005986 */ /* 0x0001e2000c101532 */
[C---:B------:R-:W-:Y:S01]  /*96050*/  VIADD R13, R12.reuse, UR5 ;  /* 0x000000050c0d7c36 */ /* 0x040fe20008000000 */
[----:B------:R-:W-:Y:S01]  /*96060*/  ULDC UR5, c[0x0][0x228] ;  /* 0x00008a0000057ab9 */ /* 0x000fe20000000800 */
[----:B------:R-:W-:-:S04]  /*96070*/  IMAD.WIDE R8, R12, 0x2, R44 ;  /* 0x000000020c087825 */ /* 0x000fc800078e022c */
[----:B0-----:R-:W-:Y:S01]  /*96080*/  IMAD.WIDE R4, R13, 0x2, R2 ;  /* 0x000000020d047825 */ /* 0x001fe200078e0202 */
[----:B------:R-:W-:Y:S01]  /*96090*/  PRMT R10, R56, 0x7632, R10 ;  /* 0x00007632380a7816 */ /* 0x000fe2000000000a */
[----:B------:R0:W-:Y:S01]  /*960a0*/  @P0 STG.E.U16 desc[UR50][R6.64], R56 ;  /* 0x0000003806000986 */ /* 0x0001e2000c101532 */
[----:B------:R-:W-:Y:S01]  /*960b0*/  ISETP.LT.AND P0, PT, R50, UR5, !P1 ;  /* 0x0000000532007c0c */ /* 0x000fe2000cf01270 */
[----:B------:R-:W-:Y:S02]  /*960c0*/  ULDC UR5, c[0x0][0x228] ;  /* 0x00008a0000057ab9 */ /* 0x000fe40000000800 */
[----:B------:R-:W-:Y:S04]  /*960d0*/  @P3 STG.E.U16 desc[UR50][R8.64], R10 ;  /* 0x0000000a08003986 */ /* 0x000fe8000c101532 */
[----:B0-----:R-:W3:Y:S01]  /*960e0*/  LDL.LU R56, [R1+0x39c] ;  /* 0x00039c0001387983 */ /* 0x001ee20000300800 */
[----:B----4-:R-:W-:-:S03]  /*960f0*/  PRMT R6, R55, 0x7632, R6 ;  /* 0x0000763237067816 */ /* 0x010fc60000000006 */
[----:B------:R0:W-:Y:S01]  /*96100*/  @P4 STG.E.U16 desc[UR50][R4.64], R55 ;  /* 0x0000003704004986 */ /* 0x0001e2000c101532 */
[----:B------:R-:W-:Y:S02]  /*96110*/  ISETP.LT.AND P4, PT, R52, UR8, !P1 ;  /* 0x0000000834007c0c */ /* 0x000fe4000cf81270 */
[----:B--2---:R-:W-:Y:S01]  /*96120*/  PRMT R12, R60, 0x7632, R12 ;  /* 0x000076323c0c7816 */ /* 0x004fe2000000000c */
[----:B0-----:R-:W-:Y:S01]  /*96130*/  IMAD.WIDE R4, R13, 0x2, R20 ;  /* 0x000000020d047825 */ /* 0x001fe200078e0214 */
[----:B------:R-:W2:Y:S01]  /*96140*/  LDL.LU R55, [R1+0x3dc] ;  /* 0x0003dc0001377983 */ /* 0x000ea20000300800 */
[----:B------:R-:W-:Y:S01]  /*96150*/  ISETP.LT.AND P5, PT, R53, UR6, !P1 ;  /* 0x0000000635007c0c */ /* 0x000fe2000cfa1270 */
[----:B------:R-:W-:Y:S01]  /*96160*/  ULDC UR8, c[0x0][0x228] ;  /* 0x00008a0000087ab9 */ /* 0x000fe20000000800 */
[----:B------:R-:W-:Y:S01]  /*96170*/  ISETP.LT.AND P3, PT, R57, UR52, !P1 ;  /* 0x0000003439007c0c */ /* 0x000fe2000cf61270 */
[----:B------:R0:W-:Y:S01]  /*96180*/  @P0 STG.E.U16 desc[UR50][R4.64], R6 ;  /* 0x0000000604000986 */ /* 0x0001e2000c101532 */
[----:B------:R-:W-:Y:S01]  /*96190*/  VIADD R7, R0, 0x47 ;  /* 0x0000004700077836 */ /* 0x000fe20000000000 */
[----:B------:R-:W-:Y:S01]  /*961a0*/  ISETP.LT.AND P6, PT, R54, UR5, !P1 ;  /* 0x0000000536007c0c */ /* 0x000fe2000cfc1270 */
[----:B------:R-:W-:Y:S01]  /*961b0*/  IMAD.WIDE R8, R13, 0x2, R26 ;  /* 0x000000020d087825 */ /* 0x000fe200078e021a */
[----:B------:R-:W-:Y:S01]  /*961c0*/  ULDC UR5, c[0x0][0x228] ;  /* 0x00008a0000057ab9 */ /* 0x000fe20000000800 */
[----:B---3--:R-:W-:Y:S01]  /*961d0*/  PRMT R14, R51, 0x7632, R14 ;  /* 0x00007632330e7816 */ /* 0x008fe2000000000e */
[----:B------:R-:W-:Y:S01]  /*961e0*/  ULDC UR6, c[0x0][0x228] ;  /* 0x00008a0000067ab9 */ /* 0x000fe20000000800 */
[----:B------:R-:W-:Y:S01]  /*961f0*/  IMAD.WIDE R10, R13, 0x2, R40 ;  /* 0x000000020d0a7825 */ /* 0x000fe200078e0228 */
[----:B------:R-:W-:-:S03]  /*96200*/  ULDC.64 UR52, c[0x0][0x228] ;  /* 0x00008a0000347ab9 */ /* 0x000fc60000000a00 */
[----:B0-----:R-:W-:-:S05]  /*96210*/  IMAD.WIDE R4, R13, 0x2, R22 ;  /* 0x000000020d047825 */ /* 0x001fca00078e0216 */
[----:B------:R0:W-:Y:S04]  /*96220*/  @P4 STG.E.U16 desc[UR50][R4.64], R60 ;  /* 0x0000003c04004986 */ /* 0x0001e8000c101532 */
[----:B0-----:R-:W3:Y:S01]  /*96230*/  LDL.LU R60, [R1+0x3cc] ;  /* 0x0003cc00013c7983 */ /* 0x001ee20000300800 */
[----:B------:R-:W-:Y:S01]  /*96240*/  ISETP.GE.AND P0, PT, R7, UR59, PT ;  /* 0x0000003b07007c0c */ /* 0x000fe2000bf06270 */
[----:B------:R-:W-:-:S05]  /*96250*/  IMAD.WIDE R6, R13, 0x2, R24 ;  /* 0x000000020d067825 */ /* 0x000fca00078e0218 */
[----:B------:R-:W-:Y:S04]  /*96260*/  @P5 STG.E.U16 desc[UR50][R6.64], R12 ;  /* 0x0000000c06005986 */ /* 0x000fe8000c101532 */
[----:B------:R0:W-:Y:S01]  /*96270*/  @P3 STG.E.U16 desc[UR50][R8.64], R51 ;  /* 0x0000003308003986 */ /* 0x0001e2000c101532 */
[----:B------:R-:W-:Y:S01]  /*96280*/  ISETP.LT.AND P3, PT, R58, UR5, !P1 ;  /* 0x000000053a007c0c */ /* 0x000fe2000cf61270 */
[----:B------:R-:W-:Y:S02]  /*96290*/  IMAD.WIDE R4, R13, 0x2, R42 ;  /* 0x000000020d047825 */ /* 0x000fe400078e022a */
[----:B------:R1:W-:Y:S01]  /*962a0*/  @P6 STG.E.U16 desc[UR50][R10.64], R14 ;  /* 0x0000000e0a006986 */ /* 0x0003e2000c101532 */
[----:B------:R-:W-:Y:S01]  /*962b0*/  ISETP.LT.AND P1, PT, R61, UR12, !P1 ;  /* 0x0000000c3d007c0c */ /* 0x000fe2000cf21270 */
[----:B------:R-:W-:-:S02]  /*962c0*/  ULDC UR5, c[0x0][0x248] ;  /* 0x0000920000057ab9 */ /* 0x000fc40000000800 */
[----:B0-----:R-:W4:Y:S01]  /*962d0*/  LDL.LU R51, [R1+0x40c] ;  /* 0x00040c0001337983 */ /* 0x001f220000300800 */
[----:B------:R-:W-:Y:S01]  /*962e0*/  PRMT R12, R56, 0x7632, R12 ;  /* 0x00007632380c7816 */ /* 0x000fe2000000000c */
[----:B------:R-:W-:Y:S01]  /*962f0*/  VIADD R15, R0, 0x48 ;  /* 0x00000048000f7836 */ /* 0x000fe20000000000 */
[----:B------:R-:W-:-:S03]  /*96300*/  ISETP.LT.AND P6, PT, R59, UR10, !P0 ;  /* 0x0000000a3b007c0c */ /* 0x000fc6000c7c1270 */
[----:B------:R0:W-:Y:S01]  /*96310*/  @P3 STG.E.U16 desc[UR50][R4.64], R56 ;  /* 0x0000003804003986 */ /* 0x0001e2000c101532 */
[C---:B-1----:R-:W-:Y:S01]  /*96320*/  VIADD R14, R13.reuse, UR5 ;  /* 0x000000050d0e7c36 */ /* 0x042fe20008000000 */
[----:B------:R-:W-:Y:S01]  /*96330*/  ISETP.LT.AND P5, PT, R50, UR8, !P0 ;  /* 0x0000000832007c0c */ /* 0x000fe2000c7a1270 */
[----:B------:R-:W-:Y:S01]  /*96340*/  ULDC UR8, c[0x0][0x228] ;  /* 0x00008a0000087ab9 */ /* 0x000fe20000000800 */
[----:B------:R-:W-:Y:S01]  /*96350*/  ISETP.LT.AND P4, PT, R52, UR6, !P0 ;  /* 0x0000000634007c0c */ /* 0x000fe2000c781270 */
[----:B------:R-:W-:Y:S01]  /*96360*/  ULDC UR12, c[0x0][0x228] ;  /* 0x00008a00000c7ab9 */ /* 0x000fe20000000800 */
[----:B------:R-:W-:Y:S01]  /*96370*/  ULDC UR10, c[0x0][0x228] ;  /* 0x00008a00000a7ab9 */ /* 0x000fe20000000800 */
[----:B0-----:R-:W4:Y:S01]  /*96380*/  LDL.LU R56, [R1+0x3ec] ;  /* 0x0003ec0001387983 */ /* 0x001f220000300800 */
[----:B------:R-:W-:Y:S01]  /*96390*/  IMAD.WIDE R4, R13, 0x2, R44 ;  /* 0x000000020d047825 */ /* 0x000fe200078e022c */
[----:B------:R-:W-:Y:S01]  /*963a0*/  ISETP.GE.AND P3, PT, R15, UR53, PT ;  /* 0x000000350f007c0c */ /* 0x000fe2000bf66270 */
[----:B------:R-:W-:Y:S01]  /*963b0*/  ULDC UR6, c[0x0][0x228] ;  /* 0x00008a0000067ab9 */ /* 0x000fe20000000800 */
[----:B------:R-:W-:Y:S01]  /*963c0*/  ULDC UR5, c[0x0][0x228] ;  /* 0x00008a0000057ab9 */ /* 0x000fe20000000800 */
        /* <DEDUP_REMOVED lines=16> */
[----:B------:R-:W3:Y:S01]  /*964d0*/  LDL.LU R49, [R1+0x430] ;  /* 0x0004300001317983 */ /* 0x000ee20000300800 */
[----:B------:R-:W-:Y:S01]  /*964e0*/  ISETP.LT.AND P1, PT, R58, UR6, !P0 ;  /* 0x000000063a007c0c */ /* 0x000fe2000c721270 */
[----:B------:R-:W-:Y:S01]  /*964f0*/  IMAD.WIDE R6, R14, 0x2, R26 ;  /* 0x000000020e067825 */ /* 0x000fe200078e021a */
[----:B------:R-:W-:Y:S01]  /*96500*/  ULDC.64 UR54, c[0x0][0x228] ;  /* 0x00008a0000367ab9 */ /* 0x000fe20000000a00 */
[----:B----4-:R-:W-:-:S02]  /*96510*/  PRMT R16, R51, 0x7632, R16 ;  /* 0x0000763233107816 */ /* 0x010fc40000000010 */
[C---:B------:R-:W-:Y:S02]  /*96520*/  IMAD.WIDE R8, R14.reuse, 0x2, R40 ;  /* 0x000000020e087825 */ /* 0x040fe400078e0228 */
[----:B------:R-:W-:Y:S01]  /*96530*/  @P6 STG.E.U16 desc[UR50][R4.64], R15 ;  /* 0x0000000f04006986 */ /* 0x000fe2000c101532 */
[----:B------:R-:W-:Y:S01]  /*96540*/  ULDC UR8, c[0x0][0x228] ;  /* 0x00008a0000087ab9 */ /* 0x000fe20000000800 */
[----:B------:R-:W-:Y:S01]  /*96550*/  IMAD.WIDE R10, R14, 0x2, R42 ;  /* 0x000000020e0a7825 */ /* 0x000fe200078e022a */
[----:B------:R-:W-:Y:S01]  /*96560*/  ULDC UR6, c[0x0][0x228] ;  /* 0x00008a0000067ab9 */ /* 0x000fe20000000800 */
[----:B------:R0:W-:Y:S01]  /*96570*/  @P5 STG.E.U16 desc[UR50][R6.64], R51 ;  /* 0x0000003306005986 */ /* 0x0001e2000c101532 */
[----:B------:R-:W-:Y:S01]  /*96580*/  ISETP.LT.AND P0, PT, R61, UR5, !P0 ;  /* 0x000000053d007c0c */ /* 0x000fe2000c701270 */
[----:B------:R-:W-:Y:S02]  /*96590*/  ULDC UR5, c[0x0][0x248] ;  /* 0x0000920000057ab9 */ /* 0x000fe40000000800 */
[----:B------:R-:W-:Y:S01]  /*965a0*/  @P4 STG.E.U16 desc[UR50][R8.64], R16 ;  /* 0x0000001008004986 */ /* 0x000fe2000c101532 */
[----:B------:R-:W-:-:S02]  /*965b0*/  ISETP.LT.AND P6, PT, R59, UR12, !P3 ;  /* 0x0000000c3b007c0c */ /* 0x000fc4000dfc1270 */
[----:B------:R-:W-:Y:S01]  /*965c0*/  PRMT R17, R56, 0x7632, R17 ;  /* 0x0000763238117816 */ /* 0x000fe20000000011 */
[----:B0-----:R-:W4:Y:S01]  /*965d0*/  LDL.LU R51, [R1+0x420] ;  /* 0x0004200001337983 */ /* 0x001f220000300800 */
[----:B------:R-:W-:Y:S01]  /*965e0*/  IMAD.WIDE R12, R14, 0x2, R44 ;  /* 0x000000020e0c7825 */ /* 0x000fe200078e022c */
[----:B------:R-:W-:Y:S01]  /*965f0*/  ISETP.LT.AND P5, PT, R50, UR10, !P3 ;  /* 0x0000000a32007c0c */ /* 0x000fe2000dfa1270 */
[----:B------:R-:W-:Y:S01]  /*96600*/  ULDC UR12, c[0x0][0x228] ;  /* 0x00008a00000c7ab9 */ /* 0x000fe20000000800 */
[----:B------:R0:W-:Y:S01]  /*96610*/  @P1 STG.E.U16 desc[UR50][R10.64], R56 ;  /* 0x000000380a001986 */ /* 0x0001e2000c101532 */
[----:B------:R-:W-:Y:S01]  /*96620*/  VIADD R14, R14, UR5 ;  /* 0x000000050e0e7c36 */ /* 0x000fe20008000000 */
[----:B------:R-:W-:Y:S01]  /*96630*/  ISETP.LT.AND P4, PT, R52, UR8, !P3 ;  /* 0x0000000834007c0c */ /* 0x000fe2000df81270 */
[----:B------:R-:W-:Y:S01]  /*96640*/  ULDC UR10, c[0x0][0x228] ;  /* 0x00008a00000a7ab9 */ /* 0x000fe20000000800 */
[----:B0-----:R-:W4:Y:S01]  /*96650*/  LDL.LU R56, [R1+0x480] ;  /* 0x0004800001387983 */ /* 0x001f220000300800 */
[C---:B------:R-:W-:Y:S01]  /*96660*/  IMAD.WIDE R4, R14.reuse, 0x2, R2 ;  /* 0x000000020e047825 */ /* 0x040fe200078e0202 */
[----:B------:R-:W-:Y:S01]  /*96670*/  ISETP.LT.AND P1, PT, R53, UR6, !P3 ;  /* 0x0000000635007c0c */ /* 0x000fe2000df21270 */
[----:B------:R-:W-:Y:S01]  /*96680*/  ULDC UR8, c[0x0][0x228] ;  /* 0x00008a0000087ab9 */ /* 0x000fe20000000800 */
[----:B------:R2:W-:Y:S01]  /*96690*/  @P0 STG.E.U16 desc[UR50][R12.64], R17 ;  /* 0x000000110c000986 */ /* 0x0005e2000c101532 */
[----:B------:R-:W-:Y:S01]  /*966a0*/  IMAD.WIDE R6, R14, 0x2, R20 ;  /* 0x000000020e067825 */ /* 0x000fe200078e0214 */
[----:B------:R-:W-:Y:S01]  /*966b0*/  ULDC UR6, c[0x0][0x228] ;  /* 0x00008a0000067ab9 */ /* 0x000fe20000000800 */
[----:B------:R-:W-:-:S02]  /*966c0*/  ULDC UR5, c[0x0][0x248] ;  /* 0x0000920000057ab9 */ /* 0x000fc40000000800 */
[----:B------:R-:W-:Y:S01]  /*966d0*/  IMAD.WIDE R8, R14, 0x2, R22 ;  /* 0x000000020e087825 */ /* 0x000fe200078e0216 */
[----:B--2---:R-:W-:Y:S01]  /*966e0*/  PRMT R13, R55, 0x7632, R13 ;  /* 0x00007632370d7816 */ /* 0x004fe2000000000d */
[----:B------:R0:W-:Y:S04]  /*966f0*/  @P6 STG.E.U16 desc[UR50][R4.64], R55 ;  /* 0x0000003704006986 */ /* 0x0001e8000c101532 */
[----:B------:R-:W-:Y:S04]  /*96700*/  @P5 STG.E.U16 desc[UR50][R6.64], R13 ;  /* 0x0000000d06005986 */ /* 0x000fe8000c101532 */
[----:B0-----:R-:W2:Y:S01]  /*96710*/  LDL.LU R55, [R1+0x450] ;  /* 0x0004500001377983 */ /* 0x001ea20000300800 */
[----:B---3--:R-:W-:-:S03]  /*96720*/  PRMT R15, R60, 0x7632, R15 ;  /* 0x000076323c0f7816 */ /* 0x008fc6000000000f */
[----:B------:R0:W-:Y:S04]  /*96730*/  @P4 STG.E.U16 desc[UR50][R8.64], R60 ;  /* 0x0000003c08004986 */ /* 0x0001e8000c101532 */
[----:B0-----:R-:W3:Y:S01]  /*96740*/  LDL.LU R60, [R1+0x440] ;  /* 0x00044000013c7983 */ /* 0x001ee20000300800 */
[----:B------:R-:W-:Y:S02]  /*96750*/  VIADD R12, R0, 0x49 ;  /* 0x00000049000c7836 */ /* 0x000fe40000000000 */
[----:B------:R-:W-:Y:S01]  /*96760*/  IMAD.WIDE R10, R14, 0x2, R24 ;  /* 0x000000020e0a7825 */ /* 0x000fe200078e0218 */
[----:B------:R-:W-:Y:S01]  /*96770*/  ISETP.LT.AND P5, PT, R57, UR56, !P3 ;  /* 0x0000003839007c0c */ /* 0x000fe2000dfa1270 */
[----:B------:R-:W-:Y:S01]  /*96780*/  ULDC.64 UR56, c[0x0][0x228] ;  /* 0x00008a0000387ab9 */ /* 0x000fe20000000a00 */
[----:B------:R-:W-:-:S02]  /*96790*/  ISETP.GE.AND P0, PT, R12, UR55, PT ;  /* 0x000000370c007c0c */ /* 0x000fc4000bf06270 */
[----:B------:R0:W-:Y:S01]  /*967a0*/  @P1 STG.E.U16 desc[UR50][R10.64], R15 ;  /* 0x0000000f0a001986 */ /* 0x0001e2000c101532 */
[----:B------:R-:W-:Y:S01]  /*967b0*/  ISETP.LT.AND P4, PT, R54, UR12, !P3 ;  /* 0x0000000c36007c0c */ /* 0x000fe2000df81270 */
[----:B------:R-:W-:Y:S01]  /*967c0*/  IMAD.WIDE R12, R14, 0x2, R26 ;  /* 0x000000020e0c7825 */ /* 0x000fe200078e021a */
[----:B------:R-:W-:Y:S01]  /*967d0*/  ISETP.LT.AND P1, PT, R58, UR10, !P3 ;  /* 0x0000000a3a007c0c */ /* 0x000fe2000df21270 */
[----:B------:R-:W-:Y:S01]  /*967e0*/  ULDC UR12, c[0x0][0x228] ;  /* 0x00008a00000c7ab9 */ /* 0x000fe20000000800 */
[----:B------:R-:W-:Y:S01]  /*967f0*/  ISETP.LT.AND P3, PT, R61, UR8, !P3 ;  /* 0x000000083d007c0c */ /* 0x000fe2000df61270 */
[C---:B------:R-:W-:Y:S01]  /*96800*/  VIADD R4, R14.reuse, UR5 ;  /* 0x000000050e047c36 */ /* 0x040fe20008000000 */
[----:B------:R-:W-:Y:S01]  /*96810*/  ISETP.LT.AND P6, PT, R59, UR6, !P0 ;  /* 0x000000063b007c0c */ /* 0x000fe2000c7c1270 */
[C---:B------:R-:W-:Y:S01]  /*96820*/  IMAD.WIDE R6, R14.reuse, 0x2, R40 ;  /* 0x000000020e067825 */ /* 0x040fe200078e0228 */
[----:B------:R-:W-:Y:S01]  /*96830*/  PRMT R5, R49, 0x7632, R5 ;  /* 0x0000763231057816 */ /* 0x000fe20000000005 */
[----:B------:R1:W-:Y:S01]  /*96840*/  @P5 STG.E.U16 desc[UR50][R12.64], R49 ;  /* 0x000000310c005986 */ /* 0x0003e2000c101532 */
[----:B------:R-:W-:Y:S01]  /*96850*/  ULDC UR8, c[0x0][0x228] ;  /* 0x00008a0000087ab9 */ /* 0x000fe20000000800 */
[----:B------:R-:W-:Y:S01]  /*96860*/  IMAD.WIDE R8, R14, 0x2, R42 ;  /* 0x000000020e087825 */ /* 0x000fe200078e022a */
[----:B------:R-:W-:-:S03]  /*96870*/  ULDC UR6, c[0x0][0x228] ;  /* 0x00008a0000067ab9 */ /* 0x000fc60000000800 */
[----:B0-----:R-:W-:Y:S01]  /*96880*/  IMAD.WIDE R10, R14, 0x2, R44 ;  /* 0x000000020e0a7825 */ /* 0x001fe200078e022c */
[----:B----4-:R-:W-:Y:S01]  /*96890*/  PRMT R14, R51, 0x7632, R14 ;  /* 0x00007632330e7816 */ /* 0x010fe2000000000e */
[----:B------:R0:W-:Y:S01]  /*968a0*/  @P4 STG.E.U16 desc[UR50][R6.64], R5 ;  /* 0x0000000506004986 */ /* 0x0001e2000c101532 */
[----:B------:R-:W-:Y:S01]  /*968b0*/  ULDC UR5, c[0x0][0x228] ;  /* 0x00008a0000057ab9 */ /* 0x000fe20000000800 */
[----:B------:R-:W-:Y:S01]  /*968c0*/  ULDC UR10, c[0x0][0x228] ;  /* 0x00008a00000a7ab9 */ /* 0x000fe20000000800 */
[----:B-1----:R-:W-:Y:S01]  /*968d0*/  IMAD.WIDE R12, R4, 0x2, R2 ;  /* 0x00000002040c7825 */ /* 0x002fe200078e0202 */
[----:B------:R1:W-:Y:S01]  /*968e0*/  @P1 STG.E.U16 desc[UR50][R8.64], R51 ;  /* 0x0000003308001986 */ /* 0x0003e2000c101532 */
[----:B------:R-:W-:Y:S01]  /*968f0*/  ISETP.LT.AND P5, PT, R52, UR6, !P0 ;  /* 0x0000000634007c0c */ /* 0x000fe2000c7a1270 */
[----:B------:R-:W-:Y:S02]  /*96900*/  ULDC UR6, c[0x0][0x228] ;  /* 0x00008a0000067ab9 */ /* 0x000fe40000000800 */
[----:B------:R4:W-:Y:S04]  /*96910*/  @P3 STG.E.U16 desc[UR50][R10.64], R14 ;  /* 0x0000000e0a003986 */ /* 0x0009e8000c101532 */
[----:B------:R4:W-:Y:S01]  /*96920*/  @P6 STG.E.U16 desc[UR50][R12.64], R56 ;  /* 0x000000380c006986 */ /* 0x0009e2000c101532 */
[----:B------:R-:W-:-:S03]  /*96930*/  ISETP.LT.AND P6, PT, R50, UR8, !P0 ;  /* 0x0000000832007c0c */ /* 0x000fc6000c7c1270 */
[----:B------:R-:W3:Y:S01]  /*96940*/  LDL.LU R49, [R1+0x490] ;  /* 0x0004900001317983 */ /* 0x000ee20000300800 */
[----:B------:R-:W-:Y:S01]  /*96950*/  ISETP.LT.AND P4, PT, R53, UR5, !P0 ;  /* 0x0000000535007c0c */ /* 0x000fe2000c781270 */
[----:B0-----:R-:W-:Y:S01]  /*96960*/  IMAD.WIDE R6, R4, 0x2, R20 ;  /* 0x0000000204067825 */ /* 0x001fe200078e0214 */
[----:B------:R-:W-:Y:S01]  /*96970*/  ISETP.LT.AND P3, PT, R57, UR58, !P0 ;  /* 0x0000003a39007c0c */ /* 0x000fe2000c761270 */
[----:B-1----:R-:W3:Y:S01]  /*96980*/  LDL.LU R51, [R1+0x414] ;  /* 0x0004140001337983 */ /* 0x002ee20000300800 */
[----:B------:R-:W-:Y:S01]  /*96990*/  PRMT R5, R56, 0x7632, R5 ;  /* 0x0000763238057816 */ /* 0x000fe20000000005 */
[C---:B------:R-:W-:Y:S01]  /*969a0*/  IMAD.WIDE R8, R4.reuse, 0x2, R22 ;  /* 0x0000000204087825 */ /* 0x040fe200078e0216 */
[----:B------:R-:W-:Y:S01]  /*969b0*/  ULDC UR5, c[0x0][0x228] ;  /* 0x00008a0000057ab9 */ /* 0x000fe20000000800 */
[----:B------:R-:W-:Y:S02]  /*969c0*/  ULDC UR8, c[0x0][0x228] ;  /* 0x00008a0000087ab9 */ /* 0x000fe40000000800 */
[----:B------:R-:W-:Y:S01]  /*969d0*/  @P6 STG.E.U16 desc[UR50][R6.64], R5 ;  /* 0x0000000506006986 */ /* 0x000fe2000c101532 */
[----:B----4-:R-:W-:-:S04]  /*969e0*/  IMAD.WIDE R10, R4, 0x2, R24 ;  /* 0x00000002040a7825 */ /* 0x010fc800078e0218 */
        /* <DEDUP_REMOVED lines=8> */
[----:B------:R-:W-:Y:S01]  /*96a70*/  VIADD R14, R0, 0x4a ;  /* 0x0000004a000e7836 */ /* 0x000fe20000000000 */
[----:B------:R-:W-:Y:S01]  /*96a80*/  ISETP.LT.AND P5, PT, R54, UR5, !P0 ;  /* 0x0000000536007c0c */ /* 0x000fe2000c7a1270 */
[----:B------:R-:W-:Y:S01]  /*96a90*/  IMAD.WIDE R6, R4, 0x2, R40 ;  /* 0x0000000204067825 */ /* 0x000fe200078e0228 */
[----:B------:R-:W-:Y:S01]  /*96aa0*/  ISETP.LT.AND P3, PT, R58, UR14, !P0 ;  /* 0x0000000e3a007c0c */ /* 0x000fe2000c761270 */
[----:B------:R-:W-:Y:S01]  /*96ab0*/  ULDC UR5, c[0x0][0x248] ;  /* 0x0000920000057ab9 */ /* 0x000fe20000000800 */
[----:B------:R-:W-:Y:S01]  /*96ac0*/  ISETP.GE.AND P1, PT, R14, UR57, PT ;  /* 0x000000390e007c0c */ /* 0x000fe2000bf26270 */
[----:B------:R-:W4:Y:S01]  /*96ad0*/  LDL.LU R56, [R1+0x424] ;  /* 0x0004240001387983 */ /* 0x000f220000300800 */
[----:B------:R-:W-:Y:S01]  /*96ae0*/  ISETP.LT.AND P0, PT, R61, UR12, !P0 ;  /* 0x0000000c3d007c0c */ /* 0x000fe2000c701270 */
[----:B------:R-:W-:Y:S01]  /*96af0*/  VIADD R5, R4, UR5 ;  /* 0x0000000504057c36 */ /* 0x000fe20008000000 */
[----:B------:R-:W-:Y:S01]  /*96b00*/  ISETP.LT.AND P6, PT, R59, UR10, !P1 ;  /* 0x0000000a3b007c0c */ /* 0x000fe2000cfc1270 */
[----:B------:R-:W-:Y:S01]  /*96b10*/  ULDC UR5, c[0x0][0x228] ;  /* 0x00008a0000057ab9 */ /* 0x000fe20000000800 */
[----:B------:R-:W-:-:S03]  /*96b20*/  ISETP.LT.AND P4, PT, R50, UR8, !P1 ;  /* 0x0000000832007c0c */ /* 0x000fc6000cf81270 */
[----:B------:R0:W-:Y:S01]  /*96b30*/  @P5 STG.E.U16 desc[UR50][R6.64], R8 ;  /* 0x0000000806005986 */ /* 0x0001e2000c101532 */
[----:B------:R-:W-:Y:S01]  /*96b40*/  ISETP.LT.AND P5, PT, R52, UR6, !P1 ;  /* 0x0000000634007c0c */ /* 0x000fe2000cfa1270 */
[C---:B------:R-:W-:Y:S01]  /*96b50*/  IMAD.WIDE R10, R5.reuse, 0x2, R2 ;  /* 0x00000002050a7825 */ /* 0x040fe200078e0202 */
[----:B------:R-:W-:Y:S01]  /*96b60*/  ULDC UR6, c[0x0][0x228] ;  /* 0x00008a0000067ab9 */ /* 0x000fe20000000800 */
[----:B------:R-:W-:Y:S01]  /*96b70*/  ULDC UR12, c[0x0][0x228] ;  /* 0x00008a00000c7ab9 */ /* 0x000fe20000000800 */
[----:B------:R-:W-:Y:S01]  /*96b80*/  ULDC UR10, c[0x0][0x228] ;  /* 0x00008a00000a7ab9 */ /* 0x000fe20000000800 */
[----:B------:R-:W-:Y:S01]  /*96b90*/  IMAD.WIDE R12, R5, 0x2, R20 ;  /* 0x00000002050c7825 */ /* 0x000fe200078e0214 */
[----:B------:R-:W-:-:S03]  /*96ba0*/  ULDC UR8, c[0x0][0x228] ;  /* 0x00008a0000087ab9 */ /* 0x000fc60000000800 */
[----:B0-----:R-:W-:-:S04]  /*96bb0*/  IMAD.WIDE R6, R4, 0x2, R42 ;  /* 0x0000000204067825 */ /* 0x001fc800078e022a */
[----:B------:R-:W-:Y:S01]  /*96bc0*/  IMAD.WIDE R8, R4, 0x2, R44 ;  /* 0x0000000204087825 */ /* 0x000fe200078e022c */
[----:B------:R-:W-:Y:S01]  /*96bd0*/  PRMT R4, R49, 0x7632, R4 ;  /* 0x0000763231047816 */ /* 0x000fe20000000004 */
[----:B------:R0:W-:Y:S01]  /*96be0*/  @P3 STG.E.U16 desc[UR50][R6.64], R49 ;  /* 0x0000003106003986 */ /* 0x0001e2000c101532 */
[----:B------:R-:W-:Y:S01]  /*96bf0*/  ISETP.LT.AND P3, PT, R57, UR52, !P1 ;  /* 0x0000003439007c0c */ /* 0x000fe2000cf61270 */
[----:B------:R-:W-:Y:S02]  /*96c00*/  ULDC.64 UR52, c[0x0][0x228] ;  /* 0x00008a0000347ab9 */ /* 0x000fe40000000a00 */
[----:B------:R1:W-:Y:S01]  /*96c10*/  @P0 STG.E.U16 desc[UR50][R8.64], R4 ;  /* 0x0000000408000986 */ /* 0x0003e2000c101532 */
[----:B------:R-:W-:-:S03]  /*96c20*/  PRMT R14, R51, 0x7632, R14 ;  /* 0x00007632330e7816 */ /* 0x000fc6000000000e */
[----:B------:R-:W-:Y:S01]  /*96c30*/  @P6 STG.E.U16 desc[UR50][R10.64], R51 ;  /* 0x000000330a006986 */ /* 0x000fe2000c101532 */
[----:B------:R-:W-:Y:S01]  /*96c40*/  ISETP.LT.AND P6, PT, R53, UR5, !P1 ;  /* 0x0000000535007c0c */ /* 0x000fe2000cfc1270 */
[----:B------:R-:W-:Y:S01]  /*96c50*/  ULDC UR5, c[0x0][0x228] ;  /* 0x00008a0000057ab9 */ /* 0x000fe20000000800 */
[C---:B0-----:R-:W-:Y:S01]  /*96c60*/  IMAD.WIDE R6, R5.reuse, 0x2, R22 ;  /* 0x0000000205067825 */ /* 0x041fe200078e0216 */
[----:B------:R-:W-:Y:S04]  /*96c70*/  @P4 STG.E.U16 desc[UR50][R12.64], R14 ;  /* 0x0000000e0c004986 */ /* 0x000fe8000c101532 */
[----:B------:R-:W4:Y:S01]  /*96c80*/  LDL.LU R49, [R1+0x484] ;  /* 0x0004840001317983 */ /* 0x000f220000300800 */
[----:B-1----:R-:W-:-:S03]  /*96c90*/  IMAD.WIDE R8, R5, 0x2, R26 ;  /* 0x0000000205087825 */ /* 0x002fc600078e021a */
[----:B--2---:R0:W-:Y:S01]  /*96ca0*/  @P5 STG.E.U16 desc[UR50][R6.64], R55 ;  /* 0x0000003706005986 */ /* 0x0041e2000c101532 */
[----:B------:R-:W-:Y:S01]  /*96cb0*/  PRMT R4, R55, 0x7632, R4 ;  /* 0x0000763237047816 */ /* 0x000fe20000000004 */
[----:B0-----:R-:W-:Y:S02]  /*96cc0*/  IMAD.WIDE R6, R5, 0x2, R24 ;  /* 0x0000000205067825 */ /* 0x001fe400078e0218 */
[----:B------:R-:W2:Y:S04]  /*96cd0*/  LDL.LU R55, [R1+0x454] ;  /* 0x0004540001377983 */ /* 0x000ea80000300800 */
[----:B------:R-:W-:Y:S01]  /*96ce0*/  @P6 STG.E.U16 desc[UR50][R6.64], R4 ;  /* 0x0000000406006986 */ /* 0x000fe2000c101532 */
[----:B---3--:R-:W-:-:S03]  /*96cf0*/  PRMT R14, R60, 0x7632, R14 ;  /* 0x000076323c0e7816 */ /* 0x008fc6000000000e */
[----:B------:R0:W-:Y:S04]  /*96d00*/  @P3 STG.E.U16 desc[UR50][R8.64], R60 ;  /* 0x0000003c08003986 */ /* 0x0001e8000c101532 */
[----:B0-----:R-:W3:Y:S01]  /*96d10*/  LDL.LU R60, [R1+0x444] ;  /* 0x00044400013c7983 */ /* 0x001ee20000300800 */
[----:B------:R-:W-:Y:S02]  /*96d20*/  ISETP.LT.AND P5, PT, R54, UR6, !P1 ;  /* 0x0000000636007c0c */ /* 0x000fe4000cfa1270 */
[----:B------:R-:W-:Y:S01]  /*96d30*/  ISETP.LT.AND P4, PT, R58, UR5, !P1 ;  /* 0x000000053a007c0c */ /* 0x000fe2000cf81270 */
[----:B------:R-:W-:Y:S01]  /*96d40*/  VIADD R12, R0, 0x4c ;  /* 0x0000004c000c7836 */ /* 0x000fe20000000000 */
[----:B------:R-:W-:Y:S01]  /*96d50*/  ULDC UR5, c[0x0][0x228] ;  /* 0x00008a0000057ab9 */ /* 0x000fe20000000800 */
[C---:B------:R-:W-:Y:S01]  /*96d60*/  IMAD.WIDE R10, R5.reuse, 0x2, R40 ;  /* 0x00000002050a7825 */ /* 0x040fe200078e0228 */
[----:B----4-:R-:W-:Y:S01]  /*96d70*/  PRMT R4, R56, 0x7632, R4 ;  /* 0x0000763238047816 */ /* 0x010fe20000000004 */
[----:B------:R-:W-:Y:S01]  /*96d80*/  ULDC UR6, c[0x0][0x228] ;  /* 0x00008a0000067ab9 */ /* 0x000fe20000000800 */
[----:B------:R-:W-:Y:S01]  /*96d90*/  ISETP.GE.AND P0, PT, R12, UR53, PT ;  /* 0x000000350c007c0c */ /* 0x000fe2000bf06270 */
[----:B------:R-:W-:Y:S01]  /*96da0*/  IMAD.WIDE R12, R5, 0x2, R42 ;  /* 0x00000002050c7825 */ /* 0x000fe200078e022a */
[----:B------:R-:W-:Y:S01]  /*96db0*/  ISETP.LT.AND P1, PT, R61, UR5, !P1 ;  /* 0x000000053d007c0c */ /* 0x000fe2000cf21270 */
[----:B------:R-:W-:-:S02]  /*96dc0*/  ULDC UR5, c[0x0][0x248] ;  /* 0x0000920000057ab9 */ /* 0x000fc40000000800 */
[----:B------:R-:W-:Y:S04]  /*96dd0*/  @P5 STG.E.U16 desc[UR50][R10.64], R14 ;  /* 0x0000000e0a005986 */ /* 0x000fe8000c101532 */
[----:B------:R0:W-:Y:S01]  /*96de0*/  @P4 STG.E.U16 desc[UR50][R12.64], R56 ;  /* 0x000000380c004986 */ /* 0x0001e2000c101532 */
[----:B------:R-:W-:Y:S01]  /*96df0*/  ISETP.LT.AND P6, PT, R59, UR12, !P2 ;  /* 0x0000000c3b007c0c */ /* 0x000fe2000d7c1270 */
[C---:B------:R-:W-:Y:S01]  /*96e00*/  IMAD.WIDE R6, R5.reuse, 0x2, R44 ;  /* 0x0000000205067825 */ /* 0x040fe200078e022c */
[----:B------:R-:W-:Y:S01]  /*96e10*/  ISETP.LT.AND P5, PT, R50, UR10, !P2 ;  /* 0x0000000a32007c0c */ /* 0x000fe2000d7a1270 */
[----:B------:R-:W-:Y:S01]  /*96e20*/  ULDC UR10, c[0x0][0x228] ;  /* 0x00008a00000a7ab9 */ /* 0x000fe20000000800 */
[----:B0-----:R-:W4:Y:S01]  /*96e30*/  LDL.LU R56, [R1+0x494] ;  /* 0x0004940001387983 */ /* 0x001f220000300800 */
[----:B------:R-:W-:Y:S01]  /*96e40*/  VIADD R13, R5, UR5 ;  /* 0x00000005050d7c36 */ /* 0x000fe20008000000 */
[----:B------:R-:W-:Y:S01]  /*96e50*/  ISETP.LT.AND P4, PT, R52, UR8, !P2 ;  /* 0x0000000834007c0c */ /* 0x000fe2000d781270 */
[----:B------:R-:W-:Y:S01]  /*96e60*/  ULDC UR5, c[0x0][0x228] ;  /* 0x00008a0000057ab9 */ /* 0x000fe20000000800 */
[----:B------:R-:W-:Y:S01]  /*96e70*/  ISETP.LT.AND P3, PT, R53, UR6, !P2 ;  /* 0x0000000635007c0c */ /* 0x000fe2000d761270 */
[----:B------:R0:W-:Y:S01]  /*96e80*/  @P1 STG.E.U16 desc[UR50][R6.64], R4 ;  /* 0x0000000406001986 */ /* 0x0001e2000c101532 */
[----:B------:R-:W-:Y:S01]  /*96e90*/  ISETP.LT.AND P1, PT, R57, UR54, !P2 ;  /* 0x0000003639007c0c */ /* 0x000fe2000d721270 */
[----:B------:R-:W-:Y:S01]  /*96ea0*/  IMAD.WIDE R10, R13, 0x2, R2 ;  /* 0x000000020d0a7825 */ /* 0x000fe200078e0202 */
[----:B------:R-:W-:Y:S01]  /*96eb0*/  PRMT R12, R49, 0x7632, R12 ;  /* 0x00007632310c7816 */ /* 0x000fe2000000000c */
[----:B------:R-:W4:Y:S01]  /*96ec0*/  LDL.LU R51, [R1+0x418] ;  /* 0x0004180001337983 */ /* 0x000f220000300800 */
[----:B------:R-:W-:Y:S01]  /*96ed0*/  ULDC UR8, c[0x0][0x228] ;  /* 0x00008a0000087ab9 */ /* 0x000fe20000000800 */
[C---:B------:R-:W-:Y:S01]  /*96ee0*/  IMAD.WIDE R8, R13.reuse, 0x2, R20 ;  /* 0x000000020d087825 */ /* 0x040fe200078e0214 */
[----:B------:R-:W-:Y:S01]  /*96ef0*/  ULDC UR6, c[0x0][0x228] ;  /* 0x00008a0000067ab9 */ /* 0x000fe20000000800 */
[----:B------:R1:W-:Y:S01]  /*96f00*/  @P6 STG.E.U16 desc[UR50][R10.64], R49 ;  /* 0x000000310a006986 */ /* 0x0003e2000c101532 */
[----:B------:R-:W-:Y:S01]  /*96f10*/  ULDC.64 UR54, c[0x0][0x228] ;  /* 0x00008a0000367ab9 */ /* 0x000fe20000000a00 */
[----:B0-----:R-:W-:-:S02]  /*96f20*/  IMAD.WIDE R6, R13, 0x2, R22 ;  /* 0x000000020d067825 */ /* 0x001fc400078e0216 */
[----:B------:R-:W-:Y:S02]  /*96f30*/  @P5 STG.E.U16 desc[UR50][R8.64], R12 ;  /* 0x0000000c08005986 */ /* 0x000fe4000c101532 */
[----:B------:R-:W-:-:S04]  /*96f40*/  IMAD.WIDE R4, R13, 0x2, R24 ;  /* 0x000000020d047825 */ /* 0x000fc800078e0218 */
[----:B-1----:R-:W-:Y:S01]  /*96f50*/  IMAD.WIDE R10, R13, 0x2, R26 ;  /* 0x000000020d0a7825 */ /* 0x002fe200078e021a */
[----:B--2---:R-:W-:Y:S01]  /*96f60*/  PRMT R14, R55, 0x7632, R14 ;  /* 0x00007632370e7816 */ /* 0x004fe2000000000e */
[----:B------:R0:W-:Y:S04]  /*96f70*/  @P4 STG.E.U16 desc[UR50][R6.64], R55 ;  /* 0x0000003706004986 */ /* 0x0001e8000c101532 */
[----:B------:R-:W-:Y:S04]  /*96f80*/  @P3 STG.E.U16 desc[UR50][R4.64], R14 ;  /* 0x0000000e04003986 */ /* 0x000fe8000c101532 */
[----:B---3--:R1:W-:Y:S01]  /*96f90*/  @P1 STG.E.U16 desc[UR50][R10.64], R60 ;  /* 0x0000003c0a001986 */ /* 0x0083e2000c101532 */
[----:B0-----:R-:W-:-:S03]  /*96fa0*/  PRMT R6, R60, 0x7632, R6 ;  /* 0x000076323c067816 */ /* 0x001fc60000000006 */
[----:B-1----:R-:W2:Y:S01]  /*96fb0*/  LDL.LU R60, [R1+0x3f8] ;  /* 0x0003f800013c7983 */ /* 0x002ea20000300800 */
[----:B------:R-:W-:Y:S02]  /*96fc0*/  ISETP.LT.AND P5, PT, R54, UR5, !P2 ;  /* 0x0000000536007c0c */ /* 0x000fe4000d7a1270 */
[----:B------:R-:W-:Y:S01]  /*96fd0*/  ISETP.LT.AND P4, PT, R58, UR8, !P2 ;  /* 0x000000083a007c0c */ /* 0x000fe2000d781270 */
[C---:B------:R-:W-:Y:S01]  /*96fe0*/  IMAD.WIDE R4, R13.reuse, 0x2, R40 ;  /* 0x000000020d047825 */ /* 0x040fe200078e0228 */
[----:B------:R-:W3:Y:S01]  /*96ff0*/  LDL.LU R55, [R1+0x438] ;  /* 0x0004380001377983 */ /* 0x000ee20000300800 */
[----:B------:R-:W-:Y:S01]  /*97000*/  ULDC UR8, c[0x0][0x228] ;  /* 0x00008a0000087ab9 */ /* 0x000fe20000000800 */
[----:B------:R-:W-:Y:S01]  /*97010*/  ULDC UR5, c[0x0][0x228] ;  /* 0x00008a0000057ab9 */ /* 0x000fe20000000800 */
[----:B------:R-:W-:-:S06]  /*97020*/  IMAD.WIDE R8, R13, 0x2, R42 ;  /* 0x000000020d087825 */ /* 0x000fcc00078e022a */
[----:B------:R-:W-:Y:S01]  /*97030*/  @P5 STG.E.U16 desc[UR50][R4.64], R6 ;  /* 0x0000000604005986 */ /* 0x000fe2000c101532 */
[----:B----4-:R-:W-:-:S03]  /*97040*/  PRMT R10, R56, 0x7632, R10 ;  /* 0x00007632380a7816 */ /* 0x010fc6000000000a */
[----:B------:R0:W-:Y:S01]  /*97050*/  @P4 STG.E.U16 desc[UR50][R8.64], R56 ;  /* 0x0000003808004986 */ /* 0x0001e2000c101532 */
[----:B------:R-:W-:Y:S01]  /*97060*/  ISETP.LT.AND P2, PT, R61, UR8, !P2 ;  /* 0x000000083d007c0c */ /* 0x000fe2000d741270 */
[----:B------:R-:W-:Y:S01]  /*97070*/  ULDC UR8, c[0x0][0x228] ;  /* 0x00008a0000087ab9 */ /* 0x000fe20000000800 */
[----:B------:R-:W-:Y:S01]  /*97080*/  ISETP.LT.AND P3, PT, R59, UR5, !P0 ;  /* 0x000000053b007c0c */ /* 0x000fe2000c761270 */
[----:B------:R-:W-:Y:S01]  /*97090*/  ULDC UR5, c[0x0][0x248] ;  /* 0x0000920000057ab9 */ /* 0x000fe20000000800 */
[----:B0-----:R-:W4:Y:S01]  /*970a0*/  LDL.LU R56, [R1+0x428] ;  /* 0x0004280001387983 */ /* 0x001f220000300800 */
[----:B------:R-:W-:Y:S02]  /*970b0*/  ISETP.LT.AND P1, PT, R50, UR6, !P0 ;  /* 0x0000000632007c0c */ /* 0x000fe4000c721270 */
[----:B------:R-:W-:Y:S01]  /*970c0*/  ISETP.LT.AND P6, PT, R52, UR8, !P0 ;  /* 0x0000000834007c0c */ /* 0x000fe2000c7c1270 */
[----:B------:R-:W-:Y:S01]  /*970d0*/  VIADD R12, R13, UR5 ;  /* 0x000000050d0c7c36 */ /* 0x000fe20008000000 */
[----:B------:R-:W-:Y:S01]  /*970e0*/  PRMT R11, R51, 0x7632, R11 ;  /* 0x00007632330b7816 */ /* 0x000fe2000000000b */
[----:B------:R-:W-:Y:S01]  /*970f0*/  IMAD.WIDE R4, R13, 0x2, R44 ;  /* 0x000000020d047825 */ /* 0x000fe200078e022c */
[----:B------:R-:W4:Y:S01]  /*97100*/  LDL.LU R49, [R1+0x488] ;  /* 0x0004880001317983 */ /* 0x000f220000300800 */
[----:B------:R-:W-:Y:S01]  /*97110*/  ULDC UR6, c[0x0][0x228] ;  /* 0x00008a0000067ab9 */ /* 0x000fe20000000800 */
[----:B------:R-:W-:Y:S01]  /*97120*/  ISETP.LT.AND P4, PT, R57, UR56, !P0 ;  /* 0x0000003839007c0c */ /* 0x000fe2000c781270 */
[C---:B------:R-:W-:Y:S01]  /*97130*/  IMAD.WIDE R6, R12.reuse, 0x2, R2 ;  /* 0x000000020c067825 */ /* 0x040fe200078e0202 */
[----:B------:R0:W-:Y:S01]  /*97140*/  @P2 STG.E.U16 desc[UR50][R4.64], R10 ;  /* 0x0000000a04002986 */ /* 0x0001e2000c101532 */
[----:B------:R-:W-:Y:S01]  /*97150*/  ULDC UR8, c[0x0][0x228] ;  /* 0x00008a0000087ab9 */ /* 0x000fe20000000800 */
[----:B------:R-:W-:Y:S01]  /*97160*/  ULDC UR5, c[0x0][0x228] ;  /* 0x00008a0000057ab9 */ /* 0x000fe20000000800 */
[C---:B------:R-:W-:Y:S01]  /*97170*/  IMAD.WIDE R8, R12.reuse, 0x2, R20 ;  /* 0x000000020c087825 */ /* 0x040fe200078e0214 */
[----:B------:R-:W-:Y:S04]  /*97180*/  @P3 STG.E.U16 desc[UR50][R6.64], R51 ;  /* 0x0000003306003986 */ /* 0x000fe8000c101532 */
[----:B------:R2:W-:Y:S01]  /*97190*/  @P1 STG.E.U16 desc[UR50][R8.64], R11 ;  /* 0x0000000b08001986 */ /* 0x0005e2000c101532 */
[----:B0-----:R-:W-:Y:S01]  /*971a0*/  IMAD.WIDE R4, R12, 0x2, R22 ;  /* 0x000000020c047825 */ /* 0x001fe200078e0216 */
[----:B--2---:R-:W-:-:S04]  /*971b0*/  PRMT R9, R60, 0x7632, R9 ;  /* 0x000076323c097816 */ /* 0x004fc80000000009 */
[----:B------:R0:W-:Y:S04]  /*971c0*/  @P6 STG.E.U16 desc[UR50][R4.64], R60 ;  /* 0x0000003c04006986 */ /* 0x0001e8000c101532 */
[----:B0-----:R-:W2:Y:S01]  /*971d0*/  LDL.LU R60, [R1+0x458] ;  /* 0x00045800013c7983 */ /* 0x001ea20000300800 */
[----:B------:R-:W-:Y:S01]  /*971e0*/  ISETP.LT.AND P5, PT, R53, UR6, !P0 ;  /* 0x0000000635007c0c */ /* 0x000fe2000c7a1270 */
[----:B------:R-:W-:Y:S01]  /*971f0*/  ULDC UR6, c[0x0][0x228] ;  /* 0x00008a0000067ab9 */ /* 0x000fe20000000800 */
[----:B------:R-:W-:Y:S01]  /*97200*/  ISETP.LT.AND P3, PT, R54, UR8, !P0 ;  /* 0x0000000836007c0c */ /* 0x000fe2000c761270 */
[----:B------:R-:W-:Y:S01]  /*97210*/  IMAD.WIDE R6, R12, 0x2, R24 ;  /* 0x000000020c067825 */ /* 0x000fe200078e0218 */
[----:B------:R-:W-:Y:S01]  /*97220*/  ISETP.LT.AND P1, PT, R58, UR6, !P0 ;  /* 0x000000063a007c0c */ /* 0x000fe2000c721270 */
[----:B------:R-:W-:Y:S01]  /*97230*/  ULDC UR8, c[0x0][0x228] ;  /* 0x00008a0000087ab9 */ /* 0x000fe20000000800 */
[----:B------:R-:W-:Y:S01]  /*97240*/  ISETP.LT.AND P0, PT, R61, UR5, !P0 ;  /* 0x000000053d007c0c */ /* 0x000fe2000c701270 */
[----:B------:R-:W-:Y:S01]  /*97250*/  VIADD R8, R0, 0x4d ;  /* 0x0000004d00087836 */ /* 0x000fe20000000000 */
[----:B---3--:R-:W-:Y:S01]  /*97260*/  PRMT R13, R55, 0x7632, R13 ;  /* 0x00007632370d7816 */ /* 0x008fe2000000000d */
[----:B------:R-:W-:Y:S01]  /*97270*/  IMAD.WIDE R4, R12, 0x2, R26 ;  /* 0x000000020c047825 */ /* 0x000fe200078e021a */
[----:B------:R-:W-:Y:S01]  /*97280*/  ULDC UR5, c[0x0][0x228] ;  /* 0x00008a0000057ab9 */ /* 0x000fe20000000800 */
[----:B------:R-:W-:Y:S01]  /*97290*/  ULDC UR6, c[0x0][0x228] ;  /* 0x00008a0000067ab9 */ /* 0x000fe20000000800 */
[----:B------:R-:W-:Y:S01]  /*972a0*/  ISETP.GE.AND P2, PT, R8, UR55, PT ;  /* 0x0000003708007c0c */ /* 0x000fe2000bf46270 */
[----:B------:R0:W-:Y:S01]  /*972b0*/  @P5 STG.E.U16 desc[UR50][R6.64], R9 ;  /* 0x0000000906005986 */ /* 0x0001e2000c101532 */
[----:B------:R-:W-:-:S03]  /*972c0*/  IMAD.WIDE R10, R12, 0x2, R44 ;  /* 0x000000020c0a7825 */ /* 0x000fc600078e022c */
[----:B------:R1:W-:Y:S01]  /*972d0*/  @P4 STG.E.U16 desc[UR50][R4.64], R55 ;  /* 0x0000003704004986 */ /* 0x0003e2000c101532 */
[----:B----4-:R-:W-:Y:S01]  /*972e0*/  PRMT R14, R56, 0x7632, R14 ;  /* 0x00007632380e7816 */ /* 0x010fe2000000000e */
[----:B0-----:R-:W-:-:S04]  /*972f0*/  IMAD.WIDE R6, R12, 0x2, R40 ;  /* 0x000000020c067825 */ /* 0x001fc800078e0228 */
[----:B------:R-:W-:Y:S01]  /*97300*/  IMAD.WIDE R8, R12, 0x2, R42 ;  /* 0x000000020c087825 */ /* 0x000fe200078e022a */
[----:B-1----:R-:W3:Y:S04]  /*97310*/  LDL.LU R55, [R1+0x448] ;  /* 0x0004480001377983 */ /* 0x002ee80000300800 */
[----:B------:R0:W-:Y:S04]  /*97320*/  @P3 STG.E.U16 desc[UR50][R6.64], R13 ;  /* 0x0000000d06003986 */ /* 0x0001e8000c101532 */
[----:B------:R1:W-:Y:S04]  /*97330*/  @P1 STG.E.U16 desc[UR50][R8.64], R56 ;  /* 0x0000003808001986 */ /* 0x0003e8000c101532 */
[----:B------:R-:W-:Y:S01]  /*97340*/  @P0 STG.E.U16 desc[UR50][R10.64], R14 ;  /* 0x0000000e0a000986 */ /* 0x000fe2000c101532 */
[----:B------:R-:W-:Y:S01]  /*97350*/  ISETP.LT.AND P0, PT, R59, UR5, !P2 ;  /* 0x000000053b007c0c */ /* 0x000fe2000d701270 */
[----:B------:R-:W-:Y:S01]  /*97360*/  ULDC UR5, c[0x0][0x248] ;  /* 0x0000920000057ab9 */ /* 0x000fe20000000800 */
[----:B------:R-:W-:Y:S01]  /*97370*/  ISETP.LT.AND P3, PT, R50, UR10, !P2 ;  /* 0x0000000a32007c0c */ /* 0x000fe2000d761270 */
[----:B0-----:R-:W-:Y:S01]  /*97380*/  VIADD R13, R12, UR5 ;  /* 0x000000050c0d7c36 */ /* 0x001fe20008000000 */
[----:B------:R-:W-:Y:S01]  /*97390*/  ULDC UR10, c[0x0][0x228] ;  /* 0x00008a00000a7ab9 */ /* 0x000fe20000000800 */
[----:B------:R-:W4:Y:S01]  /*973a0*/  LDL.LU R51, [R1+0x498] ;  /* 0x0004980001337983 */ /* 0x000f220000300800 */
[----:B------:R-:W-:Y:S01]  /*973b0*/  ISETP.LT.AND P5, PT, R52, UR10, !P2 ;  /* 0x0000000a34007c0c */ /* 0x000fe2000d7a1270 */
[----:B------:R-:W-:Y:S01]  /*973c0*/  IMAD.WIDE R4, R13, 0x2, R2 ;  /* 0x000000020d047825 */ /* 0x000fe200078e0202 */
[----:B-1----:R-:W-:Y:S01]  /*973d0*/  PRMT R9, R49, 0x7632, R9 ;  /* 0x0000763231097816 */ /* 0x002fe20000000009 */
[----:B------:R-:W4:Y:S01]  /*973e0*/  LDL.LU R56, [R1+0x41c] ;  /* 0x00041c0001387983 */ /* 0x000f220000300800 */
[----:B------:R-:W-:Y:S01]  /*973f0*/  ULDC UR5, c[0x0][0x228] ;  /* 0x00008a0000057ab9 */ /* 0x000fe20000000800 */
[----:B------:R-:W-:-:S02]  /*97400*/  IMAD.WIDE R6, R13, 0x2, R20 ;  /* 0x000000020d067825 */ /* 0x000fc400078e0214 */
[----:B------:R0:W-:Y:S04]  /*97410*/  @P0 STG.E.U16 desc[UR50][R4.64], R49 ;  /* 0x0000003104000986 */ /* 0x0001e8000c101532 */
[----:B------:R-:W-:Y:S01]  /*97420*/  @P3 STG.E.U16 desc[UR50][R6.64], R9 ;  /* 0x0000000906003986 */ /* 0x000fe2000c101532 */
[----:B0-----:R-:W-:Y:S01]  /*97430*/  IMAD.WIDE R4, R13, 0x2, R22 ;  /* 0x000000020d047825 */ /* 0x001fe200078e0216 */
[----:B--2---:R-:W-:-:S04]  /*97440*/  PRMT R12, R60, 0x7632, R12 ;  /* 0x000076323c0c7816 */ /* 0x004fc8000000000c */
[----:B------:R0:W-:Y:S04]  /*97450*/  @P5 STG.E.U16 desc[UR50][R4.64], R60 ;  /* 0x0000003c04005986 */ /* 0x0001e8000c101532 */
[----:B0-----:R-:W2:Y:S01]  /*97460*/  LDL.LU R60, [R1+0x3fc] ;  /* 0x0003fc00013c7983 */ /* 0x001ea20000300800 */
[----:B------:R-:W-:Y:S02]  /*97470*/  ISETP.LT.AND P4, PT, R53, UR5, !P2 ;  /* 0x0000000535007c0c */ /* 0x000fe4000d781270 */
[----:B------:R-:W-:Y:S01]  /*97480*/  ISETP.LT.AND P6, PT, R57, UR8, !P2 ;  /* 0x0000000839007c0c */ /* 0x000fe2000d7c1270 */
[----:B------:R-:W-:Y:S01]  /*97490*/  VIADD R8, R0, 0x4e ;  /* 0x0000004e00087836 */ /* 0x000fe20000000000 */
[----:B------:R-:W-:Y:S01]  /*974a0*/  ISETP.LT.AND P0, PT, R54, UR6, !P2 ;  /* 0x0000000636007c0c */ /* 0x000fe2000d701270 */
[C---:B------:R-:W-:Y:S01]  /*974b0*/  IMAD.WIDE R6, R13.reuse, 0x2, R24 ;  /* 0x000000020d067825 */ /* 0x040fe200078e0218 */
[----:B------:R-:W2:Y:S01]  /*974c0*/  LDL.LU R49, [R1+0x43c] ;  /* 0x00043c0001317983 */ /* 0x000ea20000300800 */
[----:B------:R-:W-:Y:S01]  /*974d0*/  ULDC UR5, c[0x0][0x248] ;  /* 0x0000920000057ab9 */ /* 0x000fe20000000800 */
[----:B------:R-:W-:Y:S01]  /*974e0*/  ISETP.GE.AND P1, PT, R8, UR44, PT ;  /* 0x0000002c08007c0c */ /* 0x000fe2000bf26270 */
[----:B------:R-:W-:Y:S01]  /*974f0*/  IMAD.WIDE R8, R13, 0x2, R26 ;  /* 0x000000020d087825 */ /* 0x000fe200078e021a */
[----:B------:R-:W-:Y:S01]  /*97500*/  ULDC UR8, c[0x0][0x22c] ;  /* 0x00008b0000087ab9 */ /* 0x000fe20000000800 */
[----:B------:R-:W-:-:S02]  /*97510*/  ULDC UR6, c[0x0][0x248] ;  /* 0x0000920000067ab9 */ /* 0x000fc40000000800 */
[----:B------:R-:W-:Y:S01]  /*97520*/  @P4 STG.E.U16 desc[UR50][R6.64], R12 ;  /* 0x0000000c06004986 */ /* 0x000fe2000c101532 */
[----:B------:R-:W-:Y:S01]  /*97530*/  IMAD.WIDE R10, R13, 0x2, R40 ;  /* 0x000000020d0a7825 */ /* 0x000fe200078e0228 */
[----:B---3--:R-:W-:Y:S02]  /*97540*/  PRMT R14, R55, 0x7632, R14 ;  /* 0x00007632370e7816 */ /* 0x008fe4000000000e */
[----:B------:R0:W-:Y:S01]  /*97550*/  @P6 STG.E.U16 desc[UR50][R8.64], R55 ;  /* 0x0000003708006986 */ /* 0x0001e2000c101532 */
[----:B------:R-:W-:-:S03]  /*97560*/  ISETP.LT.AND P4, PT, R61, UR54, !P2 ;  /* 0x000000363d007c0c */ /* 0x000fc6000d781270 */
[----:B------:R1:W-:Y:S01]  /*97570*/  @P0 STG.E.U16 desc[UR50][R10.64], R14 ;  /* 0x0000000e0a000986 */ /* 0x0003e2000c101532 */
[----:B------:R-:W-:-:S03]  /*97580*/  ISETP.LT.AND P0, PT, R58, UR52, !P2 ;  /* 0x000000343a007c0c */ /* 0x000fc6000d701270 */
[----:B0-----:R-:W3:Y:S01]  /*97590*/  LDL.LU R55, [R1+0x42c] ;  /* 0x00042c0001377983 */ /* 0x001ee20000300800 */
[----:B------:R-:W-:Y:S01]  /*975a0*/  ISETP.LT.AND P5, PT, R59, UR4, !P1 ;  /* 0x000000043b007c0c */ /* 0x000fe2000cfa1270 */
[C---:B------:R-:W-:Y:S01]  /*975b0*/  VIADD R12, R13.reuse, UR5 ;  /* 0x000000050d0c7c36 */ /* 0x040fe20008000000 */
[----:B------:R-:W-:Y:S01]  /*975c0*/  ISETP.LT.AND P6, PT, R50, UR4, !P1 ;  /* 0x0000000432007c0c */ /* 0x000fe2000cfc1270 */
[C---:B------:R-:W-:Y:S01]  /*975d0*/  IMAD.WIDE R4, R13.reuse, 0x2, R42 ;  /* 0x000000020d047825 */ /* 0x040fe200078e022a */
[----:B------:R-:W-:Y:S01]  /*975e0*/  ISETP.LT.AND P3, PT, R52, UR4, !P1 ;  /* 0x0000000434007c0c */ /* 0x000fe2000cf61270 */
[----:B------:R-:W-:Y:S02]  /*975f0*/  ULDC UR5, c[0x0][0x248] ;  /* 0x0000920000057ab9 */ /* 0x000fe40000000800 */
[----:B------:R-:W-:Y:S01]  /*97600*/  IMAD.WIDE R6, R13, 0x2, R44 ;  /* 0x000000020d067825 */ /* 0x000fe200078e022c */
[----:B----4-:R-:W-:-:S03]  /*97610*/  PRMT R13, R51, 0x7632, R13 ;  /* 0x00007632330d7816 */ /* 0x010fc6000000000d */
[----:B------:R-:W-:Y:S01]  /*97620*/  IMAD.WIDE R8, R12, 0x2, R2 ;  /* 0x000000020c087825 */ /* 0x000fe200078e0202 */
[----:B------:R0:W-:Y:S01]  /*97630*/  @P0 STG.E.U16 desc[UR50][R4.64], R51 ;  /* 0x0000003304000986 */ /* 0x0001e2000c101532 */
[----:B------:R-:W-:Y:S02]  /*97640*/  PRMT R15, R56, 0x7632, R15 ;  /* 0x00007632380f7816 */ /* 0x000fe4000000000f */
[C---:B-1----:R-:W-:Y:S01]  /*97650*/  IMAD.WIDE R10, R12.reuse, 0x2, R20 ;  /* 0x000000020c0a7825 */ /* 0x042fe200078e0214 */
[----:B------:R-:W-:Y:S04]  /*97660*/  @P4 STG.E.U16 desc[UR50][R6.64], R13 ;  /* 0x0000000d06004986 */ /* 0x000fe8000c101532 */
[----:B------:R1:W-:Y:S04]  /*97670*/  @P5 STG.E.U16 desc[UR50][R8.64], R56 ;  /* 0x0000003808005986 */ /* 0x0003e8000c101532 */
[----:B0-----:R-:W4:Y:S01]  /*97680*/  LDL.LU R51, [R1+0x48c] ;  /* 0x00048c0001337983 */ /* 0x001f220000300800 */
[----:B------:R-:W-:-:S03]  /*97690*/  IMAD.WIDE R4, R12, 0x2, R22 ;  /* 0x000000020c047825 */ /* 0x000fc600078e0216 */
[----:B------:R-:W-:Y:S04]  /*976a0*/  @P6 STG.E.U16 desc[UR50][R10.64], R15 ;  /* 0x0000000f0a006986 */ /* 0x000fe8000c101532 */
[----:B-1----:R-:W4:Y:S04]  /*976b0*/  LDL.LU R56, [R1+0x45c] ;  /* 0x00045c0001387983 */ /* 0x002f280000300800 */
[----:B--2---:R0:W-:Y:S01]  /*976c0*/  @P3 STG.E.U16 desc[UR50][R4.64], R60 ;  /* 0x0000003c04003986 */ /* 0x0041e2000c101532 */
[----:B------:R-:W-:-:S03]  /*976d0*/  PRMT R13, R60, 0x7632, R13 ;  /* 0x000076323c0d7816 */ /* 0x000fc6000000000d */
[----:B0-----:R-:W2:Y:S01]  /*976e0*/  LDL.LU R60, [R1+0x44c] ;  /* 0x00044c00013c7983 */ /* 0x001ea20000300800 */
[----:B------:R-:W-:Y:S02]  /*976f0*/  ISETP.LT.AND P6, PT, R53, UR4, !P1 ;  /* 0x0000000435007c0c */ /* 0x000fe4000cfc1270 */
[----:B------:R-:W-:Y:S01]  /*97700*/  ISETP.LT.AND P5, PT, R57, UR4, !P1 ;  /* 0x0000000439007c0c */ /* 0x000fe2000cfa1270 */
[----:B------:R-:W-:Y:S01]  /*97710*/  VIADD R6, R0, 0x50 ;  /* 0x0000005000067836 */ /* 0x000fe20000000000 */
[----:B------:R-:W-:Y:S01]  /*97720*/  ISETP.LT.AND P4, PT, R54, UR4, !P1 ;  /* 0x0000000436007c0c */ /* 0x000fe2000cf81270 */
[----:B------:R-:W-:Y:S01]  /*97730*/  VIADD R14, R0, 0x4f ;  /* 0x0000004f000e7836 */ /* 0x000fe20000000000 */
[----:B------:R-:W-:Y:S01]  /*97740*/  ISETP.LT.AND P3, PT, R58, UR4, !P1 ;  /* 0x000000043a007c0c */ /* 0x000fe2000cf61270 */
[----:B------:R-:W-:Y:S01]  /*97750*/  IMAD.WIDE R4, R12, 0x2, R24 ;  /* 0x000000020c047825 */ /* 0x000fe200078e0218 */
[----:B------:R-:W-:-:S03]  /*97760*/  ISETP.GE.AND P0, PT, R6, UR40, PT ;  /* 0x0000002806007c0c */ /* 0x000fc6000bf06270 */
[----:B------:R-:W-:Y:S01]  /*97770*/  IMAD.WIDE R6, R12, 0x2, R26 ;  /* 0x000000020c067825 */ /* 0x000fe200078e021a */
[----:B------:R-:W-:Y:S01]  /*97780*/  ISETP.GE.AND P2, PT, R14, UR42, PT ;  /* 0x0000002a0e007c0c */ /* 0x000fe2000bf46270 */
[----:B------:R-:W-:Y:S01]  /*97790*/  @P6 STG.E.U16 desc[UR50][R4.64], R13 ;  /* 0x0000000d04006986 */ /* 0x000fe2000c101532 */
[----:B------:R-:W-:Y:S01]  /*977a0*/  PRMT R14, R49, 0x7632, R14 ;  /* 0x00007632310e7816 */ /* 0x000fe2000000000e */
[C---:B------:R-:W-:Y:S02]  /*977b0*/  IMAD.WIDE R8, R12.reuse, 0x2, R40 ;  /* 0x000000020c087825 */ /* 0x040fe400078e0228 */
[----:B------:R0:W-:Y:S02]  /*977c0*/  @P5 STG.E.U16 desc[UR50][R6.64], R49 ;  /* 0x0000003106005986 */ /* 0x0001e4000c101532 */
[----:B------:R-:W-:Y:S01]  /*977d0*/  IMAD.WIDE R10, R12, 0x2, R42 ;  /* 0x000000020c0a7825 */ /* 0x000fe200078e022a */
[----:B------:R-:W-:Y:S01]  /*977e0*/  ISETP.LT.AND P1, PT, R61, UR4, !P1 ;  /* 0x000000043d007c0c */ /* 0x000fe2000cf21270 */
[----:B------:R-:W-:Y:S04]  /*977f0*/  @P4 STG.E.U16 desc[UR50][R8.64], R14 ;  /* 0x0000000e08004986 */ /* 0x000fe8000c101532 */
[----:B0-----:R-:W2:Y:S01]  /*97800*/  LDL.LU R49, [R1+0x49c] ;  /* 0x00049c0001317983 */ /* 0x001ea20000300800 */
[----:B---3--:R-:W-:-:S03]  /*97810*/  PRMT R6, R55, 0x7632, R6 ;  /* 0x0000763237067816 */ /* 0x008fc60000000006 */
[----:B------:R0:W-:Y:S01]  /*97820*/  @P3 STG.E.U16 desc[UR50][R10.64], R55 ;  /* 0x000000370a003986 */ /* 0x0001e2000c101532 */
[----:B------:R-:W-:Y:S01]  /*97830*/  ISETP.LT.AND P6, PT, R59, UR4, !P2 ;  /* 0x000000043b007c0c */ /* 0x000fe2000d7c1270 */
[----:B------:R-:W-:Y:S02]  /*97840*/  IMAD.WIDE R4, R12, 0x2, R44 ;  /* 0x000000020c047825 */ /* 0x000fe400078e022c */
[----:B0-----:R-:W3:Y:S01]  /*97850*/  LDL.LU R55, [R1+0x4b0] ;  /* 0x0004b00001377983 */ /* 0x001ee20000300800 */
[----:B------:R-:W-:Y:S01]  /*97860*/  ISETP.LT.AND P5, PT, R50, UR4, !P2 ;  /* 0x0000000432007c0c */ /* 0x000fe2000d7a1270 */
[----:B------:R-:W-:Y:S01]  /*97870*/  VIADD R12, R12, UR5 ;  /* 0x000000050c0c7c36 */ /* 0x000fe20008000000 */
[----:B------:R-:W-:Y:S01]  /*97880*/  ISETP.LT.AND P4, PT, R52, UR4, !P2 ;  /* 0x0000000434007c0c */ /* 0x000fe2000d781270 */
[----:B------:R0:W-:Y:S01]  /*97890*/  @P1 STG.E.U16 desc[UR50][R4.64], R6 ;  /* 0x0000000604001986 */ /* 0x0001e2000c101532 */
[----:B------:R-:W-:Y:S01]  /*978a0*/  ISETP.LT.AND P3, PT, R53, UR4, !P2 ;  /* 0x0000000435007c0c */ /* 0x000fe2000d761270 */
[----:B------:R-:W-:Y:S01]  /*978b0*/  ULDC UR5, c[0x0][0x248] ;  /* 0x0000920000057ab9 */ /* 0x000fe20000000800 */
[----:B------:R-:W-:Y:S01]  /*978c0*/  ISETP.LT.AND P1, PT, R57, UR4, !P2 ;  /* 0x0000000439007c0c */ /* 0x000fe2000d721270 */
[----:B------:R-:W-:Y:S01]  /*978d0*/  IMAD.WIDE R10, R12, 0x2, R2 ;  /* 0x000000020c0a7825 */ /* 0x000fe200078e0202 */
[----:B----4-:R-:W-:-:S03]  /*978e0*/  PRMT R13, R51, 0x7632, R13 ;  /* 0x00007632330d7816 */ /* 0x010fc6000000000d */
[----:B------:R-:W-:Y:S01]  /*978f0*/  IMAD.WIDE R8, R12, 0x2, R20 ;  /* 0x000000020c087825 */ /* 0x000fe200078e0214 */
[----:B------:R-:W-:Y:S01]  /*97900*/  PRMT R14, R56, 0x7632, R14 ;  /* 0x00007632380e7816 */ /* 0x000fe2000000000e */
[----:B------:R1:W-:Y:S02]  /*97910*/  @P6 STG.E.U16 desc[UR50][R10.64], R51 ;  /* 0x000000330a006986 */ /* 0x0003e4000c101532 */
[----:B0-----:R-:W-:-:S04]  /*97920*/  IMAD.WIDE R6, R12, 0x2, R22 ;  /* 0x000000020c067825 */ /* 0x001fc800078e0216 */
[C---:B------:R-:W-:Y:S01]  /*97930*/  IMAD.WIDE R4, R12.reuse, 0x2, R24 ;  /* 0x000000020c047825 */ /* 0x040fe200078e0218 */
[----:B------:R-:W-:Y:S03]  /*97940*/  @P5 STG.E.U16 desc[UR50][R8.64], R13 ;  /* 0x0000000d08005986 */ /* 0x000fe6000c101532 */
[----:B-1----:R-:W-:Y:S01]  /*97950*/  IMAD.WIDE R10, R12, 0x2, R26 ;  /* 0x000000020c0a7825 */ /* 0x002fe200078e021a */
[----:B------:R-:W-:Y:S04]  /*97960*/  @P4 STG.E.U16 desc[UR50][R6.64], R56 ;  /* 0x0000003806004986 */ /* 0x000fe8000c101532 */
[----:B------:R2:W-:Y:S02]  /*97970*/  @P3 STG.E.U16 desc[UR50][R4.64], R14 ;  /* 0x0000000e04003986 */ /* 0x0005e4000c101532 */
[----:B--2---:R-:W-:-:S02]  /*97980*/  PRMT R14, R60, 0x7632, R14 ;  /* 0x000076323c0e7816 */ /* 0x004fc4000000000e */
[----:B------:R0:W-:Y:S04]  /*97990*/  @P1 STG.E.U16 desc[UR50][R10.64], R60 ;  /* 0x0000003c0a001986 */ /* 0x0001e8000c101532 */
[----:B0-----:R-:W2:Y:S01]  /*979a0*/  LDL.LU R60, [R1+0x4a0] ;  /* 0x0004a000013c7983 */ /* 0x001ea20000300800 */
[----:B------:R-:W-:Y:S02]  /*979b0*/  ISETP.LT.AND P4, PT, R54, UR4, !P2 ;  /* 0x0000000436007c0c */ /* 0x000fe4000d781270 */
[----:B------:R-:W-:Y:S01]  /*979c0*/  ISETP.LT.AND P5, PT, R58, UR4, !P2 ;  /* 0x000000043a007c0c */ /* 0x000fe2000d7a1270 */
[----:B------:R-:W4:Y:S01]  /*979d0*/  LDL.LU R51, [R1+0x4d0] ;  /* 0x0004d00001337983 */ /* 0x000f220000300800 */
[----:B------:R-:W-:Y:S01]  /*979e0*/  ISETP.LT.AND P3, PT, R61, UR4, !P2 ;  /* 0x000000043d007c0c */ /* 0x000fe2000d761270 */
[C---:B------:R-:W-:Y:S01]  /*979f0*/  IMAD.WIDE R6, R12.reuse, 0x2, R40 ;  /* 0x000000020c067825 */ /* 0x040fe200078e0228 */
[----:B------:R-:W-:Y:S01]  /*97a00*/  ISETP.LT.AND P6, PT, R59, UR4, !P0 ;  /* 0x000000043b007c0c */ /* 0x000fe2000c7c1270 */
[----:B------:R-:W4:Y:S02]  /*97a10*/  LDL.LU R56, [R1+0x4c0] ;  /* 0x0004c00001387983 */ /* 0x000f240000300800 */
[----:B------:R-:W-:-:S04]  /*97a20*/  IMAD.WIDE R4, R12, 0x2, R42 ;  /* 0x000000020c047825 */ /* 0x000fc800078e022a */
[C---:B------:R-:W-:Y:S01]  /*97a30*/  VIADD R13, R12.reuse, UR5 ;  /* 0x000000050c0d7c36 */ /* 0x040fe20008000000 */
[----:B------:R-:W-:Y:S01]  /*97a40*/  @P4 STG.E.U16 desc[UR50][R6.64], R14 ;  /* 0x0000000e06004986 */ /* 0x000fe2000c101532 */
[----:B------:R-:W-:Y:S01]  /*97a50*/  IMAD.WIDE R8, R12, 0x2, R44 ;  /* 0x000000020c087825 */ /* 0x000fe200078e022c */
[----:B------:R-:W-:Y:S01]  /*97a60*/  PRMT R12, R49, 0x7632, R12 ;  /* 0x00007632310c7816 */ /* 0x000fe2000000000c */
[----:B------:R-:W-:Y:S01]  /*97a70*/  ULDC UR5, c[0x0][0x248] ;  /* 0x0000920000057ab9 */ /* 0x000fe20000000800 */
[----:B------:R0:W-:Y:S01]  /*97a80*/  @P5 STG.E.U16 desc[UR50][R4.64], R49 ;  /* 0x0000003104005986 */ /* 0x0001e2000c101532 */
[----:B------:R-:W-:-:S03]  /*97a90*/  IMAD.WIDE R10, R13, 0x2, R2 ;  /* 0x000000020d0a7825 */ /* 0x000fc600078e0202 */
[----:B------:R-:W-:Y:S04]  /*97aa0*/  @P3 STG.E.U16 desc[UR50][R8.64], R12 ;  /* 0x0000000c08003986 */ /* 0x000fe8000c101532 */
[----:B0-----:R-:W4:Y:S01]  /*97ab0*/  LDL.LU R49, [R1+0x510] ;  /* 0x0005100001317983 */ /* 0x001f220000300800 */
[----:B---3--:R-:W-:-:S03]  /*97ac0*/  PRMT R6, R55, 0x7632, R6 ;  /* 0x0000763237067816 */ /* 0x008fc60000000006 */
[----:B------:R0:W-:Y:S01]  /*97ad0*/  @P6 STG.E.U16 desc[UR50][R10.64], R55 ;  /* 0x000000370a006986 */ /* 0x0001e2000c101532 */
[----:B------:R-:W-:-:S03]  /*97ae0*/  ISETP.LT.AND P2, PT, R50, UR4, !P0 ;  /* 0x0000000432007c0c */ /* 0x000fc6000c741270 */
[----:B0-----:R-:W3:Y:S01]  /*97af0*/  LDL.LU R55, [R1+0x500] ;  /* 0x0005000001377983 */ /* 0x001ee20000300800 */
[----:B------:R-:W-:Y:S01]  /*97b00*/  ISETP.LT.AND P6, PT, R52, UR4, !P0 ;  /* 0x0000000434007c0c */ /* 0x000fe2000c7c1270 */
[----:B------:R-:W-:-:S08]  /*97b10*/  IMAD.WIDE R4, R13, 0x2, R20 ;  /* 0x000000020d047825 */ /* 0x000fd000078e0214 */
[----:B------:R0:W-:Y:S02]  /*97b20*/  @P2 STG.E.U16 desc[UR50][R4.64], R6 ;  /* 0x0000000604002986 */ /* 0x0001e4000c101532 */
        /* <DEDUP_REMOVED lines=8> */
[----:B------:R-:W-:Y:S01]  /*97bb0*/  IMAD.WIDE R6, R13, 0x2, R24 ;  /* 0x000000020d067825 */ /* 0x000fe200078e0218 */
[----:B------:R-:W-:-:S03]  /*97bc0*/  ISETP.LT.AND P2, PT, R58, UR4, !P0 ;  /* 0x000000043a007c0c */ /* 0x000fc6000c741270 */
[----:B------:R-:W-:Y:S01]  /*97bd0*/  IMAD.WIDE R8, R13, 0x2, R26 ;  /* 0x000000020d087825 */ /* 0x000fe200078e021a */
[----:B------:R-:W-:Y:S02]  /*97be0*/  ISETP.GE.AND P1, PT, R15, UR38, PT ;  /* 0x000000260f007c0c */ /* 0x000fe4000bf26270 */
[----:B----4-:R-:W-:Y:S01]  /*97bf0*/  PRMT R14, R51, 0x7632, R14 ;  /* 0x00007632330e7816 */ /* 0x010fe2000000000e */
[----:B------:R0:W-:Y:S01]  /*97c00*/  @P5 STG.E.U16 desc[UR50][R6.64], R12 ;  /* 0x0000000c06005986 */ /* 0x0001e2000c101532 */
[----:B------:R-:W-:Y:S01]  /*97c10*/  IMAD.WIDE R10, R13, 0x2, R40 ;  /* 0x000000020d0a7825 */ /* 0x000fe200078e0228 */
[----:B------:R-:W-:Y:S02]  /*97c20*/  ISETP.LT.AND P0, PT, R61, UR4, !P0 ;  /* 0x000000043d007c0c */ /* 0x000fe4000c701270 */
[----:B------:R1:W-:Y:S01]  /*97c30*/  @P4 STG.E.U16 desc[UR50][R8.64], R51 ;  /* 0x0000003308004986 */ /* 0x0003e2000c101532 */
[----:B------:R-:W-:Y:S01]  /*97c40*/  ISETP.LT.AND P4, PT, R59, UR4, !P1 ;  /* 0x000000043b007c0c */ /* 0x000fe2000cf81270 */
[----:B------:R-:W-:-:S02]  /*97c50*/  IMAD.WIDE R4, R13, 0x2, R42 ;  /* 0x000000020d047825 */ /* 0x000fc400078e022a */
[----:B------:R-:W-:Y:S01]  /*97c60*/  @P3 STG.E.U16 desc[UR50][R10.64], R14 ;  /* 0x0000000e0a003986 */ /* 0x000fe2000c101532 */
[----:B------:R-:W-:Y:S01]  /*97c70*/  ISETP.LT.AND P3, PT, R50, UR4, !P1 ;  /* 0x0000000432007c0c */ /* 0x000fe2000cf61270 */
[----:B0-----:R-:W-:Y:S01]  /*97c80*/  IMAD.WIDE R6, R13, 0x2, R44 ;  /* 0x000000020d067825 */ /* 0x001fe200078e022c */
[----:B------:R-:W-:-:S03]  /*97c90*/  ISETP.LT.AND P6, PT, R52, UR4, !P1 ;  /* 0x0000000434007c0c */ /* 0x000fc6000cfc1270 */
[----:B------:R-:W-:Y:S01]  /*97ca0*/  VIADD R13, R13, UR5 ;  /* 0x000000050d0d7c36 */ /* 0x000fe20008000000 */
[----:B-1----:R-:W-:Y:S01]  /*97cb0*/  PRMT R8, R56, 0x7632, R8 ;  /* 0x0000763238087816 */ /* 0x002fe20000000008 */
[----:B------:R0:W-:Y:S04]  /*97cc0*/  @P2 STG.E.U16 desc[UR50][R4.64], R56 ;  /* 0x0000003804002986 */ /* 0x0001e8000c101532 */
[----:B------:R-:W4:Y:S01]  /*97cd0*/  LDL.LU R51, [R1+0x520] ;  /* 0x0005200001337983 */ /* 0x000f220000300800 */
[----:B------:R-:W-:Y:S01]  /*97ce0*/  PRMT R9, R49, 0x7632, R9 ;  /* 0x0000763231097816 */ /* 0x000fe20000000009 */
[----:B------:R-:W-:Y:S02]  /*97cf0*/  ULDC UR5, c[0x0][0x248] ;  /* 0x0000920000057ab9 */ /* 0x000fe40000000800 */
[----:B------:R1:W-:Y:S01]  /*97d00*/  @P0 STG.E.U16 desc[UR50][R6.64], R8 ;  /* 0x0000000806000986 */ /* 0x0003e2000c101532 */
[----:B0-----:R-:W-:-:S03]  /*97d10*/  IMAD.WIDE R4, R13, 0x2, R2 ;  /* 0x000000020d047825 */ /* 0x001fc600078e0202 */
[----:B------:R-:W4:Y:S04]  /*97d20*/  LDL.LU R56, [R1+0x4b4] ;  /* 0x0004b40001387983 */ /* 0x000f280000300800 */
[----:B------:R0:W-:Y:S01]  /*97d30*/  @P4 STG.E.U16 desc[UR50][R4.64], R49 ;  /* 0x0000003104004986 */ /* 0x0001e2000c101532 */
[----:B-1----:R-:W-:Y:S01]  /*97d40*/  IMAD.WIDE R6, R13, 0x2, R20 ;  /* 0x000000020d067825 */ /* 0x002fe200078e0214 */
[----:B---3--:R-:W-:-:S04]  /*97d50*/  PRMT R12, R55, 0x7632, R12 ;  /* 0x00007632370c7816 */ /* 0x008fc8000000000c */
[----:B------:R-:W-:Y:S01]  /*97d60*/  @P3 STG.E.U16 desc[UR50][R6.64], R9 ;  /* 0x0000000906003986 */ /* 0x000fe2000c101532 */
[----:B0-----:R-:W-:-:S05]  /*97d70*/  IMAD.WIDE R4, R13, 0x2, R22 ;  /* 0x000000020d047825 */ /* 0x001fca00078e0216 */
[----:B------:R0:W-:Y:S04]  /*97d80*/  @P6 STG.E.U16 desc[UR50][R4.64], R55 ;  /* 0x0000003704006986 */ /* 0x0001e8000c101532 */
[----:B0-----:R-:W3:Y:S01]  /*97d90*/  LDL.LU R55, [R1+0x4a4] ;  /* 0x0004a40001377983 */ /* 0x001ee20000300800 */
[----:B------:R-:W-:Y:S02]  /*97da0*/  ISETP.LT.AND P5, PT, R53, UR4, !P1 ;  /* 0x0000000435007c0c */ /* 0x000fe4000cfa1270 */
[----:B------:R-:W-:Y:S01]  /*97db0*/  ISETP.LT.AND P0, PT, R57, UR4, !P1 ;  /* 0x0000000439007c0c */ /* 0x000fe2000cf01270 */
[----:B------:R-:W-:Y:S01]  /*97dc0*/  VIADD R8, R0, 0x52 ;  /* 0x0000005200087836 */ /* 0x000fe20000000000 */
[----:B------:R-:W3:Y:S01]  /*97dd0*/  LDL.LU R49, [R1+0x4d4] ;  /* 0x0004d40001317983 */ /* 0x000ee20000300800 */
[----:B------:R-:W-:-:S03]  /*97de0*/  IMAD.WIDE R6, R13, 0x2, R24 ;  /* 0x000000020d067825 */ /* 0x000fc600078e0218 */
[----:B------:R-:W-:Y:S01]  /*97df0*/  ISETP.GE.AND P2, PT, R8, UR36, PT ;  /* 0x0000002408007c0c */ /* 0x000fe2000bf46270 */
[----:B------:R-:W-:-:S04]  /*97e00*/  IMAD.WIDE R8, R13, 0x2, R26 ;  /* 0x000000020d087825 */ /* 0x000fc800078e021a */
[----:B------:R-:W-:Y:S01]  /*97e10*/  @P5 STG.E.U16 desc[UR50][R6.64], R12 ;  /* 0x0000000c06005986 */ /* 0x000fe2000c101532 */
[----:B--2---:R-:W-:-:S03]  /*97e20*/  PRMT R14, R60, 0x7632, R14 ;  /* 0x000076323c0e7816 */ /* 0x004fc6000000000e */
[----:B------:R0:W-:Y:S04]  /*97e30*/  @P0 STG.E.U16 desc[UR50][R8.64], R60 ;  /* 0x0000003c08000986 */ /* 0x0001e8000c101532 */
[----:B0-----:R-:W2:Y:S01]  /*97e40*/  LDL.LU R60, [R1+0x4c4] ;  /* 0x0004c400013c7983 */ /* 0x001ea20000300800 */
[----:B------:R-:W-:Y:S01]  /*97e50*/  ISETP.LT.AND P4, PT, R54, UR4, !P1 ;  /* 0x0000000436007c0c */ /* 0x000fe2000cf81270 */
[----:B------:R-:W-:Y:S01]  /*97e60*/  IMAD.WIDE R10, R13, 0x2, R40 ;  /* 0x000000020d0a7825 */ /* 0x000fe200078e0228 */
[----:B------:R-:W-:Y:S02]  /*97e70*/  ISETP.LT.AND P3, PT, R61, UR4, !P1 ;  /* 0x000000043d007c0c */ /* 0x000fe4000cf61270 */
[----:B------:R-:W-:Y:S01]  /*97e80*/  ISETP.LT.AND P5, PT, R59, UR4, !P2 ;  /* 0x000000043b007c0c */ /* 0x000fe2000d7a1270 */
[C---:B------:R-:W-:Y:S01]  /*97e90*/  VIADD R12, R13.reuse, UR5 ;  /* 0x000000050d0c7c36 */ /* 0x040fe20008000000 */
[----:B------:R-:W-:Y:S01]  /*97ea0*/  ISETP.LT.AND P6, PT, R50, UR4, !P2 ;  /* 0x0000000432007c0c */ /* 0x000fe2000d7c1270 */
[----:B------:R-:W-:Y:S01]  /*97eb0*/  IMAD.WIDE R4, R13, 0x2, R42 ;  /* 0x000000020d047825 */ /* 0x000fe200078e022a */
[----:B------:R-:W-:Y:S01]  /*97ec0*/  ISETP.LT.AND P0, PT, R52, UR4, !P2 ;  /* 0x0000000434007c0c */ /* 0x000fe2000d701270 */
[----:B------:R-:W-:-:S04]  /*97ed0*/  ULDC UR5, c[0x0][0x248] ;  /* 0x0000920000057ab9 */ /* 0x000fc80000000800 */
[----:B------:R0:W-:Y:S01]  /*97ee0*/  @P4 STG.E.U16 desc[UR50][R10.64], R14 ;  /* 0x0000000e0a004986 */ /* 0x0001e2000c101532 */
[----:B------:R-:W-:Y:S01]  /*97ef0*/  ISETP.LT.AND P4, PT, R58, UR4, !P1 ;  /* 0x000000043a007c0c */ /* 0x000fe2000cf81270 */
[----:B------:R-:W-:-:S04]  /*97f00*/  IMAD.WIDE R6, R13, 0x2, R44 ;  /* 0x000000020d067825 */ /* 0x000fc800078e022c */
[----:B------:R-:W-:Y:S01]  /*97f10*/  IMAD.WIDE R8, R12, 0x2, R2 ;  /* 0x000000020c087825 */ /* 0x000fe200078e0202 */
[----:B----4-:R-:W-:-:S03]  /*97f20*/  PRMT R13, R51, 0x7632, R13 ;  /* 0x00007632330d7816 */ /* 0x010fc6000000000d */
[----:B0-----:R-:W-:-:S04]  /*97f30*/  IMAD.WIDE R10, R12, 0x2, R20 ;  /* 0x000000020c0a7825 */ /* 0x001fc800078e0214 */
[----:B------:R0:W-:Y:S04]  /*97f40*/  @P4 STG.E.U16 desc[UR50][R4.64], R51 ;  /* 0x0000003304004986 */ /* 0x0001e8000c101532 */
[----:B------:R-:W-:Y:S01]  /*97f50*/  @P3 STG.E.U16 desc[UR50][R6.64], R13 ;  /* 0x0000000d06003986 */ /* 0x000fe2000c101532 */
[----:B------:R-:W-:-:S03]  /*97f60*/  PRMT R15, R56, 0x7632, R15 ;  /* 0x00007632380f7816 */ /* 0x000fc6000000000f */
[----:B------:R1:W-:Y:S04]  /*97f70*/  @P5 STG.E.U16 desc[UR50][R8.64], R56 ;  /* 0x0000003808005986 */ /* 0x0003e8000c101532 */
[----:B0-----:R-:W4:Y:S01]  /*97f80*/  LDL.LU R51, [R1+0x514] ;  /* 0x0005140001337983 */ /* 0x001f220000300800 */
[----:B------:R-:W-:-:S03]  /*97f90*/  IMAD.WIDE R4, R12, 0x2, R22 ;  /* 0x000000020c047825 */ /* 0x000fc600078e0216 */
[----:B------:R-:W-:Y:S04]  /*97fa0*/  @P6 STG.E.U16 desc[UR50][R10.64], R15 ;  /* 0x0000000f0a006986 */ /* 0x000fe8000c101532 */
[----:B-1----:R-:W4:Y:S01]  /*97fb0*/  LDL.LU R56, [R1+0x504] ;  /* 0x0005040001387983 */ /* 0x002f220000300800 */
[----:B------:R-:W-:Y:S02]  /*97fc0*/  ISETP.LT.AND P6, PT, R53, UR4, !P2 ;  /* 0x0000000435007c0c */ /* 0x000fe4000d7c1270 */
[----:B------:R-:W-:Y:S01]  /*97fd0*/  ISETP.LT.AND P5, PT, R57, UR4, !P2 ;  /* 0x0000000439007c0c */ /* 0x000fe2000d7a1270 */
[----:B------:R-:W-:Y:S01]  /*97fe0*/  VIADD R6, R0, 0x54 ;  /* 0x0000005400067836 */ /* 0x000fe20000000000 */
[----:B---3--:R0:W-:Y:S01]  /*97ff0*/  @P0 STG.E.U16 desc[UR50][R4.64], R55 ;  /* 0x0000003704000986 */ /* 0x0081e2000c101532 */
[----:B------:R-:W-:-:S03]  /*98000*/  PRMT R13, R55, 0x7632, R13 ;  /* 0x00007632370d7816 */ /* 0x000fc6000000000d */
[----:B0-----:R-:W3:Y:S01]  /*98010*/  LDL.LU R55, [R1+0x4f4] ;  /* 0x0004f40001377983 */ /* 0x001ee20000300800 */
        /* <DEDUP_REMOVED lines=11> */
[----:B------:R-:W-:Y:S02]  /*980d0*/  IMAD.WIDE R10, R12, 0x2, R42 ;  /* 0x000000020c0a7825 */ /* 0x000fe400078e022a */
[----:B------:R-:W-:Y:S04]  /*980e0*/  @P4 STG.E.U16 desc[UR50][R8.64], R14 ;  /* 0x0000000e08004986 */ /* 0x000fe8000c101532 */
[----:B0-----:R-:W3:Y:S04]  /*980f0*/  LDL.LU R49, [R1+0x524] ;  /* 0x0005240001317983 */ /* 0x001ee80000300800 */
[----:B--2---:R0:W-:Y:S01]  /*98100*/  @P3 STG.E.U16 desc[UR50][R10.64], R60 ;  /* 0x0000003c0a003986 */ /* 0x0041e2000c101532 */
[----:B------:R-:W-:-:S03]  /*98110*/  PRMT R6, R60, 0x7632, R6 ;  /* 0x000076323c067816 */ /* 0x000fc60000000006 */
[----:B0-----:R-:W2:Y:S01]  /*98120*/  LDL.LU R60, [R1+0x4b8] ;  /* 0x0004b800013c7983 */ /* 0x001ea20000300800 */
[----:B------:R-:W-:Y:S01]  /*98130*/  ISETP.LT.AND P2, PT, R61, UR4, !P2 ;  /* 0x000000043d007c0c */ /* 0x000fe2000d741270 */
[----:B------:R-:W-:Y:S01]  /*98140*/  IMAD.WIDE R4, R12, 0x2, R44 ;  /* 0x000000020c047825 */ /* 0x000fe200078e022c */
[----:B------:R-:W-:Y:S02]  /*98150*/  ISETP.LT.AND P6, PT, R59, UR4, !P1 ;  /* 0x000000043b007c0c */ /* 0x000fe4000cfc1270 */
[----:B------:R-:W-:Y:S01]  /*98160*/  ISETP.LT.AND P5, PT, R50, UR4, !P1 ;  /* 0x0000000432007c0c */ /* 0x000fe2000cfa1270 */
[----:B------:R-:W-:Y:S01]  /*98170*/  VIADD R13, R12, UR5 ;  /* 0x000000050c0d7c36 */ /* 0x000fe20008000000 */
[----:B------:R-:W-:Y:S01]  /*98180*/  ISETP.LT.AND P4, PT, R52, UR4, !P1 ;  /* 0x0000000434007c0c */ /* 0x000fe2000cf81270 */
[----:B------:R-:W-:Y:S01]  /*98190*/  ULDC UR5, c[0x0][0x248] ;  /* 0x0000920000057ab9 */ /* 0x000fe20000000800 */
[----:B------:R-:W-:Y:S01]  /*981a0*/  ISETP.LT.AND P3, PT, R53, UR4, !P1 ;  /* 0x0000000435007c0c */ /* 0x000fe2000cf61270 */
[----:B------:R-:W-:-:S04]  /*981b0*/  IMAD.WIDE R10, R13, 0x2, R2 ;  /* 0x000000020d0a7825 */ /* 0x000fc800078e0202 */
[----:B------:R0:W-:Y:S01]  /*981c0*/  @P2 STG.E.U16 desc[UR50][R4.64], R6 ;  /* 0x0000000604002986 */ /* 0x0001e2000c101532 */
[----:B------:R-:W-:Y:S01]  /*981d0*/  ISETP.LT.AND P2, PT, R57, UR4, !P1 ;  /* 0x0000000439007c0c */ /* 0x000fe2000cf41270 */
[----:B------:R-:W-:-:S04]  /*981e0*/  IMAD.WIDE R8, R13, 0x2, R20 ;  /* 0x000000020d087825 */ /* 0x000fc800078e0214 */
[----:B0-----:R-:W-:Y:S01]  /*981f0*/  IMAD.WIDE R6, R13, 0x2, R22 ;  /* 0x000000020d067825 */ /* 0x001fe200078e0216 */
[----:B----4-:R-:W-:Y:S01]  /*98200*/  PRMT R12, R51, 0x7632, R12 ;  /* 0x00007632330c7816 */ /* 0x010fe2000000000c */
[----:B------:R0:W-:Y:S02]  /*98210*/  @P6 STG.E.U16 desc[UR50][R10.64], R51 ;  /* 0x000000330a006986 */ /* 0x0001e4000c101532 */
[----:B------:R-:W-:Y:S02]  /*98220*/  IMAD.WIDE R4, R13, 0x2, R24 ;  /* 0x000000020d047825 */ /* 0x000fe400078e0218 */
[----:B------:R-:W-:Y:S01]  /*98230*/  @P5 STG.E.U16 desc[UR50][R8.64], R12 ;  /* 0x0000000c08005986 */ /* 0x000fe2000c101532 */
[----:B------:R-:W-:-:S03]  /*98240*/  PRMT R14, R56, 0x7632, R14 ;  /* 0x00007632380e7816 */ /* 0x000fc6000000000e */
[----:B------:R-:W-:Y:S01]  /*98250*/  @P4 STG.E.U16 desc[UR50][R6.64], R56 ;  /* 0x0000003806004986 */ /* 0x000fe2000c101532 */
[----:B0-----:R-:W-:-:S03]  /*98260*/  IMAD.WIDE R10, R13, 0x2, R26 ;  /* 0x000000020d0a7825 */ /* 0x001fc600078e021a */
[----:B------:R3:W-:Y:S01]  /*98270*/  @P3 STG.E.U16 desc[UR50][R4.64], R14 ;  /* 0x0000000e04003986 */ /* 0x0007e2000c101532 */
[----:B------:R-:W-:Y:S02]  /*98280*/  ISETP.LT.AND P4, PT, R54, UR4, !P1 ;  /* 0x0000000436007c0c */ /* 0x000fe4000cf81270 */
[----:B------:R-:W-:Y:S02]  /*98290*/  ISETP.LT.AND P5, PT, R58, UR4, !P1 ;  /* 0x000000043a007c0c */ /* 0x000fe4000cfa1270 */
[----:B------:R-:W-:Y:S02]  /*982a0*/  ISETP.LT.AND P3, PT, R61, UR4, !P1 ;  /* 0x000000043d007c0c */ /* 0x000fe4000cf61270 */
[----:B------:R-:W-:Y:S02]  /*982b0*/  ISETP.LT.AND P6, PT, R59, UR4, !P0 ;  /* 0x000000043b007c0c */ /* 0x000fe4000c7c1270 */
[----:B---3--:R-:W-:Y:S01]  /*982c0*/  PRMT R14, R55, 0x7632, R14 ;  /* 0x00007632370e7816 */ /* 0x008fe2000000000e */
[----:B------:R0:W-:Y:S04]  /*982d0*/  @P2 STG.E.U16 desc[UR50][R10.64], R55 ;  /* 0x000000370a002986 */ /* 0x0001e8000c101532 */
[----:B0-----:R-:W3:Y:S04]  /*982e0*/  LDL.LU R55, [R1+0x4a8] ;  /* 0x0004a80001377983 */ /* 0x001ee80000300800 */
[----:B------:R-:W4:Y:S04]  /*982f0*/  LDL.LU R51, [R1+0x4d8] ;  /* 0x0004d80001337983 */ /* 0x000f280000300800 */
[----:B------:R-:W4:Y:S01]  /*98300*/  LDL.LU R56, [R1+0x4c8] ;  /* 0x0004c80001387983 */ /* 0x000f220000300800 */
[----:B------:R-:W-:-:S04]  /*98310*/  IMAD.WIDE R4, R13, 0x2, R40 ;  /* 0x000000020d047825 */ /* 0x000fc800078e0228 */
[C---:B------:R-:W-:Y:S01]  /*98320*/  IMAD.WIDE R6, R13.reuse, 0x2, R42 ;  /* 0x000000020d067825 */ /* 0x040fe200078e022a */
[----:B------:R-:W-:Y:S03]  /*98330*/  @P4 STG.E.U16 desc[UR50][R4.64], R14 ;  /* 0x0000000e04004986 */ /* 0x000fe6000c101532 */
[C---:B------:R-:W-:Y:S01]  /*98340*/  VIADD R12, R13.reuse, UR5 ;  /* 0x000000050d0c7c36 */ /* 0x040fe20008000000 */
[----:B------:R0:W-:Y:S01]  /*98350*/  @P5 STG.E.U16 desc[UR50][R6.64], R49 ;  /* 0x0000003106005986 */ /* 0x0001e2000c101532 */
[----:B------:R-:W-:Y:S01]  /*98360*/  IMAD.WIDE R8, R13, 0x2, R44 ;  /* 0x000000020d087825 */ /* 0x000fe200078e022c */
[----:B------:R-:W-:Y:S01]  /*98370*/  PRMT R13, R49, 0x7632, R13 ;  /* 0x00007632310d7816 */ /* 0x000fe2000000000d */
[----:B------:R-:W-:Y:S02]  /*98380*/  ULDC UR5, c[0x0][0x248] ;  /* 0x0000920000057ab9 */ /* 0x000fe40000000800 */
[----:B------:R-:W-:-:S02]  /*98390*/  IMAD.WIDE R10, R12, 0x2, R2 ;  /* 0x000000020c0a7825 */ /* 0x000fc400078e0202 */
[----:B------:R-:W-:Y:S04]  /*983a0*/  @P3 STG.E.U16 desc[UR50][R8.64], R13 ;  /* 0x0000000d08003986 */ /* 0x000fe8000c101532 */
[----:B0-----:R-:W4:Y:S04]  /*983b0*/  LDL.LU R49, [R1+0x518] ;  /* 0x0005180001317983 */ /* 0x001f280000300800 */
[----:B--2---:R0:W-:Y:S01]  /*983c0*/  @P6 STG.E.U16 desc[UR50][R10.64], R60 ;  /* 0x0000003c0a006986 */ /* 0x0041e2000c101532 */
[----:B------:R-:W-:-:S03]  /*983d0*/  PRMT R6, R60, 0x7632, R6 ;  /* 0x000076323c067816 */ /* 0x000fc60000000006 */
[----:B0-----:R-:W2:Y:S01]  /*983e0*/  LDL.LU R60, [R1+0x508] ;  /* 0x00050800013c7983 */ /* 0x001ea20000300800 */
[----:B------:R-:W-:Y:S02]  /*983f0*/  ISETP.LT.AND P2, PT, R50, UR4, !P0 ;  /* 0x0000000432007c0c */ /* 0x000fe4000c741270 */
[----:B------:R-:W-:Y:S01]  /*98400*/  ISETP.LT.AND P6, PT, R52, UR4, !P0 ;  /* 0x0000000434007c0c */ /* 0x000fe2000c7c1270 */
[----:B------:R-:W-:Y:S01]  /*98410*/  IMAD.WIDE R4, R12, 0x2, R20 ;  /* 0x000000020c047825 */ /* 0x000fe200078e0214 */
[----:B------:R-:W-:Y:S02]  /*98420*/  ISETP.LT.AND P5, PT, R53, UR4, !P0 ;  /* 0x0000000435007c0c */ /* 0x000fe4000c7a1270 */
[----:B------:R-:W-:Y:S01]  /*98430*/  ISETP.LT.AND P4, PT, R57, UR4, !P0 ;  /* 0x0000000439007c0c */ /* 0x000fe2000c781270 */
[----:B------:R-:W-:Y:S01]  /*98440*/  VIADD R15, R0, 0x55 ;  /* 0x00000055000f7836 */ /* 0x000fe20000000000 */
[----:B------:R-:W-:-:S05]  /*98450*/  ISETP.LT.AND P3, PT, R54, UR4, !P0 ;  /* 0x0000000436007c0c */ /* 0x000fca000c761270 */
[----:B------:R0:W-:Y:S01]  /*98460*/  @P2 STG.E.U16 desc[UR50][R4.64], R6 ;  /* 0x0000000604002986 */ /* 0x0001e2000c101532 */
[----:B------:R-:W-:Y:S01]  /*98470*/  ISETP.LT.AND P2, PT, R58, UR4, !P0 ;  /* 0x000000043a007c0c */ /* 0x000fe2000c741270 */
[----:B------:R-:W-:Y:S01]  /*98480*/  IMAD.WIDE R8, R12, 0x2, R26 ;  /* 0x000000020c087825 */ /* 0x000fe200078e021a */
[----:B------:R-:W-:-:S03]  /*98490*/  ISETP.LT.AND P0, PT, R61, UR4, !P0 ;  /* 0x000000043d007c0c */ /* 0x000fc6000c701270 */
[----:B0-----:R-:W-:Y:S01]  /*984a0*/  IMAD.WIDE R4, R12, 0x2, R22 ;  /* 0x000000020c047825 */ /* 0x001fe200078e0216 */
[----:B------:R-:W-:-:S03]  /*984b0*/  ISETP.GE.AND P1, PT, R15, UR30, PT ;  /* 0x0000001e0f007c0c */ /* 0x000fc6000bf26270 */
[----:B------:R-:W-:-:S04]  /*984c0*/  IMAD.WIDE R6, R12, 0x2, R24 ;  /* 0x000000020c067825 */ /* 0x000fc800078e0218 */
[----:B------:R-:W-:Y:S01]  /*984d0*/  IMAD.WIDE R10, R12, 0x2, R40 ;  /* 0x000000020c0a7825 */ /* 0x000fe200078e0228 */
[----:B---3--:R-:W-:Y:S01]  /*984e0*/  PRMT R13, R55, 0x7632, R13 ;  /* 0x00007632370d7816 */ /* 0x008fe2000000000d */
[----:B------:R0:W-:Y:S01]  /*984f0*/  @P6 STG.E.U16 desc[UR50][R4.64], R55 ;  /* 0x0000003704006986 */ /* 0x0001e2000c101532 */
[----:B----4-:R-:W-:-:S03]  /*98500*/  PRMT R14, R51, 0x7632, R14 ;  /* 0x00007632330e7816 */ /* 0x010fc6000000000e */
[----:B------:R1:W-:Y:S04]  /*98510*/  @P5 STG.E.U16 desc[UR50][R6.64], R13 ;  /* 0x0000000d06005986 */ /* 0x0003e8000c101532 */
[----:B0-----:R-:W3:Y:S01]  /*98520*/  LDL.LU R55, [R1+0x4f8] ;  /* 0x0004f80001377983 */ /* 0x001ee20000300800 */
[----:B------:R-:W-:-:S03]  /*98530*/  IMAD.WIDE R4, R12, 0x2, R44 ;  /* 0x000000020c047825 */ /* 0x000fc600078e022c */
[----:B------:R0:W-:Y:S01]  /*98540*/  @P4 STG.E.U16 desc[UR50][R8.64], R51 ;  /* 0x0000003308004986 */ /* 0x0001e2000c101532 */
[----:B------:R-:W-:Y:S01]  /*98550*/  ISETP.LT.AND P4, PT, R59, UR4, !P1 ;  /* 0x000000043b007c0c */ /* 0x000fe2000cf81270 */
[----:B-1----:R-:W-:Y:S02]  /*98560*/  IMAD.WIDE R6, R12, 0x2, R42 ;  /* 0x000000020c067825 */ /* 0x002fe400078e022a */
[----:B------:R-:W-:Y:S01]  /*98570*/  @P3 STG.E.U16 desc[UR50][R10.64], R14 ;  /* 0x0000000e0a003986 */ /* 0x000fe2000c101532 */
[----:B------:R-:W-:Y:S01]  /*98580*/  ISETP.LT.AND P3, PT, R50, UR4, !P1 ;  /* 0x0000000432007c0c */ /* 0x000fe2000cf61270 */
[----:B------:R-:W-:Y:S01]  /*98590*/  VIADD R13, R12, UR5 ;  /* 0x000000050c0d7c36 */ /* 0x000fe20008000000 */
[----:B------:R-:W-:Y:S01]  /*985a0*/  ISETP.LT.AND P6, PT, R52, UR4, !P1 ;  /* 0x0000000434007c0c */ /* 0x000fe2000cfc1270 */
[----:B------:R1:W-:Y:S01]  /*985b0*/  @P2 STG.E.U16 desc[UR50][R6.64], R56 ;  /* 0x0000003806002986 */ /* 0x0003e2000c101532 */
[----:B------:R-:W-:Y:S01]  /*985c0*/  ISETP.LT.AND P5, PT, R53, UR4, !P1 ;  /* 0x0000000435007c0c */ /* 0x000fe2000cfa1270 */
[----:B------:R-:W-:Y:S01]  /*985d0*/  ULDC UR5, c[0x0][0x248] ;  /* 0x0000920000057ab9 */ /* 0x000fe20000000800 */
[----:B0-----:R-:W-:Y:S01]  /*985e0*/  PRMT R8, R56, 0x7632, R8 ;  /* 0x0000763238087816 */ /* 0x001fe20000000008 */
[----:B------:R-:W4:Y:S04]  /*985f0*/  LDL.LU R51, [R1+0x528] ;  /* 0x0005280001337983 */ /* 0x000f280000300800 */
[----:B------:R0:W-:Y:S01]  /*98600*/  @P0 STG.E.U16 desc[UR50][R4.64], R8 ;  /* 0x0000000804000986 */ /* 0x0001e2000c101532 */
[----:B------:R-:W-:Y:S01]  /*98610*/  PRMT R9, R49, 0x7632, R9 ;  /* 0x0000763231097816 */ /* 0x000fe20000000009 */
[----:B-1----:R-:W-:-:S02]  /*98620*/  IMAD.WIDE R6, R13, 0x2, R20 ;  /* 0x000000020d067825 */ /* 0x002fc400078e0214 */
[----:B------:R-:W4:Y:S02]  /*98630*/  LDL.LU R56, [R1+0x4bc] ;  /* 0x0004bc0001387983 */ /* 0x000f240000300800 */
[----:B0-----:R-:W-:-:S05]  /*98640*/  IMAD.WIDE R4, R13, 0x2, R2 ;  /* 0x000000020d047825 */ /* 0x001fca00078e0202 */
[----:B------:R0:W-:Y:S04]  /*98650*/  @P4 STG.E.U16 desc[UR50][R4.64], R49 ;  /* 0x0000003104004986 */ /* 0x0001e8000c101532 */
[----:B------:R-:W-:Y:S01]  /*98660*/  @P3 STG.E.U16 desc[UR50][R6.64], R9 ;  /* 0x0000000906003986 */ /* 0x000fe2000c101532 */
[----:B0-----:R-:W-:Y:S01]  /*98670*/  IMAD.WIDE R4, R13, 0x2, R22 ;  /* 0x000000020d047825 */ /* 0x001fe200078e0216 */
[----:B--2---:R-:W-:-:S04]  /*98680*/  PRMT R12, R60, 0x7632, R12 ;  /* 0x000076323c0c7816 */ /* 0x004fc8000000000c */
[----:B------:R0:W-:Y:S04]  /*98690*/  @P6 STG.E.U16 desc[UR50][R4.64], R60 ;  /* 0x0000003c04006986 */ /* 0x0001e8000c101532 */
[----:B0-----:R-:W2:Y:S01]  /*986a0*/  LDL.LU R60, [R1+0x4ac] ;  /* 0x0004ac00013c7983 */ /* 0x001ea20000300800 */
[----:B------:R-:W-:Y:S01]  /*986b0*/  ISETP.LT.AND P0, PT, R57, UR4, !P1 ;  /* 0x0000000439007c0c */ /* 0x000fe2000cf01270 */
[----:B------:R-:W-:Y:S01]  /*986c0*/  VIADD R8, R0, 0x56 ;  /* 0x0000005600087836 */ /* 0x000fe20000000000 */
[----:B------:R-:W-:Y:S01]  /*986d0*/  ISETP.LT.AND P4, PT, R54, UR4, !P1 ;  /* 0x0000000436007c0c */ /* 0x000fe2000cf81270 */
[C---:B------:R-:W-:Y:S01]  /*986e0*/  IMAD.WIDE R6, R13.reuse, 0x2, R24 ;  /* 0x000000020d067825 */ /* 0x040fe200078e0218 */
[----:B------:R-:W2:Y:S02]  /*986f0*/  LDL.LU R49, [R1+0x4dc] ;  /* 0x0004dc0001317983 */ /* 0x000ea40000300800 */
[----:B------:R-:W-:Y:S01]  /*98700*/  ISETP.GE.AND P2, PT, R8, UR28, PT ;  /* 0x0000001c08007c0c */ /* 0x000fe2000bf46270 */
[C---:B------:R-:W-:Y:S01]  /*98710*/  IMAD.WIDE R8, R13.reuse, 0x2, R26 ;  /* 0x000000020d087825 */ /* 0x040fe200078e021a */
[----:B------:R0:W-:Y:S03]  /*98720*/  @P5 STG.E.U16 desc[UR50][R6.64], R12 ;  /* 0x0000000c06005986 */ /* 0x0001e6000c101532 */
[----:B------:R-:W-:Y:S01]  /*98730*/  IMAD.WIDE R10, R13, 0x2, R40 ;  /* 0x000000020d0a7825 */ /* 0x000fe200078e0228 */
[----:B------:R-:W-:-:S02]  /*98740*/  ISETP.LT.AND P5, PT, R59, UR4, !P2 ;  /* 0x000000043b007c0c */ /* 0x000fc4000d7a1270 */
[----:B------:R-:W-:Y:S01]  /*98750*/  ISETP.LT.AND P6, PT, R50, UR4, !P2 ;  /* 0x0000000432007c0c */ /* 0x000fe2000d7c1270 */
[----:B------:R-:W-:Y:S01]  /*98760*/  IMAD.WIDE R4, R13, 0x2, R42 ;  /* 0x000000020d047825 */ /* 0x000fe200078e022a */
[----:B------:R-:W-:-:S03]  /*98770*/  ISETP.LT.AND P3, PT, R52, UR4, !P2 ;  /* 0x0000000434007c0c */ /* 0x000fc6000d761270 */
[C---:B0-----:R-:W-:Y:S01]  /*98780*/  VIADD R12, R13.reuse, UR5 ;  /* 0x000000050d0c7c36 */ /* 0x041fe20008000000 */
[----:B------:R-:W-:Y:S01]  /*98790*/  ULDC UR5, c[0x0][0x248] ;  /* 0x0000920000057ab9 */ /* 0x000fe20000000800 */
[----:B------:R-:W-:Y:S01]  /*987a0*/  IMAD.WIDE R6, R13, 0x2, R44 ;  /* 0x000000020d067825 */ /* 0x000fe200078e022c */
[----:B---3--:R-:W-:Y:S01]  /*987b0*/  PRMT R14, R55, 0x7632, R14 ;  /* 0x00007632370e7816 */ /* 0x008fe2000000000e */
[----:B------:R0:W-:Y:S01]  /*987c0*/  @P0 STG.E.U16 desc[UR50][R8.64], R55 ;  /* 0x0000003708000986 */ /* 0x0001e2000c101532 */
[----:B------:R-:W-:-:S03]  /*987d0*/  ISETP.LT.AND P0, PT, R61, UR4, !P1 ;  /* 0x000000043d007c0c */ /* 0x000fc6000cf01270 */
[----:B------:R1:W-:Y:S01]  /*987e0*/  @P4 STG.E.U16 desc[UR50][R10.64], R14 ;  /* 0x0000000e0a004986 */ /* 0x0003e2000c101532 */
[----:B------:R-:W-:-:S03]  /*987f0*/  ISETP.LT.AND P4, PT, R58, UR4, !P1 ;  /* 0x000000043a007c0c */ /* 0x000fc6000cf81270 */
[----:B0-----:R-:W3:Y:S01]  /*98800*/  LDL.LU R55, [R1+0x4cc] ;  /* 0x0004cc0001377983 */ /* 0x001ee20000300800 */
[----:B------:R-:W-:Y:S01]  /*98810*/  IMAD.WIDE R8, R12, 0x2, R2 ;  /* 0x000000020c087825 */ /* 0x000fe200078e0202 */
[----:B----4-:R-:W-:-:S08]  /*98820*/  PRMT R13, R51, 0x7632, R13 ;  /* 0x00007632330d7816 */ /* 0x010fd0000000000d */
[----:B------:R0:W-:Y:S01]  /*98830*/  @P4 STG.E.U16 desc[UR50][R4.64], R51 ;  /* 0x0000003304004986 */ /* 0x0001e2000c101532 */
[----:B-1----:R-:W-:-:S03]  /*98840*/  IMAD.WIDE R10, R12, 0x2, R20 ;  /* 0x000000020c0a7825 */ /* 0x002fc600078e0214 */
[----:B------:R-:W-:Y:S01]  /*98850*/  @P0 STG.E.U16 desc[UR50][R6.64], R13 ;  /* 0x0000000d06000986 */ /* 0x000fe2000c101532 */
[----:B------:R-:W-:-:S03]  /*98860*/  PRMT R15, R56, 0x7632, R15 ;  /* 0x00007632380f7816 */ /* 0x000fc6000000000f */
        /* <DEDUP_REMOVED lines=22> */
[C---:B------:R-:W-:Y:S01]  /*989d0*/  IMAD.WIDE R10, R12.reuse, 0x2, R42 ;  /* 0x000000020c0a7825 */ /* 0x040fe200078e022a */
[----:B------:R-:W-:Y:S01]  /*989e0*/  ISETP.LT.AND P2, PT, R61, UR4, !P2 ;  /* 0x000000043d007c0c */ /* 0x000fe2000d741270 */
[----:B------:R1:W-:Y:S04]  /*989f0*/  @P4 STG.E.U16 desc[UR50][R8.64], R14 ;  /* 0x0000000e08004986 */ /* 0x0003e8000c101532 */
[----:B0-----:R-:W2:Y:S01]  /*98a00*/  LDL.LU R49, [R1+0x52c] ;  /* 0x00052c0001317983 */ /* 0x001ea20000300800 */
[----:B------:R-:W-:Y:S01]  /*98a10*/  ISETP.LT.AND P6, PT, R59, UR4, !P1 ;  /* 0x000000043b007c0c */ /* 0x000fe2000cfc1270 */
[----:B------:R-:W-:Y:S01]  /*98a20*/  IMAD.WIDE R4, R12, 0x2, R44 ;  /* 0x000000020c047825 */ /* 0x000fe200078e022c */
[----:B------:R-:W-:-:S02]  /*98a30*/  ISETP.LT.AND P5, PT, R50, UR4, !P1 ;  /* 0x0000000432007c0c */ /* 0x000fc4000cfa1270 */
[----:B------:R-:W-:Y:S01]  /*98a40*/  ISETP.LT.AND P4, PT, R52, UR4, !P1 ;  /* 0x0000000434007c0c */ /* 0x000fe2000cf81270 */
[----:B------:R-:W-:Y:S01]  /*98a50*/  VIADD R12, R12, UR5 ;  /* 0x000000050c0c7c36 */ /* 0x000fe20008000000 */
[----:B------:R-:W-:-:S03]  /*98a60*/  ULDC UR5, c[0x0][0x248] ;  /* 0x0000920000057ab9 */ /* 0x000fc60000000800 */
[----:B-1----:R-:W-:Y:S01]  /*98a70*/  IMAD.WIDE R8, R12, 0x2, R20 ;  /* 0x000000020c087825 */ /* 0x002fe200078e0214 */
[----:B---3--:R-:W-:Y:S01]  /*98a80*/  PRMT R6, R55, 0x7632, R6 ;  /* 0x0000763237067816 */ /* 0x008fe20000000006 */
[----:B------:R0:W-:Y:S04]  /*98a90*/  @P3 STG.E.U16 desc[UR50][R10.64], R55 ;  /* 0x000000370a003986 */ /* 0x0001e8000c101532 */
[----:B0-----:R-:W3:Y:S01]  /*98aa0*/  LDL.LU R55, [R1+0x540] ;  /* 0x0005400001377983 */ /* 0x001ee20000300800 */
[----:B------:R-:W-:-:S03]  /*98ab0*/  ISETP.LT.AND P3, PT, R53, UR4, !P1 ;  /* 0x0000000435007c0c */ /* 0x000fc6000cf61270 */
[----:B------:R0:W-:Y:S01]  /*98ac0*/  @P2 STG.E.U16 desc[UR50][R4.64], R6 ;  /* 0x0000000604002986 */ /* 0x0001e2000c101532 */
[----:B------:R-:W-:Y:S01]  /*98ad0*/  ISETP.LT.AND P2, PT, R57, UR4, !P1 ;  /* 0x0000000439007c0c */ /* 0x000fe2000cf41270 */
[----:B------:R-:W-:Y:S01]  /*98ae0*/  IMAD.WIDE R10, R12, 0x2, R2 ;  /* 0x000000020c0a7825 */ /* 0x000fe200078e0202 */
[----:B----4-:R-:W-:-:S04]  /*98af0*/  PRMT R13, R51, 0x7632, R13 ;  /* 0x00007632330d7816 */ /* 0x010fc8000000000d */
[----:B------:R1:W-:Y:S01]  /*98b00*/  @P6 STG.E.U16 desc[UR50][R10.64], R51 ;  /* 0x000000330a006986 */ /* 0x0003e2000c101532 */
[----:B------:R-:W-:Y:S01]  /*98b10*/  PRMT R14, R56, 0x7632, R14 ;  /* 0x00007632380e7816 */ /* 0x000fe2000000000e */
[C---:B0-----:R-:W-:Y:S02]  /*98b20*/  IMAD.WIDE R6, R12.reuse, 0x2, R22 ;  /* 0x000000020c067825 */ /* 0x041fe400078e0216 */
[----:B------:R-:W-:Y:S02]  /*98b30*/  @P5 STG.E.U16 desc[UR50][R8.64], R13 ;  /* 0x0000000d08005986 */ /* 0x000fe4000c101532 */
[C---:B------:R-:W-:Y:S02]  /*98b40*/  IMAD.WIDE R4, R12.reuse, 0x2, R24 ;  /* 0x000000020c047825 */ /* 0x040fe400078e0218 */
[----:B------:R-:W-:Y:S02]  /*98b50*/  @P4 STG.E.U16 desc[UR50][R6.64], R56 ;  /* 0x0000003806004986 */ /* 0x000fe4000c101532 */
[----:B-1----:R-:W-:-:S02]  /*98b60*/  IMAD.WIDE R10, R12, 0x2, R26 ;  /* 0x000000020c0a7825 */ /* 0x002fc400078e021a */
[----:B------:R2:W-:Y:S02]  /*98b70*/  @P3 STG.E.U16 desc[UR50][R4.64], R14 ;  /* 0x0000000e04003986 */ /* 0x0005e4000c101532 */
[----:B--2---:R-:W-:Y:S02]  /*98b80*/  PRMT R14, R60, 0x7632, R14 ;  /* 0x000076323c0e7816 */ /* 0x004fe4000000000e */
        /* <DEDUP_REMOVED lines=19> */
[----:B------:R-:W-:Y:S01]  /*98cc0*/  ISETP.LT.AND P2, PT, R50, UR4, !P0 ;  /* 0x0000000432007c0c */ /* 0x000fe2000c741270 */
[----:B------:R-:W-:Y:S02]  /*98cd0*/  IMAD.WIDE R4, R13, 0x2, R20 ;  /* 0x000000020d047825 */ /* 0x000fe400078e0214 */
[----:B---3--:R0:W-:Y:S01]  /*98ce0*/  @P6 STG.E.U16 desc[UR50][R10.64], R55 ;  /* 0x000000370a006986 */ /* 0x0081e2000c101532 */
[----:B------:R-:W-:-:S03]  /*98cf0*/  PRMT R6, R55, 0x7632, R6 ;  /* 0x0000763237067816 */ /* 0x000fc60000000006 */
[----:B0-----:R-:W3:Y:S01]  /*98d00*/  LDL.LU R55, [R1+0x580] ;  /* 0x0005800001377983 */ /* 0x001ee20000300800 */
[----:B------:R-:W-:-:S05]  /*98d10*/  ISETP.LT.AND P6, PT, R52, UR4, !P0 ;  /* 0x0000000434007c0c */ /* 0x000fca000c7c1270 */
[----:B------:R0:W-:Y:S02]  /*98d20*/  @P2 STG.E.U16 desc[UR50][R4.64], R6 ;  /* 0x0000000604002986 */ /* 0x0001e4000c101532 */
[----:B0-----:R-:W-:Y:S01]  /*98d30*/  IMAD.WIDE R4, R13, 0x2, R22 ;  /* 0x000000020d047825 */ /* 0x001fe200078e0216 */
[----:B--2---:R-:W-:-:S05]  /*98d40*/  PRMT R12, R60, 0x7632, R12 ;  /* 0x000076323c0c7816 */ /* 0x004fca000000000c */
        /* <DEDUP_REMOVED lines=31> */
[----:B-1----:R-:W-:-:S05]  /*98f40*/  IMAD.WIDE R6, R13, 0x2, R20 ;  /* 0x000000020d067825 */ /* 0x002fca00078e0214 */
[----:B------:R-:W-:Y:S01]  /*98f50*/  @P3 STG.E.U16 desc[UR50][R6.64], R9 ;  /* 0x0000000906003986 */ /* 0x000fe2000c101532 */
[----:B0-----:R-:W-:Y:S01]  /*98f60*/  IMAD.WIDE R4, R13, 0x2, R22 ;  /* 0x000000020d047825 */ /* 0x001fe200078e0216 */
[----:B---3--:R-:W-:-:S04]  /*98f70*/  PRMT R12, R55, 0x7632, R12 ;  /* 0x00007632370c7816 */ /* 0x008fc8000000000c */
        /* <DEDUP_REMOVED lines=39> */
[----:B------:R-:W-:Y:S01]  /*991f0*/  ISETP.LT.AND P4, PT, R54, UR4, !P2 ;  /* 0x0000000436007c0c */ /* 0x000fe2000d781270 */
[----:B---3--:R0:W-:Y:S01]  /*99200*/  @P0 STG.E.U16 desc[UR50][R4.64], R55 ;  /* 0x0000003704000986 */ /* 0x0081e2000c101532 */
[----:B------:R-:W-:-:S03]  /*99210*/  PRMT R13, R55, 0x7632, R13 ;  /* 0x00007632370d7816 */ /* 0x000fc6000000000d */
[----:B0-----:R-:W3:Y:S01]  /*99220*/  LDL.LU R55, [R1+0x574] ;  /* 0x0005740001377983 */ /* 0x001ee20000300800 */
[----:B------:R-:W-:Y:S01]  /*99230*/  ISETP.LT.AND P3, PT, R58, UR4, !P2 ;  /* 0x000000043a007c0c */ /* 0x000fe2000d761270 */
[----:B------:R-:W-:Y:S01]  /*99240*/  VIADD R14, R0, 0x5b ;  /* 0x0000005b000e7836 */ /* 0x000fe20000000000 */
[----:B------:R-:W-:Y:S01]  /*99250*/  ISETP.GE.AND P0, PT, R6, UR49, PT ;  /* 0x0000003106007c0c */ /* 0x000fe2000bf06270 */
[----:B------:R-:W-:-:S04]  /*99260*/  IMAD.WIDE R4, R12, 0x2, R24 ;  /* 0x000000020c047825 */ /* 0x000fc800078e0218 */
        /* <DEDUP_REMOVED lines=30> */
[----:B------:R1:W-:Y:S01]  /*99450*/  @P4 STG.E.U16 desc[UR50][R6.64], R56 ;  /* 0x0000003806004986 */ /* 0x0003e2000c101532 */
[----:B0-----:R-:W-:-:S03]  /*99460*/  IMAD.WIDE R10, R13, 0x2, R26 ;  /* 0x000000020d0a7825 */ /* 0x001fc600078e021a */
[----:B------:R3:W-:Y:S01]  /*99470*/  @P3 STG.E.U16 desc[UR50][R4.64], R14 ;  /* 0x0000000e04003986 */ /* 0x0007e2000c101532 */
[----:B------:R-:W-:Y:S02]  /*99480*/  ISETP.LT.AND P4, PT, R54, UR4, !P1 ;  /* 0x0000000436007c0c */ /* 0x000fe4000cf81270 */
[----:B------:R-:W-:Y:S02]  /*99490*/  ISETP.LT.AND P5, PT, R58, UR4, !P1 ;  /* 0x000000043a007c0c */ /* 0x000fe4000cfa1270 */
[----:B------:R-:W-:Y:S02]  /*994a0*/  ISETP.LT.AND P3, PT, R61, UR4, !P1 ;  /* 0x000000043d007c0c */ /* 0x000fe4000cf61270 */
[----:B------:R-:W-:Y:S01]  /*994b0*/  ISETP.LT.AND P6, PT, R59, UR4, !P0 ;  /* 0x000000043b007c0c */ /* 0x000fe2000c7c1270 */
[----:B-1----:R-:W-:Y:S01]  /*994c0*/  IMAD.WIDE R6, R13, 0x2, R42 ;  /* 0x000000020d067825 */ /* 0x002fe200078e022a */
[----:B---3--:R-:W-:Y:S01]  /*994d0*/  PRMT R14, R55, 0x7632, R14 ;  /* 0x00007632370e7816 */ /* 0x008fe2000000000e */
[----:B------:R0:W-:Y:S04]  /*994e0*/  @P2 STG.E.U16 desc[UR50][R10.64], R55 ;  /* 0x000000370a002986 */ /* 0x0001e8000c101532 */
[----:B0-----:R-:W3:Y:S04]  /*994f0*/  LDL.LU R55, [R1+0x538] ;  /* 0x0005380001377983 */ /* 0x001ee80000300800 */
[----:B------:R-:W4:Y:S04]  /*99500*/  LDL.LU R51, [R1+0x568] ;  /* 0x0005680001337983 */ /* 0x000f280000300800 */
[----:B------:R-:W4:Y:S01]  /*99510*/  LDL.LU R56, [R1+0x558] ;  /* 0x0005580001387983 */ /* 0x000f220000300800 */
        /* <DEDUP_REMOVED lines=100> */
[----:B------:R-:W-:Y:S02]  /*99b60*/  ISETP.LT.AND P2, PT, R61, UR4, !P2 ;  /* 0x000000043d007c0c */ /* 0x000fe4000d741270 */
[----:B------:R-:W-:Y:S01]  /*99b70*/  ISETP.GE.AND P0, PT, R6, UR41, PT ;  /* 0x0000002906007c0c */ /* 0x000fe2000bf06270 */
[----:B------:R-:W-:Y:S01]  /*99b80*/  IMAD.WIDE R6, R12, 0x2, R26 ;  /* 0x000000020c067825 */ /* 0x000fe200078e021a */
[----:B------:R-:W-:Y:S01]  /*99b90*/  ISETP.GE.AND P1, PT, R14, UR43, PT ;  /* 0x0000002b0e007c0c */ /* 0x000fe2000bf26270 */
[----:B------:R0:W-:Y:S01]  /*99ba0*/  @P6 STG.E.U16 desc[UR50][R4.64], R13 ;  /* 0x0000000d04006986 */ /* 0x0001e2000c101532 */
[----:B------:R-:W-:Y:S01]  /*99bb0*/  PRMT R14, R49, 0x7632, R14 ;  /* 0x00007632310e7816 */ /* 0x000fe2000000000e */
[C---:B------:R-:W-:Y:S01]  /*99bc0*/  IMAD.WIDE R8, R12.reuse, 0x2, R40 ;  /* 0x000000020c087825 */ /* 0x040fe200078e0228 */
[----:B------:R-:W-:Y:S01]  /*99bd0*/  ISETP.LT.AND P6, PT, R59, UR4, !P1 ;  /* 0x000000043b007c0c */ /* 0x000fe2000cfc1270 */
[----:B------:R1:W-:Y:S02]  /*99be0*/  @P5 STG.E.U16 desc[UR50][R6.64], R49 ;  /* 0x0000003106005986 */ /* 0x0003e4000c101532 */
[----:B------:R-:W-:Y:S01]  /*99bf0*/  IMAD.WIDE R10, R12, 0x2, R42 ;  /* 0x000000020c0a7825 */ /* 0x000fe200078e022a */
[----:B------:R-:W-:Y:S01]  /*99c00*/  ISETP.LT.AND P5, PT, R50, UR4, !P1 ;  /* 0x0000000432007c0c */ /* 0x000fe2000cfa1270 */
[----:B------:R1:W-:Y:S02]  /*99c10*/  @P4 STG.E.U16 desc[UR50][R8.64], R14 ;  /* 0x0000000e08004986 */ /* 0x0003e4000c101532 */
[----:B0-----:R-:W-:-:S02]  /*99c20*/  IMAD.WIDE R4, R12, 0x2, R44 ;  /* 0x000000020c047825 */ /* 0x001fc400078e022c */
[----:B-1----:R-:W2:Y:S02]  /*99c30*/  LDL.LU R49, [R1+0x5ac] ;  /* 0x0005ac0001317983 */ /* 0x002ea40000300800 */
[----:B------:R-:W-:Y:S01]  /*99c40*/  VIADD R12, R12, UR5 ;  /* 0x000000050c0c7c36 */ /* 0x000fe20008000000 */
[----:B------:R-:W-:Y:S01]  /*99c50*/  ISETP.LT.AND P4, PT, R52, UR4, !P1 ;  /* 0x0000000434007c0c */ /* 0x000fe2000cf81270 */
[----:B------:R-:W-:Y:S02]  /*99c60*/  ULDC UR5, c[0x0][0x248] ;  /* 0x0000920000057ab9 */ /* 0x000fe40000000800 */
        /* <DEDUP_REMOVED lines=8> */
[----:B----4-:R-:W-:-:S03]  /*99cf0*/  PRMT R13, R51, 0x7632, R13 ;  /* 0x00007632330d7816 */ /* 0x010fc6000000000d */
[C---:B-1----:R-:W-:Y:S01]  /*99d00*/  IMAD.WIDE R6, R12.reuse, 0x2, R22 ;  /* 0x000000020c067825 */ /* 0x042fe200078e0216 */
[----:B------:R0:W-:Y:S03]  /*99d10*/  @P6 STG.E.U16 desc[UR50][R10.64], R51 ;  /* 0x000000330a006986 */ /* 0x0001e6000c101532 */
[----:B------:R-:W-:Y:S01]  /*99d20*/  IMAD.WIDE R4, R12, 0x2, R24 ;  /* 0x000000020c047825 */ /* 0x000fe200078e0218 */
[----:B------:R-:W-:Y:S01]  /*99d30*/  PRMT R14, R56, 0x7632, R14 ;  /* 0x00007632380e7816 */ /* 0x000fe2000000000e */
[----:B------:R-:W-:Y:S02]  /*99d40*/  @P5 STG.E.U16 desc[UR50][R8.64], R13 ;  /* 0x0000000d08005986 */ /* 0x000fe4000c101532 */
[----:B0-----:R-:W-:Y:S02]  /*99d50*/  IMAD.WIDE R10, R12, 0x2, R26 ;  /* 0x000000020c0a7825 */ /* 0x001fe400078e021a */
        /* <DEDUP_REMOVED lines=8> */
[----:B------:R-:W-:Y:S02]  /*99de0*/  ISETP.LT.AND P3, PT, R61, UR4, !P1 ;  /* 0x000000043d007c0c */ /* 0x000fe4000cf61270 */
[----:B------:R-:W-:Y:S01]  /*99df0*/  ISETP.LT.AND P6, PT, R59, UR4, !P0 ;  /* 0x000000043b007c0c */ /* 0x000fe2000c7c1270 */
[----:B------:R-:W-:-:S02]  /*99e00*/  VIADD R13, R12, UR5 ;  /* 0x000000050c0d7c36 */ /* 0x000fc40008000000 */
[----:B------:R-:W-:Y:S01]  /*99e10*/  IMAD.WIDE R6, R12, 0x2, R40 ;  /* 0x000000020c067825 */ /* 0x000fe200078e0228 */
[----:B------:R-:W-:Y:S01]  /*99e20*/  ISETP.LT.AND P2, PT, R50, UR4, !P0 ;  /* 0x0000000432007c0c */ /* 0x000fe2000c741270 */
[----:B------:R-:W4:Y:S01]  /*99e30*/  LDL.LU R56, [R1+0x5d0] ;  /* 0x0005d00001387983 */ /* 0x000f220000300800 */
[----:B------:R-:W-:Y:S01]  /*99e40*/  ULDC UR5, c[0x0][0x248] ;  /* 0x0000920000057ab9 */ /* 0x000fe20000000800 */
[----:B------:R-:W-:-:S04]  /*99e50*/  IMAD.WIDE R4, R12, 0x2, R42 ;  /* 0x000000020c047825 */ /* 0x000fc800078e022a */
[----:B------:R-:W-:Y:S01]  /*99e60*/  IMAD.WIDE R8, R12, 0x2, R44 ;  /* 0x000000020c087825 */ /* 0x000fe200078e022c */
[----:B------:R-:W-:Y:S01]  /*99e70*/  PRMT R12, R49, 0x7632, R12 ;  /* 0x00007632310c7816 */ /* 0x000fe2000000000c */
[----:B------:R-:W-:Y:S02]  /*99e80*/  @P4 STG.E.U16 desc[UR50][R6.64], R14 ;  /* 0x0000000e06004986 */ /* 0x000fe4000c101532 */
[C---:B------:R-:W-:Y:S02]  /*99e90*/  IMAD.WIDE R10, R13.reuse, 0x2, R2 ;  /* 0x000000020d0a7825 */ /* 0x040fe400078e0202 */
[----:B------:R0:W-:Y:S04]  /*99ea0*/  @P5 STG.E.U16 desc[UR50][R4.64], R49 ;  /* 0x0000003104005986 */ /* 0x0001e8000c101532 */
[----:B------:R-:W-:Y:S04]  /*99eb0*/  @P3 STG.E.U16 desc[UR50][R8.64], R12 ;  /* 0x0000000c08003986 */ /* 0x000fe8000c101532 */
[----:B0-----:R-:W4:Y:S01]  /*99ec0*/  LDL.LU R49, [R1+0x610] ;  /* 0x0006100001317983 */ /* 0x001f220000300800 */
[----:B------:R-:W-:-:S03]  /*99ed0*/  IMAD.WIDE R4, R13, 0x2, R20 ;  /* 0x000000020d047825 */ /* 0x000fc600078e0214 */
[----:B---3--:R0:W-:Y:S01]  /*99ee0*/  @P6 STG.E.U16 desc[UR50][R10.64], R55 ;  /* 0x000000370a006986 */ /* 0x0081e2000c101532 */
[----:B------:R-:W-:Y:S02]  /*99ef0*/  ISETP.LT.AND P6, PT, R52, UR4, !P0 ;  /* 0x0000000434007c0c */ /* 0x000fe4000c7c1270 */
[----:B------:R-:W-:-:S05]  /*99f00*/  PRMT R6, R55, 0x7632, R6 ;  /* 0x0000763237067816 */ /* 0x000fca0000000006 */
[----:B------:R1:W-:Y:S04]  /*99f10*/  @P2 STG.E.U16 desc[UR50][R4.64], R6 ;  /* 0x0000000604002986 */ /* 0x0003e8000c101532 */
[----:B0-----:R-:W3:Y:S01]  /*99f20*/  LDL.LU R55, [R1+0x600] ;  /* 0x0006000001377983 */ /* 0x001ee20000300800 */
[----:B-1----:R-:W-:Y:S01]  /*99f30*/  IMAD.WIDE R4, R13, 0x2, R22 ;  /* 0x000000020d047825 */ /* 0x002fe200078e0216 */
[----:B--2---:R-:W-:-:S04]  /*99f40*/  PRMT R12, R60, 0x7632, R12 ;  /* 0x000076323c0c7816 */ /* 0x004fc8000000000c */
[----:B------:R0:W-:Y:S04]  /*99f50*/  @P6 STG.E.U16 desc[UR50][R4.64], R60 ;  /* 0x0000003c04006986 */ /* 0x0001e8000c101532 */
[----:B0-----:R-:W2:Y:S01]  /*99f60*/  LDL.LU R60, [R1+0x5f0] ;  /* 0x0005f000013c7983 */ /* 0x001ea20000300800 */
[----:B------:R-:W-:Y:S02]  /*99f70*/  ISETP.LT.AND P5, PT, R53, UR4, !P0 ;  /* 0x0000000435007c0c */ /* 0x000fe4000c7a1270 */
[----:B------:R-:W-:Y:S02]  /*99f80*/  ISETP.LT.AND P4, PT, R57, UR4, !P0 ;  /* 0x0000000439007c0c */ /* 0x000fe4000c781270 */
[----:B------:R-:W-:Y:S01]  /*99f90*/  ISETP.LT.AND P3, PT, R54, UR4, !P0 ;  /* 0x0000000436007c0c */ /* 0x000fe2000c761270 */
[----:B------:R-:W-:Y:S01]  /*99fa0*/  VIADD R15, R0, 0x61 ;  /* 0x00000061000f7836 */ /* 0x000fe20000000000 */
[----:B------:R-:W-:Y:S01]  /*99fb0*/  ISETP.LT.AND P2, PT, R58, UR4, !P0 ;  /* 0x000000043a007c0c */ /* 0x000fe2000c741270 */
[----:B------:R-:W-:Y:S01]  /*99fc0*/  IMAD.WIDE R6, R13, 0x2, R24 ;  /* 0x000000020d067825 */ /* 0x000fe200078e0218 */
[----:B------:R-:W-:-:S02]  /*99fd0*/  ISETP.LT.AND P0, PT, R61, UR4, !P0 ;  /* 0x000000043d007c0c */ /* 0x000fc4000c701270 */
[----:B----4-:R-:W-:Y:S01]  /*99fe0*/  PRMT R14, R51, 0x7632, R14 ;  /* 0x00007632330e7816 */ /* 0x010fe2000000000e */
[----:B------:R-:W-:Y:S01]  /*99ff0*/  IMAD.WIDE R8, R13, 0x2, R26 ;  /* 0x000000020d087825 */ /* 0x000fe200078e021a */
[----:B------:R-:W-:-:S03]  /*9a000*/  ISETP.GE.AND P1, PT, R15, UR39, PT ;  /* 0x000000270f007c0c */ /* 0x000fc6000bf26270 */
[----:B------:R-:W-:Y:S01]  /*9a010*/  IMAD.WIDE R10, R13, 0x2, R40 ;  /* 0x000000020d0a7825 */ /* 0x000fe200078e0228 */
[----:B------:R0:W-:Y:S04]  /*9a020*/  @P5 STG.E.U16 desc[UR50][R6.64], R12 ;  /* 0x0000000c06005986 */ /* 0x0001e8000c101532 */
[----:B------:R1:W-:Y:S01]  /*9a030*/  @P4 STG.E.U16 desc[UR50][R8.64], R51 ;  /* 0x0000003308004986 */ /* 0x0003e2000c101532 */
[----:B------:R-:W-:Y:S01]  /*9a040*/  ISETP.LT.AND P4, PT, R59, UR4, !P1 ;  /* 0x000000043b007c0c */ /* 0x000fe2000cf81270 */
[C---:B------:R-:W-:Y:S02]  /*9a050*/  IMAD.WIDE R4, R13.reuse, 0x2, R42 ;  /* 0x000000020d047825 */ /* 0x040fe400078e022a */
[----:B------:R-:W-:Y:S01]  /*9a060*/  @P3 STG.E.U16 desc[UR50][R10.64], R14 ;  /* 0x0000000e0a003986 */ /* 0x000fe2000c101532 */
[----:B------:R-:W-:Y:S01]  /*9a070*/  ISETP.LT.AND P3, PT, R50, UR4, !P1 ;  /* 0x0000000432007c0c */ /* 0x000fe2000cf61270 */
[----:B0-----:R-:W-:Y:S01]  /*9a080*/  IMAD.WIDE R6, R13, 0x2, R44 ;  /* 0x000000020d067825 */ /* 0x001fe200078e022c */
[----:B-1----:R-:W-:-:S03]  /*9a090*/  PRMT R8, R56, 0x7632, R8 ;  /* 0x0000763238087816 */ /* 0x002fc60000000008 */
[----:B------:R-:W-:Y:S01]  /*9a0a0*/  VIADD R13, R13, UR5 ;  /* 0x000000050d0d7c36 */ /* 0x000fe20008000000 */
[----:B------:R0:W-:Y:S01]  /*9a0b0*/  @P2 STG.E.U16 desc[UR50][R4.64], R56 ;  /* 0x0000003804002986 */ /* 0x0001e2000c101532 */
[----:B------:R-:W-:Y:S01]  /*9a0c0*/  ISETP.LT.AND P6, PT, R52, UR4, !P1 ;  /* 0x0000000434007c0c */ /* 0x000fe2000cfc1270 */
[----:B------:R-:W-:Y:S01]  /*9a0d0*/  ULDC UR5, c[0x0][0x248] ;  /* 0x0000920000057ab9 */ /* 0x000fe20000000800 */
[----:B------:R-:W-:Y:S01]  /*9a0e0*/  ISETP.LT.AND P5, PT, R53, UR4, !P1 ;  /* 0x0000000435007c0c */ /* 0x000fe2000cfa1270 */
[----:B------:R1:W-:Y:S01]  /*9a0f0*/  @P0 STG.E.U16 desc[UR50][R6.64], R8 ;  /* 0x0000000806000986 */ /* 0x0003e2000c101532 */
[----:B------:R-:W-:Y:S02]  /*9a100*/  ISETP.LT.AND P0, PT, R57, UR4, !P1 ;  /* 0x0000000439007c0c */ /* 0x000fe4000cf01270 */
[----:B------:R-:W-:Y:S01]  /*9a110*/  PRMT R9, R49, 0x7632, R9 ;  /* 0x0000763231097816 */ /* 0x000fe20000000009 */
[----:B------:R-:W4:Y:S01]  /*9a120*/  LDL.LU R51, [R1+0x620] ;  /* 0x0006200001337983 */ /* 0x000f220000300800 */
[----:B0-----:R-:W-:-:S03]  /*9a130*/  IMAD.WIDE R4, R13, 0x2, R2 ;  /* 0x000000020d047825 */ /* 0x001fc600078e0202 */
[----:B------:R-:W4:Y:S01]  /*9a140*/  LDL.LU R56, [R1+0x5c4] ;  /* 0x0005c40001387983 */ /* 0x000f220000300800 */
[----:B-1----:R-:W-:-:S03]  /*9a150*/  IMAD.WIDE R6, R13, 0x2, R20 ;  /* 0x000000020d067825 */ /* 0x002fc600078e0214 */
[----:B------:R0:W-:Y:S01]  /*9a160*/  @P4 STG.E.U16 desc[UR50][R4.64], R49 ;  /* 0x0000003104004986 */ /* 0x0001e2000c101532 */
[----:B------:R-:W-:-:S03]  /*9a170*/  VIADD R8, R0, 0x62 ;  /* 0x0000006200087836 */ /* 0x000fc60000000000 */
[----:B------:R1:W-:Y:S02]  /*9a180*/  @P3 STG.E.U16 desc[UR50][R6.64], R9 ;  /* 0x0000000906003986 */ /* 0x0003e4000c101532 */
[----:B------:R-:W-:Y:S01]  /*9a190*/  ISETP.GE.AND P2, PT, R8, UR37, PT ;  /* 0x0000002508007c0c */ /* 0x000fe2000bf46270 */
[----:B0-----:R-:W-:Y:S01]  /*9a1a0*/  IMAD.WIDE R4, R13, 0x2, R22 ;  /* 0x000000020d047825 */ /* 0x001fe200078e0216 */
[----:B---3--:R-:W-:-:S03]  /*9a1b0*/  PRMT R12, R55, 0x7632, R12 ;  /* 0x00007632370c7816 */ /* 0x008fc6000000000c */
[C---:B-1----:R-:W-:Y:S01]  /*9a1c0*/  IMAD.WIDE R6, R13.reuse, 0x2, R24 ;  /* 0x000000020d067825 */ /* 0x042fe200078e0218 */
[----:B------:R-:W-:Y:S03]  /*9a1d0*/  @P6 STG.E.U16 desc[UR50][R4.64], R55 ;  /* 0x0000003704006986 */ /* 0x000fe6000c101532 */
[----:B------:R-:W-:Y:S01]  /*9a1e0*/  IMAD.WIDE R8, R13, 0x2, R26 ;  /* 0x000000020d087825 */ /* 0x000fe200078e021a */
[----:B------:R-:W-:Y:S01]  /*9a1f0*/  @P5 STG.E.U16 desc[UR50][R6.64], R12 ;  /* 0x0000000c06005986 */ /* 0x000fe2000c101532 */
[----:B--2---:R-:W-:-:S03]  /*9a200*/  PRMT R14, R60, 0x7632, R14 ;  /* 0x000076323c0e7816 */ /* 0x004fc6000000000e */
[----:B------:R0:W-:Y:S04]  /*9a210*/  @P0 STG.E.U16 desc[UR50][R8.64], R60 ;  /* 0x0000003c08000986 */ /* 0x0001e8000c101532 */
[----:B0-----:R-:W2:Y:S04]  /*9a220*/  LDL.LU R60, [R1+0x5b4] ;  /* 0x0005b400013c7983 */ /* 0x001ea80000300800 */
[----:B------:R-:W3:Y:S04]  /*9a230*/  LDL.LU R49, [R1+0x5e4] ;  /* 0x0005e40001317983 */ /* 0x000ee80000300800 */
[----:B------:R-:W3:Y:S01]  /*9a240*/  LDL.LU R55, [R1+0x5d4] ;  /* 0x0005d40001377983 */ /* 0x000ee20000300800 */
[----:B------:R-:W-:Y:S01]  /*9a250*/  ISETP.LT.AND P4, PT, R54, UR4, !P1 ;  /* 0x0000000436007c0c */ /* 0x000fe2000cf81270 */
[----:B------:R-:W-:Y:S01]  /*9a260*/  IMAD.WIDE R10, R13, 0x2, R40 ;  /* 0x000000020d0a7825 */ /* 0x000fe200078e0228 */
[----:B------:R-:W-:-:S02]  /*9a270*/  ISETP.LT.AND P3, PT, R61, UR4, !P1 ;  /* 0x000000043d007c0c */ /* 0x000fc4000cf61270 */
        /* <DEDUP_REMOVED lines=12> */
[----:B------:R0:W-:Y:S01]  /*9a340*/  @P4 STG.E.U16 desc[UR50][R4.64], R51 ;  /* 0x0000003304004986 */ /* 0x0001e2000c101532 */
[----:B------:R-:W-:-:S03]  /*9a350*/  PRMT R15, R56, 0x7632, R15 ;  /* 0x00007632380f7816 */ /* 0x000fc6000000000f */
[----:B------:R-:W-:Y:S04]  /*9a360*/  @P3 STG.E.U16 desc[UR50][R6.64], R13 ;  /* 0x0000000d06003986 */ /* 0x000fe8000c101532 */
[----:B------:R1:W-:Y:S04]  /*9a370*/  @P5 STG.E.U16 desc[UR50][R8.64], R56 ;  /* 0x0000003808005986 */ /* 0x0003e8000c101532 */
[----:B0-----:R-:W4:Y:S01]  /*9a380*/  LDL.LU R51, [R1+0x614] ;  /* 0x0006140001337983 */ /* 0x001f220000300800 */
[----:B------:R-:W-:-:S03]  /*9a390*/  IMAD.WIDE R4, R12, 0x2, R22 ;  /* 0x000000020c047825 */ /* 0x000fc600078e0216 */
[----:B------:R0:W-:Y:S04]  /*9a3a0*/  @P6 STG.E.U16 desc[UR50][R10.64], R15 ;  /* 0x0000000f0a006986 */ /* 0x0001e8000c101532 */
[----:B-1----:R-:W4:Y:S01]  /*9a3b0*/  LDL.LU R56, [R1+0x604] ;  /* 0x0006040001387983 */ /* 0x002f220000300800 */
[----:B------:R-:W-:Y:S02]  /*9a3c0*/  ISETP.LT.AND P6, PT, R53, UR4, !P2 ;  /* 0x0000000435007c0c */ /* 0x000fe4000d7c1270 */
[----:B------:R-:W-:Y:S01]  /*9a3d0*/  ISETP.LT.AND P5, PT, R57, UR4, !P2 ;  /* 0x0000000439007c0c */ /* 0x000fe2000d7a1270 */
[----:B------:R-:W-:Y:S01]  /*9a3e0*/  VIADD R6, R0, 0x64 ;  /* 0x0000006400067836 */ /* 0x000fe20000000000 */
[----:B------:R-:W-:Y:S01]  /*9a3f0*/  ISETP.LT.AND P4, PT, R54, UR4, !P2 ;  /* 0x0000000436007c0c */ /* 0x000fe2000d781270 */
[----:B------:R-:W-:Y:S01]  /*9a400*/  VIADD R14, R0, 0x63 ;  /* 0x00000063000e7836 */ /* 0x000fe20000000000 */
[----:B------:R-:W-:Y:S01]  /*9a410*/  ISETP.LT.AND P3, PT, R58, UR4, !P2 ;  /* 0x000000043a007c0c */ /* 0x000fe2000d761270 */
[----:B------:R-:W-:-:S03]  /*9a420*/  IMAD.WIDE R8, R12, 0x2, R40 ;  /* 0x000000020c087825 */ /* 0x000fc600078e0228 */
[----:B------:R-:W-:Y:S01]  /*9a430*/  ISETP.GE.AND P1, PT, R14, UR35, PT ;  /* 0x000000230e007c0c */ /* 0x000fe2000bf26270 */
[----:B0-----:R-:W-:Y:S01]  /*9a440*/  IMAD.WIDE R10, R12, 0x2, R42 ;  /* 0x000000020c0a7825 */ /* 0x001fe200078e022a */
[----:B--2---:R0:W-:Y:S01]  /*9a450*/  @P0 STG.E.U16 desc[UR50][R4.64], R60 ;  /* 0x0000003c04000986 */ /* 0x0041e2000c101532 */
[----:B------:R-:W-:-:S03]  /*9a460*/  PRMT R13, R60, 0x7632, R13 ;  /* 0x000076323c0d7816 */ /* 0x000fc6000000000d */
[----:B0-----:R-:W2:Y:S01]  /*9a470*/  LDL.LU R60, [R1+0x5f4] ;  /* 0x0005f400013c7983 */ /* 0x001ea20000300800 */
[----:B------:R-:W-:Y:S01]  /*9a480*/  ISETP.GE.AND P0, PT, R6, UR33, PT ;  /* 0x0000002106007c0c */ /* 0x000fe2000bf06270 */
[----:B------:R-:W-:-:S04]  /*9a490*/  IMAD.WIDE R4, R12, 0x2, R24 ;  /* 0x000000020c047825 */ /* 0x000fc800078e0218 */
[----:B------:R-:W-:Y:S01]  /*9a4a0*/  IMAD.WIDE R6, R12, 0x2, R26 ;  /* 0x000000020c067825 */ /* 0x000fe200078e021a */
[----:B------:R-:W-:Y:S01]  /*9a4b0*/  @P6 STG.E.U16 desc[UR50][R4.64], R13 ;  /* 0x0000000d04006986 */ /* 0x000fe2000c101532 */
[----:B---3--:R-:W-:-:S03]  /*9a4c0*/  PRMT R14, R49, 0x7632, R14 ;  /* 0x00007632310e7816 */ /* 0x008fc6000000000e */
[----:B------:R0:W-:Y:S04]  /*9a4d0*/  @P5 STG.E.U16 desc[UR50][R6.64], R49 ;  /* 0x0000003106005986 */ /* 0x0001e8000c101532 */
[----:B------:R-:W-:Y:S04]  /*9a4e0*/  @P4 STG.E.U16 desc[UR50][R8.64], R14 ;  /* 0x0000000e08004986 */ /* 0x000fe8000c101532 */
[----:B0-----:R-:W3:Y:S01]  /*9a4f0*/  LDL.LU R49, [R1+0x624] ;  /* 0x0006240001317983 */ /* 0x001ee20000300800 */
[----:B------:R-:W-:-:S03]  /*9a500*/  PRMT R6, R55, 0x7632, R6 ;  /* 0x0000763237067816 */ /* 0x000fc60000000006 */
[----:B------:R0:W-:Y:S04]  /*9a510*/  @P3 STG.E.U16 desc[UR50][R10.64], R55 ;  /* 0x000000370a003986 */ /* 0x0001e8000c101532 */
[----:B0-----:R-:W3:Y:S01]  /*9a520*/  LDL.LU R55, [R1+0x5c8] ;  /* 0x0005c80001377983 */ /* 0x001ee20000300800 */
        /* <DEDUP_REMOVED lines=11> */
[----:B------:R-:W-:Y:S01]  /*9a5e0*/  IMAD.WIDE R8, R13, 0x2, R20 ;  /* 0x000000020d087825 */ /* 0x000fe200078e0214 */
[----:B----4-:R-:W-:Y:S01]  /*9a5f0*/  PRMT R12, R51, 0x7632, R12 ;  /* 0x00007632330c7816 */ /* 0x010fe2000000000c */
[----:B------:R1:W-:Y:S01]  /*9a600*/  @P6 STG.E.U16 desc[UR50][R10.64], R51 ;  /* 0x000000330a006986 */ /* 0x0003e2000c101532 */
[----:B------:R-:W-:-:S03]  /*9a610*/  PRMT R14, R56, 0x7632, R14 ;  /* 0x00007632380e7816 */ /* 0x000fc6000000000e */
[----:B------:R-:W-:Y:S01]  /*9a620*/  @P5 STG.E.U16 desc[UR50][R8.64], R12 ;  /* 0x0000000c08005986 */ /* 0x000fe2000c101532 */
[----:B0-----:R-:W-:-:S04]  /*9a630*/  IMAD.WIDE R6, R13, 0x2, R22 ;  /* 0x000000020d067825 */ /* 0x001fc800078e0216 */
[C---:B------:R-:W-:Y:S01]  /*9a640*/  IMAD.WIDE R4, R13.reuse, 0x2, R24 ;  /* 0x000000020d047825 */ /* 0x040fe200078e0218 */
[----:B------:R0:W-:Y:S03]  /*9a650*/  @P4 STG.E.U16 desc[UR50][R6.64], R56 ;  /* 0x0000003806004986 */ /* 0x0001e6000c101532 */
[----:B-1----:R-:W-:Y:S01]  /*9a660*/  IMAD.WIDE R10, R13, 0x2, R26 ;  /* 0x000000020d0a7825 */ /* 0x002fe200078e021a */
[----:B------:R1:W-:Y:S01]  /*9a670*/  @P3 STG.E.U16 desc[UR50][R4.64], R14 ;  /* 0x0000000e04003986 */ /* 0x0003e2000c101532 */
[----:B------:R-:W-:Y:S02]  /*9a680*/  ISETP.LT.AND P4, PT, R54, UR4, !P1 ;  /* 0x0000000436007c0c */ /* 0x000fe4000cf81270 */
[----:B------:R-:W-:Y:S02]  /*9a690*/  ISETP.LT.AND P5, PT, R58, UR4, !P1 ;  /* 0x000000043a007c0c */ /* 0x000fe4000cfa1270 */
[----:B------:R-:W-:-:S02]  /*9a6a0*/  ISETP.LT.AND P3, PT, R61, UR4, !P1 ;  /* 0x000000043d007c0c */ /* 0x000fc4000cf61270 */
[----:B------:R-:W-:Y:S01]  /*9a6b0*/  ISETP.LT.AND P6, PT, R59, UR4, !P0 ;  /* 0x000000043b007c0c */ /* 0x000fe2000c7c1270 */
[----:B0-----:R-:W-:-:S04]  /*9a6c0*/  IMAD.WIDE R6, R13, 0x2, R42 ;  /* 0x000000020d067825 */ /* 0x001fc800078e022a */
[----:B-1----:R-:W-:-:S04]  /*9a6d0*/  IMAD.WIDE R4, R13, 0x2, R40 ;  /* 0x000000020d047825 */ /* 0x002fc800078e0228 */
[C---:B------:R-:W-:Y:S01]  /*9a6e0*/  VIADD R12, R13.reuse, UR5 ;  /* 0x000000050d0c7c36 */ /* 0x040fe20008000000 */
[----:B------:R-:W-:Y:S01]  /*9a6f0*/  ULDC UR5, c[0x0][0x248] ;  /* 0x0000920000057ab9 */ /* 0x000fe20000000800 */
[----:B------:R-:W-:Y:S01]  /*9a700*/  IMAD.WIDE R8, R13, 0x2, R44 ;  /* 0x000000020d087825 */ /* 0x000fe200078e022c */
[----:B--2---:R-:W-:Y:S01]  /*9a710*/  PRMT R14, R60, 0x7632, R14 ;  /* 0x000076323c0e7816 */ /* 0x004fe2000000000e */
[----:B------:R0:W-:Y:S04]  /*9a720*/  @P2 STG.E.U16 desc[UR50][R10.64], R60 ;  /* 0x0000003c0a002986 */ /* 0x0001e8000c101532 */
[----:B0-----:R-:W2:Y:S04]  /*9a730*/  LDL.LU R60, [R1+0x5b8] ;  /* 0x0005b800013c7983 */ /* 0x001ea80000300800 */
[----:B------:R-:W4:Y:S04]  /*9a740*/  LDL.LU R51, [R1+0x5e8] ;  /* 0x0005e80001337983 */ /* 0x000f280000300800 */
[----:B------:R-:W4:Y:S01]  /*9a750*/  LDL.LU R56, [R1+0x5d8] ;  /* 0x0005d80001387983 */ /* 0x000f220000300800 */
[----:B------:R-:W-:Y:S01]  /*9a760*/  IMAD.WIDE R10, R12, 0x2, R2 ;  /* 0x000000020c0a7825 */ /* 0x000fe200078e0202 */
[----:B---3--:R-:W-:-:S02]  /*9a770*/  PRMT R13, R49, 0x7632, R13 ;  /* 0x00007632310d7816 */ /* 0x008fc4000000000d */
[----:B------:R-:W-:Y:S04]  /*9a780*/  @P4 STG.E.U16 desc[UR50][R4.64], R14 ;  /* 0x0000000e04004986 */ /* 0x000fe8000c101532 */
[----:B------:R0:W-:Y:S04]  /*9a790*/  @P5 STG.E.U16 desc[UR50][R6.64], R49 ;  /* 0x0000003106005986 */ /* 0x0001e8000c101532 */
[----:B------:R-:W-:Y:S04]  /*9a7a0*/  @P3 STG.E.U16 desc[UR50][R8.64], R13 ;  /* 0x0000000d08003986 */ /* 0x000fe8000c101532 */
[----:B0-----:R-:W3:Y:S01]  /*9a7b0*/  LDL.LU R49, [R1+0x618] ;  /* 0x0006180001317983 */ /* 0x001ee20000300800 */
[----:B------:R-:W-:-:S03]  /*9a7c0*/  PRMT R6, R55, 0x7632, R6 ;  /* 0x0000763237067816 */ /* 0x000fc60000000006 */
[----:B------:R0:W-:Y:S04]  /*9a7d0*/  @P6 STG.E.U16 desc[UR50][R10.64], R55 ;  /* 0x000000370a006986 */ /* 0x0001e8000c101532 */
[----:B0-----:R-:W3:Y:S01]  /*9a7e0*/  LDL.LU R55, [R1+0x608] ;  /* 0x0006080001377983 */ /* 0x001ee20000300800 */
[----:B------:R-:W-:Y:S02]  /*9a7f0*/  ISETP.LT.AND P2, PT, R50, UR4, !P0 ;  /* 0x0000000432007c0c */ /* 0x000fe4000c741270 */
[----:B------:R-:W-:Y:S01]  /*9a800*/  ISETP.LT.AND P6, PT, R52, UR4, !P0 ;  /* 0x0000000434007c0c */ /* 0x000fe2000c7c1270 */
[----:B------:R-:W-:Y:S01]  /*9a810*/  IMAD.WIDE R4, R12, 0x2, R20 ;  /* 0x000000020c047825 */ /* 0x000fe200078e0214 */
[----:B------:R-:W-:Y:S02]  /*9a820*/  ISETP.LT.AND P5, PT, R53, UR4, !P0 ;  /* 0x0000000435007c0c */ /* 0x000fe4000c7a1270 */
[----:B------:R-:W-:-:S07]  /*9a830*/  ISETP.LT.AND P4, PT, R57, UR4, !P0 ;  /* 0x0000000439007c0c */ /* 0x000fce000c781270 */
[----:B------:R0:W-:Y:S01]  /*9a840*/  @P2 STG.E.U16 desc[UR50][R4.64], R6 ;  /* 0x0000000604002986 */ /* 0x0001e2000c101532 */
[----:B------:R-:W-:Y:S01]  /*9a850*/  VIADD R15, R0, 0x65 ;  /* 0x00000065000f7836 */ /* 0x000fe20000000000 */
[----:B------:R-:W-:Y:S01]  /*9a860*/  ISETP.LT.AND P3, PT, R54, UR4, !P0 ;  /* 0x0000000436007c0c */ /* 0x000fe2000c761270 */
[----:B0-----:R-:W-:Y:S01]  /*9a870*/  IMAD.WIDE R4, R12, 0x2, R22 ;  /* 0x000000020c047825 */ /* 0x001fe200078e0216 */
[----:B------:R-:W-:Y:S02]  /*9a880*/  ISETP.LT.AND P2, PT, R58, UR4, !P0 ;  /* 0x000000043a007c0c */ /* 0x000fe4000c741270 */
[----:B------:R-:W-:Y:S01]  /*9a890*/  ISETP.LT.AND P0, PT, R61, UR4, !P0 ;  /* 0x000000043d007c0c */ /* 0x000fe2000c701270 */
[----:B------:R-:W-:Y:S01]  /*9a8a0*/  IMAD.WIDE R6, R12, 0x2, R24 ;  /* 0x000000020c067825 */ /* 0x000fe200078e0218 */
[----:B------:R-:W-:-:S03]  /*9a8b0*/  ISETP.GE.AND P1, PT, R15, UR31, PT ;  /* 0x0000001f0f007c0c */ /* 0x000fc6000bf26270 */
[----:B------:R-:W-:-:S04]  /*9a8c0*/  IMAD.WIDE R8, R12, 0x2, R26 ;  /* 0x000000020c087825 */ /* 0x000fc800078e021a */
[----:B------:R-:W-:Y:S01]  /*9a8d0*/  IMAD.WIDE R10, R12, 0x2, R40 ;  /* 0x000000020c0a7825 */ /* 0x000fe200078e0228 */
[----:B--2---:R-:W-:Y:S01]  /*9a8e0*/  PRMT R13, R60, 0x7632, R13 ;  /* 0x000076323c0d7816 */ /* 0x004fe2000000000d */
[----:B------:R0:W-:Y:S04]  /*9a8f0*/  @P6 STG.E.U16 desc[UR50][R4.64], R60 ;  /* 0x0000003c04006986 */ /* 0x0001e8000c101532 */
[----:B0-----:R-:W2:Y:S01]  /*9a900*/  LDL.LU R60, [R1+0x5f8] ;  /* 0x0005f800013c7983 */ /* 0x001ea20000300800 */
[----:B----4-:R-:W-:-:S03]  /*9a910*/  PRMT R14, R51, 0x7632, R14 ;  /* 0x00007632330e7816 */ /* 0x010fc6000000000e */
[----:B------:R0:W-:Y:S01]  /*9a920*/  @P5 STG.E.U16 desc[UR50][R6.64], R13 ;  /* 0x0000000d06005986 */ /* 0x0001e2000c101532 */
[----:B------:R-:W-:-:S03]  /*9a930*/  IMAD.WIDE R4, R12, 0x2, R44 ;  /* 0x000000020c047825 */ /* 0x000fc600078e022c */
[----:B------:R1:W-:Y:S01]  /*9a940*/  @P4 STG.E.U16 desc[UR50][R8.64], R51 ;  /* 0x0000003308004986 */ /* 0x0003e2000c101532 */
[----:B------:R-:W-:-:S03]  /*9a950*/  ISETP.LT.AND P4, PT, R59, UR4, !P1 ;  /* 0x000000043b007c0c */ /* 0x000fc6000cf81270 */
[----:B------:R-:W-:Y:S01]  /*9a960*/  @P3 STG.E.U16 desc[UR50][R10.64], R14 ;  /* 0x0000000e0a003986 */ /* 0x000fe2000c101532 */
[----:B0-----:R-:W-:Y:S01]  /*9a970*/  IMAD.WIDE R6, R12, 0x2, R42 ;  /* 0x000000020c067825 */ /* 0x001fe200078e022a */
[----:B------:R-:W-:Y:S02]  /*9a980*/  ISETP.LT.AND P3, PT, R50, UR4, !P1 ;  /* 0x0000000432007c0c */ /* 0x000fe4000cf61270 */
[----:B-1----:R-:W-:Y:S01]  /*9a990*/  PRMT R8, R56, 0x7632, R8 ;  /* 0x0000763238087816 */ /* 0x002fe20000000008 */
[----:B------:R-:W-:Y:S01]  /*9a9a0*/  VIADD R13, R12, UR5 ;  /* 0x000000050c0d7c36 */ /* 0x000fe20008000000 */
[----:B------:R0:W-:Y:S01]  /*9a9b0*/  @P2 STG.E.U16 desc[UR50][R6.64], R56 ;  /* 0x0000003806002986 */ /* 0x0001e2000c101532 */
[----:B------:R-:W-:Y:S01]  /*9a9c0*/  ISETP.LT.AND P6, PT, R52, UR4, !P1 ;  /* 0x0000000434007c0c */ /* 0x000fe2000cfc1270 */
[----:B------:R-:W-:Y:S02]  /*9a9d0*/  ULDC UR5, c[0x0][0x248] ;  /* 0x0000920000057ab9 */ /* 0x000fe40000000800 */
[----:B------:R1:W-:Y:S04]  /*9a9e0*/  @P0 STG.E.U16 desc[UR50][R4.64], R8 ;  /* 0x0000000804000986 */ /* 0x0003e8000c101532 */
[----:B------:R-:W4:Y:S01]  /*9a9f0*/  LDL.LU R51, [R1+0x628] ;  /* 0x0006280001337983 */ /* 0x000f220000300800 */
[----:B---3--:R-:W-:Y:S01]  /*9aa00*/  PRMT R9, R49, 0x7632, R9 ;  /* 0x0000763231097816 */ /* 0x008fe20000000009 */
[----:B0-----:R-:W-:-:S02]  /*9aa10*/  IMAD.WIDE R6, R13, 0x2, R20 ;  /* 0x000000020d067825 */ /* 0x001fc400078e0214 */
[----:B------:R-:W3:Y:S02]  /*9aa20*/  LDL.LU R56, [R1+0x5cc] ;  /* 0x0005cc0001387983 */ /* 0x000ee40000300800 */
[----:B-1----:R-:W-:-:S05]  /*9aa30*/  IMAD.WIDE R4, R13, 0x2, R2 ;  /* 0x000000020d047825 */ /* 0x002fca00078e0202 */
[----:B------:R0:W-:Y:S01]  /*9aa40*/  @P4 STG.E.U16 desc[UR50][R4.64], R49 ;  /* 0x0000003104004986 */ /* 0x0001e2000c101532 */
[----:B------:R-:W-:-:S03]  /*9aa50*/  PRMT R12, R55, 0x7632, R12 ;  /* 0x00007632370c7816 */ /* 0x000fc6000000000c */
[----:B------:R-:W-:Y:S01]  /*9aa60*/  @P3 STG.E.U16 desc[UR50][R6.64], R9 ;  /* 0x0000000906003986 */ /* 0x000fe2000c101532 */
[----:B0-----:R-:W-:-:S05]  /*9aa70*/  IMAD.WIDE R4, R13, 0x2, R22 ;  /* 0x000000020d047825 */ /* 0x001fca00078e0216 */
[----:B------:R0:W-:Y:S04]  /*9aa80*/  @P6 STG.E.U16 desc[UR50][R4.64], R55 ;  /* 0x0000003704006986 */ /* 0x0001e8000c101532 */
[----:B0-----:R-:W3:Y:S01]  /*9aa90*/  LDL.LU R55, [R1+0x5bc] ;  /* 0x0005bc0001377983 */ /* 0x001ee20000300800 */
[----:B------:R-:W-:Y:S02]  /*9aaa0*/  ISETP.LT.AND P5, PT, R53, UR4, !P1 ;  /* 0x0000000435007c0c */ /* 0x000fe4000cfa1270 */
[----:B------:R-:W-:Y:S01]  /*9aab0*/  ISETP.LT.AND P0, PT, R57, UR4, !P1 ;  /* 0x0000000439007c0c */ /* 0x000fe2000cf01270 */
[----:B------:R-:W-:Y:S01]  /*9aac0*/  VIADD R8, R0, 0x66 ;  /* 0x0000006600087836 */ /* 0x000fe20000000000 */
[----:B------:R-:W-:Y:S01]  /*9aad0*/  ISETP.LT.AND P4, PT, R54, UR4, !P1 ;  /* 0x0000000436007c0c */ /* 0x000fe2000cf81270 */
[C---:B------:R-:W-:Y:S01]  /*9aae0*/  IMAD.WIDE R6, R13.reuse, 0x2, R24 ;  /* 0x000000020d067825 */ /* 0x040fe200078e0218 */
[----:B------:R-:W3:Y:S02]  /*9aaf0*/  LDL.LU R49, [R1+0x5ec] ;  /* 0x0005ec0001317983 */ /* 0x000ee40000300800 */
[----:B------:R-:W-:Y:S01]  /*9ab00*/  ISETP.GE.AND P2, PT, R8, UR29, PT ;  /* 0x0000001d08007c0c */ /* 0x000fe2000bf46270 */
[----:B------:R-:W-:-:S04]  /*9ab10*/  IMAD.WIDE R8, R13, 0x2, R26 ;  /* 0x000000020d087825 */ /* 0x000fc800078e021a */
[----:B------:R-:W-:Y:S01]  /*9ab20*/  IMAD.WIDE R10, R13, 0x2, R40 ;  /* 0x000000020d0a7825 */ /* 0x000fe200078e0228 */
[----:B------:R0:W-:Y:S01]  /*9ab30*/  @P5 STG.E.U16 desc[UR50][R6.64], R12 ;  /* 0x0000000c06005986 */ /* 0x0001e2000c101532 */
[----:B------:R-:W-:Y:S02]  /*9ab40*/  ISETP.LT.AND P5, PT, R59, UR4, !P2 ;  /* 0x000000043b007c0c */ /* 0x000fe4000d7a1270 */
[C---:B------:R-:W-:Y:S01]  /*9ab50*/  IMAD.WIDE R4, R13.reuse, 0x2, R42 ;  /* 0x000000020d047825 */ /* 0x040fe200078e022a */
[----:B------:R-:W-:Y:S02]  /*9ab60*/  ISETP.LT.AND P6, PT, R50, UR4, !P2 ;  /* 0x0000000432007c0c */ /* 0x000fe4000d7c1270 */
[----:B------:R-:W-:Y:S01]  /*9ab70*/  ISETP.LT.AND P3, PT, R52, UR4, !P2 ;  /* 0x0000000434007c0c */ /* 0x000fe2000d761270 */
[C---:B0-----:R-:W-:Y:S01]  /*9ab80*/  VIADD R12, R13.reuse, UR5 ;  /* 0x000000050d0c7c36 */ /* 0x041fe20008000000 */
[----:B------:R-:W-:Y:S01]  /*9ab90*/  ULDC UR5, c[0x0][0x248] ;  /* 0x0000920000057ab9 */ /* 0x000fe20000000800 */
[----:B------:R-:W-:Y:S01]  /*9aba0*/  IMAD.WIDE R6, R13, 0x2, R44 ;  /* 0x000000020d067825 */ /* 0x000fe200078e022c */
[----:B--2---:R-:W-:Y:S01]  /*9abb0*/  PRMT R14, R60, 0x7632, R14 ;  /* 0x000076323c0e7816 */ /* 0x004fe2000000000e */
[----:B------:R0:W-:Y:S04]  /*9abc0*/  @P0 STG.E.U16 desc[UR50][R8.64], R60 ;  /* 0x0000003c08000986 */ /* 0x0001e8000c101532 */
[----:B------:R1:W-:Y:S01]  /*9abd0*/  @P4 STG.E.U16 desc[UR50][R10.64], R14 ;  /* 0x0000000e0a004986 */ /* 0x0003e2000c101532 */
[----:B------:R-:W-:-:S03]  /*9abe0*/  ISETP.LT.AND P4, PT, R58, UR4, !P1 ;  /* 0x000000043a007c0c */ /* 0x000fc6000cf81270 */
[----:B0-----:R-:W2:Y:S01]  /*9abf0*/  LDL.LU R60, [R1+0x5dc] ;  /* 0x0005dc00013c7983 */ /* 0x001ea20000300800 */
[----:B------:R-:W-:Y:S01]  /*9ac00*/  ISETP.LT.AND P0, PT, R61, UR4, !P1 ;  /* 0x000000043d007c0c */ /* 0x000fe2000cf01270 */
[----:B------:R-:W-:-:S04]  /*9ac10*/  IMAD.WIDE R8, R12, 0x2, R2 ;  /* 0x000000020c087825 */ /* 0x000fc800078e0202 */
[----:B-1----:R-:W-:Y:S01]  /*9ac20*/  IMAD.WIDE R10, R12, 0x2, R20 ;  /* 0x000000020c0a7825 */ /* 0x002fe200078e0214 */
[----:B----4-:R-:W-:-:S03]  /*9ac30*/  PRMT R13, R51, 0x7632, R13 ;  /* 0x00007632330d7816 */ /* 0x010fc6000000000d */
[----:B------:R0:W-:Y:S04]  /*9ac40*/  @P4 STG.E.U16 desc[UR50][R4.64], R51 ;  /* 0x0000003304004986 */ /* 0x0001e8000c101532 */
[----:B------:R-:W-:Y:S01]  /*9ac50*/  @P0 STG.E.U16 desc[UR50][R6.64], R13 ;  /* 0x0000000d06000986 */ /* 0x000fe2000c101532 */
[----:B---3--:R-:W-:-:S03]  /*9ac60*/  PRMT R15, R56, 0x7632, R15 ;  /* 0x00007632380f7816 */ /* 0x008fc6000000000f */
[----:B0-----:R-:W3:Y:S01]  /*9ac70*/  LDL.LU R51, [R1+0x61c] ;  /* 0x00061c0001337983 */ /* 0x001ee20000300800 */
[----:B------:R-:W-:-:S03]  /*9ac80*/  IMAD.WIDE R4, R12, 0x2, R22 ;  /* 0x000000020c047825 */ /* 0x000fc600078e0216 */
[----:B------:R0:W-:Y:S04]  /*9ac90*/  @P5 STG.E.U16 desc[UR50][R8.64], R56 ;  /* 0x0000003808005986 */ /* 0x0001e8000c101532 */
[----:B------:R-:W-:Y:S04]  /*9aca0*/  @P6 STG.E.U16 desc[UR50][R10.64], R15 ;  /* 0x0000000f0a006986 */ /* 0x000fe8000c101532 */
[----:B0-----:R-:W4:Y:S04]  /*9acb0*/  LDL.LU R56, [R1+0x60c] ;  /* 0x00060c0001387983 */ /* 0x001f280000300800 */
[----:B------:R0:W-:Y:S01]  /*9acc0*/  @P3 STG.E.U16 desc[UR50][R4.64], R55 ;  /* 0x0000003704003986 */ /* 0x0001e2000c101532 */
[----:B------:R-:W-:-:S03]  /*9acd0*/  PRMT R13, R55, 0x7632, R13 ;  /* 0x00007632370d7816 */ /* 0x000fc6000000000d */
[----:B0-----:R-:W4:Y:S01]  /*9ace0*/  LDL.LU R55, [R1+0x5fc] ;  /* 0x0005fc0001377983 */ /* 0x001f220000300800 */
        /* <DEDUP_REMOVED lines=15> */
[----:B------:R1:W-:Y:S04]  /*9ade0*/  @P4 STG.E.U16 desc[UR50][R8.64], R14 ;  /* 0x0000000e08004986 */ /* 0x0003e8000c101532 */
[----:B0-----:R-:W4:Y:S01]  /*9adf0*/  LDL.LU R49, [R1+0x62c] ;  /* 0x00062c0001317983 */ /* 0x001f220000300800 */
[----:B------:R-:W-:-:S02]  /*9ae00*/  ISETP.LT.AND P2, PT, R61, UR4, !P2 ;  /* 0x000000043d007c0c */ /* 0x000fc4000d741270 */
[----:B------:R-:W-:Y:S01]  /*9ae10*/  ISETP.LT.AND P6, PT, R59, UR4, !P1 ;  /* 0x000000043b007c0c */ /* 0x000fe2000cfc1270 */
[----:B------:R-:W-:Y:S01]  /*9ae20*/  IMAD.WIDE R4, R12, 0x2, R44 ;  /* 0x000000020c047825 */ /* 0x000fe200078e022c */
[----:B------:R-:W-:Y:S02]  /*9ae30*/  ISETP.LT.AND P5, PT, R50, UR4, !P1 ;  /* 0x0000000432007c0c */ /* 0x000fe4000cfa1270 */
[----:B------:R-:W-:Y:S01]  /*9ae40*/  ISETP.LT.AND P4, PT, R52, UR4, !P1 ;  /* 0x0000000434007c0c */ /* 0x000fe2000cf81270 */
[----:B------:R-:W-:Y:S01]  /*9ae50*/  VIADD R12, R12, UR5 ;  /* 0x000000050c0c7c36 */ /* 0x000fe20008000000 */
[----:B------:R-:W-:-:S03]  /*9ae60*/  ULDC UR5, c[0x0][0x248] ;  /* 0x0000920000057ab9 */ /* 0x000fc60000000800 */
[----:B-1----:R-:W-:Y:S01]  /*9ae70*/  IMAD.WIDE R8, R12, 0x2, R20 ;  /* 0x000000020c087825 */ /* 0x002fe200078e0214 */
[----:B--2---:R-:W-:Y:S01]  /*9ae80*/  PRMT R6, R60, 0x7632, R6 ;  /* 0x000076323c067816 */ /* 0x004fe20000000006 */
[----:B------:R0:W-:Y:S04]  /*9ae90*/  @P3 STG.E.U16 desc[UR50][R10.64], R60 ;  /* 0x0000003c0a003986 */ /* 0x0001e8000c101532 */
[----:B0-----:R-:W2:Y:S01]  /*9aea0*/  LDL.LU R60, [R1+0x660] ;  /* 0x00066000013c7983 */ /* 0x001ea20000300800 */
[----:B------:R-:W-:Y:S01]  /*9aeb0*/  ISETP.LT.AND P3, PT, R53, UR4, !P1 ;  /* 0x0000000435007c0c */ /* 0x000fe2000cf61270 */
[C---:B------:R-:W-:Y:S02]  /*9aec0*/  IMAD.WIDE R10, R12.reuse, 0x2, R2 ;  /* 0x000000020c0a7825 */ /* 0x040fe400078e0202 */
[----:B------:R0:W-:Y:S01]  /*9aed0*/  @P2 STG.E.U16 desc[UR50][R4.64], R6 ;  /* 0x0000000604002986 */ /* 0x0001e2000c101532 */
[----:B------:R-:W-:Y:S01]  /*9aee0*/  ISETP.LT.AND P2, PT, R57, UR4, !P1 ;  /* 0x0000000439007c0c */ /* 0x000fe2000cf41270 */
[C---:B0-----:R-:W-:Y:S01]  /*9aef0*/  IMAD.WIDE R6, R12.reuse, 0x2, R22 ;  /* 0x000000020c067825 */ /* 0x041fe200078e0216 */
[----:B---3--:R-:W-:Y:S01]  /*9af00*/  PRMT R13, R51, 0x7632, R13 ;  /* 0x00007632330d7816 */ /* 0x008fe2000000000d */
[----:B------:R0:W-:Y:S02]  /*9af10*/  @P6 STG.E.U16 desc[UR50][R10.64], R51 ;  /* 0x000000330a006986 */ /* 0x0001e4000c101532 */
[----:B------:R-:W-:-:S02]  /*9af20*/  IMAD.WIDE R4, R12, 0x2, R24 ;  /* 0x000000020c047825 */ /* 0x000fc400078e0218 */
[----:B------:R-:W-:Y:S04]  /*9af30*/  @P5 STG.E.U16 desc[UR50][R8.64], R13 ;  /* 0x0000000d08005986 */ /* 0x000fe8000c101532 */
[----:B0-----:R-:W3:Y:S01]  /*9af40*/  LDL.LU R51, [R1+0x650] ;  /* 0x0006500001337983 */ /* 0x001ee20000300800 */
[----:B------:R-:W-:Y:S01]  /*9af50*/  IMAD.WIDE R10, R12, 0x2, R26 ;  /* 0x000000020c0a7825 */ /* 0x000fe200078e021a */
[----:B----4-:R-:W-:Y:S02]  /*9af60*/  PRMT R14, R56, 0x7632, R14 ;  /* 0x00007632380e7816 */ /* 0x010fe4000000000e */
[----:B------:R0:W-:Y:S04]  /*9af70*/  @P4 STG.E.U16 desc[UR50][R6.64], R56 ;  /* 0x0000003806004986 */ /* 0x0001e8000c101532 */
[----:B------:R1:W-:Y:S04]  /*9af80*/  @P3 STG.E.U16 desc[UR50][R4.64], R14 ;  /* 0x0000000e04003986 */ /* 0x0003e8000c101532 */
[----:B0-----:R-:W4:Y:S01]  /*9af90*/  LDL.LU R56, [R1+0x640] ;  /* 0x0006400001387983 */ /* 0x001f220000300800 */
[----:B-1----:R-:W-:-:S03]  /*9afa0*/  PRMT R14, R55, 0x7632, R14 ;  /* 0x00007632370e7816 */ /* 0x002fc6000000000e */
[----:B------:R0:W-:Y:S04]  /*9afb0*/  @P2 STG.E.U16 desc[UR50][R10.64], R55 ;  /* 0x000000370a002986 */ /* 0x0001e8000c101532 */
[----:B0-----:R-:W4:Y:S01]  /*9afc0*/  LDL.LU R55, [R1+0x630] ;  /* 0x0006300001377983 */ /* 0x001f220000300800 */
[----:B------:R-:W-:Y:S02]  /*9afd0*/  ISETP.LT.AND P4, PT, R54, UR4, !P1 ;  /* 0x0000000436007c0c */ /* 0x000fe4000cf81270 */
[----:B------:R-:W-:Y:S02]  /*9afe0*/  ISETP.LT.AND P5, PT, R58, UR4, !P1 ;  /* 0x000000043a007c0c */ /* 0x000fe4000cfa1270 */
[----:B------:R-:W-:Y:S02]  /*9aff0*/  ISETP.LT.AND P3, PT, R61, UR4, !P1 ;  /* 0x000000043d007c0c */ /* 0x000fe4000cf61270 */
[----:B------:R-:W-:Y:S01]  /*9b000*/  ISETP.LT.AND P6, PT, R59, UR4, !P0 ;  /* 0x000000043b007c0c */ /* 0x000fe2000c7c1270 */
[----:B------:R-:W-:-:S02]  /*9b010*/  VIADD R13, R12, UR5 ;  /* 0x000000050c0d7c36 */ /* 0x000fc40008000000 */
[----:B------:R-:W-:-:S04]  /*9b020*/  IMAD.WIDE R6, R12, 0x2, R40 ;  /* 0x000000020c067825 */ /* 0x000fc800078e0228 */
[----:B------:R-:W-:-:S04]  /*9b030*/  IMAD.WIDE R4, R12, 0x2, R42 ;  /* 0x000000020c047825 */ /* 0x000fc800078e022a */
[----:B------:R-:W-:Y:S01]  /*9b040*/  IMAD.WIDE R8, R12, 0x2, R44 ;  /* 0x000000020c087825 */ /* 0x000fe200078e022c */
[----:B------:R-:W-:Y:S01]  /*9b050*/  PRMT R12, R49, 0x7632, R12 ;  /* 0x00007632310c7816 */ /* 0x000fe2000000000c */
[----:B------:R-:W-:Y:S01]  /*9b060*/  @P4 STG.E.U16 desc[UR50][R6.64], R14 ;  /* 0x0000000e06004986 */ /* 0x000fe2000c101532 */
[----:B------:R-:W-:Y:S01]  /*9b070*/  ISETP.LT.AND P2, PT, R50, UR4, !P0 ;  /* 0x0000000432007c0c */ /* 0x000fe2000c741270 */
[----:B------:R-:W-:Y:S01]  /*9b080*/  IMAD.WIDE R10, R13, 0x2, R2 ;  /* 0x000000020d0a7825 */ /* 0x000fe200078e0202 */
[----:B------:R-:W-:Y:S01]  /*9b090*/  ULDC UR5, c[0x0][0x248] ;  /* 0x0000920000057ab9 */ /* 0x000fe20000000800 */
[----:B------:R0:W-:Y:S04]  /*9b0a0*/  @P5 STG.E.U16 desc[UR50][R4.64], R49 ;  /* 0x0000003104005986 */ /* 0x0001e8000c101532 */
[----:B------:R1:W-:Y:S01]  /*9b0b0*/  @P3 STG.E.U16 desc[UR50][R8.64], R12 ;  /* 0x0000000c08003986 */ /* 0x0003e2000c101532 */
[----:B------:R-:W-:-:S02]  /*9b0c0*/  ISETP.LT.AND P5, PT, R53, UR4, !P0 ;  /* 0x0000000435007c0c */ /* 0x000fc4000c7a1270 */
[----:B------:R-:W-:Y:S01]  /*9b0d0*/  ISETP.LT.AND P4, PT, R57, UR4, !P0 ;  /* 0x0000000439007c0c */ /* 0x000fe2000c781270 */
[----:B0-----:R-:W-:Y:S01]  /*9b0e0*/  IMAD.WIDE R4, R13, 0x2, R20 ;  /* 0x000000020d047825 */ /* 0x001fe200078e0214 */
[----:B------:R-:W-:-:S03]  /*9b0f0*/  ISETP.LT.AND P3, PT, R54, UR4, !P0 ;  /* 0x0000000436007c0c */ /* 0x000fc6000c761270 */
[----:B-1----:R-:W-:Y:S01]  /*9b100*/  IMAD.WIDE R8, R13, 0x2, R26 ;  /* 0x000000020d087825 */ /* 0x002fe200078e021a */
[----:B--2---:R0:W-:Y:S01]  /*9b110*/  @P6 STG.E.U16 desc[UR50][R10.64], R60 ;  /* 0x0000003c0a006986 */ /* 0x0041e2000c101532 */
[----:B------:R-:W-:-:S03]  /*9b120*/  PRMT R6, R60, 0x7632, R6 ;  /* 0x000076323c067816 */ /* 0x000fc60000000006 */
[----:B0-----:R-:W2:Y:S01]  /*9b130*/  LDL.LU R60, [R1+0x370] ;  /* 0x00037000013c7983 */ /* 0x001ea20000300800 */
[----:B------:R-:W-:-:S03]  /*9b140*/  ISETP.LT.AND P6, PT, R52, UR4, !P0 ;  /* 0x0000000434007c0c */ /* 0x000fc6000c7c1270 */
[----:B------:R0:W-:Y:S01]  /*9b150*/  @P2 STG.E.U16 desc[UR50][R4.64], R6 ;  /* 0x0000000604002986 */ /* 0x0001e2000c101532 */
[----:B------:R-:W-:Y:S01]  /*9b160*/  ISETP.LT.AND P2, PT, R58, UR4, !P0 ;  /* 0x000000043a007c0c */ /* 0x000fe2000c741270 */
[----:B------:R-:W-:-:S04]  /*9b170*/  IMAD.WIDE R10, R13, 0x2, R40 ;  /* 0x000000020d0a7825 */ /* 0x000fc800078e0228 */
[----:B0-----:R-:W-:Y:S01]  /*9b180*/  IMAD.WIDE R4, R13, 0x2, R22 ;  /* 0x000000020d047825 */ /* 0x001fe200078e0216 */
[----:B---3--:R-:W-:-:S03]  /*9b190*/  PRMT R12, R51, 0x7632, R12 ;  /* 0x00007632330c7816 */ /* 0x008fc6000000000c */
[C---:B------:R-:W-:Y:S01]  /*9b1a0*/  IMAD.WIDE R6, R13.reuse, 0x2, R24 ;  /* 0x000000020d067825 */ /* 0x040fe200078e0218 */
[----:B------:R0:W-:Y:S04]  /*9b1b0*/  @P6 STG.E.U16 desc[UR50][R4.64], R51 ;  /* 0x0000003304006986 */ /* 0x0001e8000c101532 */
[----:B------:R-:W-:Y:S01]  /*9b1c0*/  @P5 STG.E.U16 desc[UR50][R6.64], R12 ;  /* 0x0000000c06005986 */ /* 0x000fe2000c101532 */
[----:B0-----:R-:W-:Y:S01]  /*9b1d0*/  IMAD.WIDE R4, R13, 0x2, R42 ;  /* 0x000000020d047825 */ /* 0x001fe200078e022a */
[----:B----4-:R-:W-:Y:S02]  /*9b1e0*/  PRMT R14, R56, 0x7632, R14 ;  /* 0x00007632380e7816 */ /* 0x010fe4000000000e */
[----:B------:R0:W-:Y:S04]  /*9b1f0*/  @P4 STG.E.U16 desc[UR50][R8.64], R56 ;  /* 0x0000003808004986 */ /* 0x0001e8000c101532 */
[----:B------:R-:W-:Y:S01]  /*9b200*/  @P3 STG.E.U16 desc[UR50][R10.64], R14 ;  /* 0x0000000e0a003986 */ /* 0x000fe2000c101532 */
[----:B0-----:R-:W-:-:S03]  /*9b210*/  PRMT R8, R55, 0x7632, R8 ;  /* 0x0000763237087816 */ /* 0x001fc60000000008 */
[----:B------:R0:W-:Y:S04]  /*9b220*/  @P2 STG.E.U16 desc[UR50][R4.64], R55 ;  /* 0x0000003704002986 */ /* 0x0001e8000c101532 */
[----:B0-----:R-:W3:Y:S01]  /*9b230*/  LDL.LU R55, [R1+0x664] ;  /* 0x0006640001377983 */ /* 0x001ee20000300800 */
[----:B------:R-:W-:Y:S01]  /*9b240*/  VIADD R15, R0, 0x69 ;  /* 0x00000069000f7836 */ /* 0x000fe20000000000 */
[----:B------:R-:W-:Y:S01]  /*9b250*/  ISETP.LT.AND P0, PT, R61, UR4, !P0 ;  /* 0x000000043d007c0c */ /* 0x000fe2000c701270 */
[----:B------:R-:W-:Y:S01]  /*9b260*/  IMAD.WIDE R6, R13, 0x2, R44 ;  /* 0x000000020d067825 */ /* 0x000fe200078e022c */
[----:B------:R-:W4:Y:S02]  /*9b270*/  LDL.LU R51, [R1+0x654] ;  /* 0x0006540001337983 */ /* 0x000f240000300800 */
[----:B------:R-:W-:Y:S01]  /*9b280*/  ISETP.GE.AND P1, PT, R15, UR23, PT ;  /* 0x000000170f007c0c */ /* 0x000fe2000bf26270 */
[----:B------:R-:W-:Y:S01]  /*9b290*/  VIADD R13, R13, UR5 ;  /* 0x000000050d0d7c36 */ /* 0x000fe20008000000 */
[----:B------:R-:W4:Y:S01]  /*9b2a0*/  LDL.LU R56, [R1+0x644] ;  /* 0x0006440001387983 */ /* 0x000f220000300800 */
[----:B------:R-:W-:Y:S01]  /*9b2b0*/  PRMT R12, R28, 0x7632, R12 ;  /* 0x000076321c0c7816 */ /* 0x000fe2000000000c */
[----:B------:R-:W-:Y:S01]  /*9b2c0*/  ULDC UR5, c[0x0][0x248] ;  /* 0x0000920000057ab9 */ /* 0x000fe20000000800 */
[----:B------:R-:W-:-:S02]  /*9b2d0*/  ISETP.LT.AND P4, PT, R59, UR4, !P1 ;  /* 0x000000043b007c0c */ /* 0x000fc4000cf81270 */
[----:B------:R-:W-:Y:S01]  /*9b2e0*/  ISETP.LT.AND P3, PT, R50, UR4, !P1 ;  /* 0x0000000432007c0c */ /* 0x000fe2000cf61270 */
[----:B------:R-:W-:Y:S01]  /*9b2f0*/  IMAD.WIDE R4, R13, 0x2, R2 ;  /* 0x000000020d047825 */ /* 0x000fe200078e0202 */
[----:B------:R-:W-:Y:S01]  /*9b300*/  ISETP.LT.AND P6, PT, R52, UR4, !P1 ;  /* 0x0000000434007c0c */ /* 0x000fe2000cfc1270 */
[----:B------:R0:W-:Y:S01]  /*9b310*/  @P0 STG.E.U16 desc[UR50][R6.64], R8 ;  /* 0x0000000806000986 */ /* 0x0001e2000c101532 */
[----:B------:R-:W-:Y:S02]  /*9b320*/  ISETP.LT.AND P5, PT, R53, UR4, !P1 ;  /* 0x0000000435007c0c */ /* 0x000fe4000cfa1270 */
[----:B------:R-:W-:Y:S01]  /*9b330*/  ISETP.LT.AND P0, PT, R57, UR4, !P1 ;  /* 0x0000000439007c0c */ /* 0x000fe2000cf01270 */
[----:B------:R-:W-:-:S04]  /*9b340*/  IMAD.WIDE R10, R13, 0x2, R40 ;  /* 0x000000020d0a7825 */ /* 0x000fc800078e0228 */
[----:B0-----:R-:W-:-:S04]  /*9b350*/  IMAD.WIDE R6, R13, 0x2, R20 ;  /* 0x000000020d067825 */ /* 0x001fc800078e0214 */
[----:B------:R-:W-:Y:S01]  /*9b360*/  VIADD R8, R0, 0x6a ;  /* 0x0000006a00087836 */ /* 0x000fe20000000000 */
[----:B------:R-:W-:-:S04]  /*9b370*/  PRMT R14, R32, 0x7632, R14 ;  /* 0x00007632200e7816 */ /* 0x000fc8000000000e */
[----:B------:R-:W-:Y:S01]  /*9b380*/  ISETP.GE.AND P2, PT, R8, UR21, PT ;  /* 0x0000001508007c0c */ /* 0x000fe2000bf46270 */
[----:B--2---:R0:W-:Y:S01]  /*9b390*/  @P4 STG.E.U16 desc[UR50][R4.64], R60 ;  /* 0x0000003c04004986 */ /* 0x0041e2000c101532 */
[----:B------:R-:W-:Y:S02]  /*9b3a0*/  PRMT R9, R60, 0x7632, R9 ;  /* 0x000076323c097816 */ /* 0x000fe40000000009 */
[----:B------:R-:W-:-:S03]  /*9b3b0*/  ISETP.LT.AND P4, PT, R54, UR4, !P1 ;  /* 0x0000000436007c0c */ /* 0x000fc6000cf81270 */
[----:B------:R1:W-:Y:S04]  /*9b3c0*/  @P3 STG.E.U16 desc[UR50][R6.64], R9 ;  /* 0x0000000906003986 */ /* 0x0003e8000c101532 */
[----:B0-----:R-:W2:Y:S01]  /*9b3d0*/  LDL.LU R60, [R1+0x634] ;  /* 0x00063400013c7983 */ /* 0x001ea20000300800 */
[----:B------:R-:W-:-:S04]  /*9b3e0*/  IMAD.WIDE R4, R13, 0x2, R22 ;  /* 0x000000020d047825 */ /* 0x000fc800078e0216 */
[C---:B-1----:R-:W-:Y:S01]  /*9b3f0*/  IMAD.WIDE R6, R13.reuse, 0x2, R24 ;  /* 0x000000020d067825 */ /* 0x042fe200078e0218 */
[----:B------:R0:W-:Y:S03]  /*9b400*/  @P6 STG.E.U16 desc[UR50][R4.64], R28 ;  /* 0x0000001c04006986 */ /* 0x0001e6000c101532 */
[----:B------:R-:W-:Y:S01]  /*9b410*/  IMAD.WIDE R8, R13, 0x2, R26 ;  /* 0x000000020d087825 */ /* 0x000fe200078e021a */
[----:B------:R1:W-:Y:S01]  /*9b420*/  @P5 STG.E.U16 desc[UR50][R6.64], R12 ;  /* 0x0000000c06005986 */ /* 0x0003e2000c101532 */
[----:B------:R-:W-:-:S03]  /*9b430*/  ISETP.LT.AND P3, PT, R61, UR4, !P1 ;  /* 0x000000043d007c0c */ /* 0x000fc6000cf61270 */
[----:B------:R1:W-:Y:S01]  /*9b440*/  @P0 STG.E.U16 desc[UR50][R8.64], R32 ;  /* 0x0000002008000986 */ /* 0x0003e2000c101532 */
[----:B------:R-:W-:-:S03]  /*9b450*/  ISETP.LT.AND P5, PT, R59, UR4, !P2 ;  /* 0x000000043b007c0c */ /* 0x000fc6000d7a1270 */
[----:B------:R-:W-:Y:S01]  /*9b460*/  @P4 STG.E.U16 desc[UR50][R10.64], R14 ;  /* 0x0000000e0a004986 */ /* 0x000fe2000c101532 */
[----:B------:R-:W-:Y:S01]  /*9b470*/  ISETP.LT.AND P4, PT, R58, UR4, !P1 ;  /* 0x000000043a007c0c */ /* 0x000fe2000cf81270 */
[----:B0-----:R-:W-:-:S04]  /*9b480*/  IMAD.WIDE R4, R13, 0x2, R42 ;  /* 0x000000020d047825 */ /* 0x001fc800078e022a */
[C---:B-1----:R-:W-:Y:S02]  /*9b490*/  VIADD R12, R13.reuse, UR5 ;  /* 0x000000050d0c7c36 */ /* 0x042fe40008000000 */
[----:B------:R-:W-:Y:S01]  /*9b4a0*/  IMAD.WIDE R6, R13, 0x2, R44 ;  /* 0x000000020d067825 */ /* 0x000fe200078e022c */
[----:B------:R-:W-:Y:S01]  /*9b4b0*/  PRMT R13, R36, 0x7632, R13 ;  /* 0x00007632240d7816 */ /* 0x000fe2000000000d */
[----:B------:R-:W-:Y:S02]  /*9b4c0*/  ULDC UR5, c[0x0][0x248] ;  /* 0x0000920000057ab9 */ /* 0x000fe40000000800 */
[----:B------:R-:W-:Y:S02]  /*9b4d0*/  IMAD.WIDE R8, R12, 0x2, R2 ;  /* 0x000000020c087825 */ /* 0x000fe400078e0202 */
[----:B------:R-:W-:Y:S04]  /*9b4e0*/  @P4 STG.E.U16 desc[UR50][R4.64], R36 ;  /* 0x0000002404004986 */ /* 0x000fe8000c101532 */
[----:B------:R-:W-:Y:S01]  /*9b4f0*/  @P3 STG.E.U16 desc[UR50][R6.64], R13 ;  /* 0x0000000d06003986 */ /* 0x000fe2000c101532 */
[----:B---3--:R-:W-:-:S03]  /*9b500*/  PRMT R15, R55, 0x7632, R15 ;  /* 0x00007632370f7816 */ /* 0x008fc6000000000f */
[----:B------:R0:W-:Y:S04]  /*9b510*/  @P5 STG.E.U16 desc[UR50][R8.64], R55 ;  /* 0x0000003708005986 */ /* 0x0001e8000c101532 */
[----:B0-----:R-:W3:Y:S01]  /*9b520*/  LDL.LU R55, [R1+0x374] ;  /* 0x0003740001377983 */ /* 0x001ee20000300800 */
[----:B------:R-:W-:Y:S01]  /*9b530*/  ISETP.LT.AND P6, PT, R50, UR4, !P2 ;  /* 0x0000000432007c0c */ /* 0x000fe2000d7c1270 */
[----:B------:R-:W-:Y:S01]  /*9b540*/  IMAD.WIDE R10, R12, 0x2, R20 ;  /* 0x000000020c0a7825 */ /* 0x000fe200078e0214 */
[----:B------:R-:W-:Y:S02]  /*9b550*/  ISETP.LT.AND P0, PT, R52, UR4, !P2 ;  /* 0x0000000434007c0c */ /* 0x000fe4000d701270 */
[----:B------:R-:W-:Y:S01]  /*9b560*/  ISETP.LT.AND P5, PT, R57, UR4, !P2 ;  /* 0x0000000439007c0c */ /* 0x000fe2000d7a1270 */
[----:B------:R-:W-:Y:S01]  /*9b570*/  IMAD.WIDE R4, R12, 0x2, R22 ;  /* 0x000000020c047825 */ /* 0x000fe200078e0216 */
[----:B------:R-:W-:-:S02]  /*9b580*/  ISETP.LT.AND P4, PT, R54, UR4, !P2 ;  /* 0x0000000436007c0c */ /* 0x000fc4000d781270 */
[----:B------:R-:W-:Y:S01]  /*9b590*/  ISETP.LT.AND P3, PT, R58, UR4, !P2 ;  /* 0x000000043a007c0c */ /* 0x000fe2000d761270 */
[----:B------:R-:W-:-:S04]  /*9b5a0*/  VIADD R6, R0, 0x6c ;  /* 0x0000006c00067836 */ /* 0x000fc80000000000 */
[----:B------:R-:W-:Y:S01]  /*9b5b0*/  @P6 STG.E.U16 desc[UR50][R10.64], R15 ;  /* 0x0000000f0a006986 */ /* 0x000fe2000c101532 */
[----:B------:R-:W-:Y:S01]  /*9b5c0*/  ISETP.LT.AND P6, PT, R53, UR4, !P2 ;  /* 0x0000000435007c0c */ /* 0x000fe2000d7c1270 */
[----:B------:R-:W-:Y:S01]  /*9b5d0*/  VIADD R14, R0, 0x6b ;  /* 0x0000006b000e7836 */ /* 0x000fe20000000000 */
[----:B----4-:R-:W-:Y:S01]  /*9b5e0*/  PRMT R13, R51, 0x7632, R13 ;  /* 0x00007632330d7816 */ /* 0x010fe2000000000d */
[----:B------:R0:W-:Y:S01]  /*9b5f0*/  @P0 STG.E.U16 desc[UR50][R4.64], R51 ;  /* 0x0000003304000986 */ /* 0x0001e2000c101532 */
[----:B------:R-:W-:Y:S01]  /*9b600*/  ISETP.GE.AND P0, PT, R6, UR17, PT ;  /* 0x0000001106007c0c */ /* 0x000fe2000bf06270 */
[----:B------:R-:W-:Y:S01]  /*9b610*/  IMAD.WIDE R6, R12, 0x2, R26 ;  /* 0x000000020c067825 */ /* 0x000fe200078e021a */
[----:B------:R-:W-:Y:S02]  /*9b620*/  ISETP.GE.AND P1, PT, R14, UR19, PT ;  /* 0x000000130e007c0c */ /* 0x000fe4000bf26270 */
[----:B------:R-:W-:Y:S01]  /*9b630*/  PRMT R14, R56, 0x7632, R14 ;  /* 0x00007632380e7816 */ /* 0x000fe2000000000e */
[----:B------:R-:W-:-:S04]  /*9b640*/  IMAD.WIDE R8, R12, 0x2, R40 ;  /* 0x000000020c087825 */ /* 0x000fc800078e0228 */
[----:B0-----:R-:W-:-:S04]  /*9b650*/  IMAD.WIDE R4, R12, 0x2, R24 ;  /* 0x000000020c047825 */ /* 0x001fc800078e0218 */
[----:B------:R-:W-:Y:S01]  /*9b660*/  IMAD.WIDE R10, R12, 0x2, R42 ;  /* 0x000000020c0a7825 */ /* 0x000fe200078e022a */
[----:B------:R0:W-:Y:S04]  /*9b670*/  @P6 STG.E.U16 desc[UR50][R4.64], R13 ;  /* 0x0000000d04006986 */ /* 0x0001e8000c101532 */
[----:B------:R2:W-:Y:S04]  /*9b680*/  @P5 STG.E.U16 desc[UR50][R6.64], R56 ;  /* 0x0000003806005986 */ /* 0x0005e8000c101532 */
[----:B------:R-:W-:Y:S01]  /*9b690*/  @P4 STG.E.U16 desc[UR50][R8.64], R14 ;  /* 0x0000000e08004986 */ /* 0x000fe2000c101532 */
[----:B------:R-:W-:-:S02]  /*9b6a0*/  ISETP.LT.AND P2, PT, R61, UR4, !P2 ;  /* 0x000000043d007c0c */ /* 0x000fc4000d741270 */
[----:B------:R-:W-:Y:S01]  /*9b6b0*/  ISETP.LT.AND P6, PT, R59, UR4, !P1 ;  /* 0x000000043b007c0c */ /* 0x000fe2000cfc1270 */
[----:B0-----:R-:W-:-:S04]  /*9b6c0*/  IMAD.WIDE R4, R12, 0x2, R44 ;  /* 0x000000020c047825 */ /* 0x001fc800078e022c */
[----:B------:R-:W-:Y:S01]  /*9b6d0*/  VIADD R12, R12, UR5 ;  /* 0x000000050c0c7c36 */ /* 0x000fe20008000000 */
[----:B--2---:R-:W-:Y:S01]  /*9b6e0*/  PRMT R6, R60, 0x7632, R6 ;  /* 0x000076323c067816 */ /* 0x004fe20000000006 */
[----:B------:R0:W-:Y:S01]  /*9b6f0*/  @P3 STG.E.U16 desc[UR50][R10.64], R60 ;  /* 0x0000003c0a003986 */ /* 0x0001e2000c101532 */
[----:B---3--:R-:W-:-:S03]  /*9b700*/  PRMT R13, R55, 0x7632, R13 ;  /* 0x00007632370d7816 */ /* 0x008fc6000000000d */
[----:B0-----:R-:W2:Y:S01]  /*9b710*/  LDL.LU R60, [R1+0x668] ;  /* 0x00066800013c7983 */ /* 0x001ea20000300800 */
[----:B------:R-:W-:Y:S01]  /*9b720*/  ISETP.LT.AND P5, PT, R50, UR4, !P1 ;  /* 0x0000000432007c0c */ /* 0x000fe2000cfa1270 */
[----:B------:R-:W-:Y:S02]  /*9b730*/  ULDC UR5, c[0x0][0x248] ;  /* 0x0000920000057ab9 */ /* 0x000fe40000000800 */
[----:B------:R-:W3:Y:S04]  /*9b740*/  LDL.LU R51, [R1+0x658] ;  /* 0x0006580001337983 */ /* 0x000ee80000300800 */
[----:B------:R0:W-:Y:S04]  /*9b750*/  @P2 STG.E.U16 desc[UR50][R4.64], R6 ;  /* 0x0000000604002986 */ /* 0x0001e8000c101532 */
[----:B------:R-:W4:Y:S01]  /*9b760*/  LDL.LU R56, [R1+0x648] ;  /* 0x0006480001387983 */ /* 0x000f220000300800 */
[----:B0-----:R-:W-:-:S05]  /*9b770*/  IMAD.WIDE R4, R12, 0x2, R2 ;  /* 0x000000020c047825 */ /* 0x001fca00078e0202 */
[----:B------:R0:W-:Y:S04]  /*9b780*/  @P6 STG.E.U16 desc[UR50][R4.64], R55 ;  /* 0x0000003704006986 */ /* 0x0001e8000c101532 */
[----:B0-----:R-:W4:Y:S01]  /*9b790*/  LDL.LU R55, [R1+0x638] ;  /* 0x0006380001377983 */ /* 0x001f220000300800 */
[----:B------:R-:W-:Y:S02]  /*9b7a0*/  ISETP.LT.AND P4, PT, R52, UR4, !P1 ;  /* 0x0000000434007c0c */ /* 0x000fe4000cf81270 */
[----:B------:R-:W-:Y:S01]  /*9b7b0*/  ISETP.LT.AND P3, PT, R53, UR4, !P1 ;  /* 0x0000000435007c0c */ /* 0x000fe2000cf61270 */
[----:B------:R-:W-:Y:S01]  /*9b7c0*/  IMAD.WIDE R6, R12, 0x2, R20 ;  /* 0x000000020c067825 */ /* 0x000fe200078e0214 */
[----:B------:R-:W-:-:S03]  /*9b7d0*/  ISETP.LT.AND P2, PT, R57, UR4, !P1 ;  /* 0x0000000439007c0c */ /* 0x000fc6000cf41270 */
[C---:B------:R-:W-:Y:S01]  /*9b7e0*/  IMAD.WIDE R8, R12.reuse, 0x2, R22 ;  /* 0x000000020c087825 */ /* 0x040fe200078e0216 */
[----:B------:R-:W-:Y:S01]  /*9b7f0*/  PRMT R14, R29, 0x7632, R14 ;  /* 0x000076321d0e7816 */ /* 0x000fe2000000000e */
[----:B------:R0:W-:Y:S02]  /*9b800*/  @P5 STG.E.U16 desc[UR50][R6.64], R13 ;  /* 0x0000000d06005986 */ /* 0x0001e4000c101532 */
[----:B------:R-:W-:Y:S02]  /*9b810*/  IMAD.WIDE R10, R12, 0x2, R24 ;  /* 0x000000020c0a7825 */ /* 0x000fe400078e0218 */
[----:B------:R-:W-:Y:S01]  /*9b820*/  @P4 STG.E.U16 desc[UR50][R8.64], R29 ;  /* 0x0000001d08004986 */ /* 0x000fe2000c101532 */
[----:B------:R-:W-:Y:S02]  /*9b830*/  ISETP.LT.AND P4, PT, R54, UR4, !P1 ;  /* 0x0000000436007c0c */ /* 0x000fe4000cf81270 */
[----:B------:R-:W-:Y:S01]  /*9b840*/  ISETP.LT.AND P5, PT, R58, UR4, !P1 ;  /* 0x000000043a007c0c */ /* 0x000fe2000cfa1270 */
[----:B------:R1:W-:Y:S01]  /*9b850*/  @P3 STG.E.U16 desc[UR50][R10.64], R14 ;  /* 0x0000000e0a003986 */ /* 0x0003e2000c101532 */
[----:B------:R-:W-:Y:S01]  /*9b860*/  ISETP.LT.AND P3, PT, R61, UR4, !P1 ;  /* 0x000000043d007c0c */ /* 0x000fe2000cf61270 */
[----:B------:R-:W-:Y:S01]  /*9b870*/  IMAD.WIDE R4, R12, 0x2, R26 ;  /* 0x000000020c047825 */ /* 0x000fe200078e021a */
[----:B------:R-:W-:-:S03]  /*9b880*/  ISETP.LT.AND P6, PT, R59, UR4, !P0 ;  /* 0x000000043b007c0c */ /* 0x000fc6000c7c1270 */
[C---:B0-----:R-:W-:Y:S01]  /*9b890*/  VIADD R13, R12.reuse, UR5 ;  /* 0x000000050c0d7c36 */ /* 0x041fe20008000000 */
[----:B------:R0:W-:Y:S01]  /*9b8a0*/  @P2 STG.E.U16 desc[UR50][R4.64], R33 ;  /* 0x0000002104002986 */ /* 0x0001e2000c101532 */
[C---:B------:R-:W-:Y:S01]  /*9b8b0*/  IMAD.WIDE R6, R12.reuse, 0x2, R40 ;  /* 0x000000020c067825 */ /* 0x040fe200078e0228 */
[----:B------:R-:W-:Y:S01]  /*9b8c0*/  ULDC UR5, c[0x0][0x248] ;  /* 0x0000920000057ab9 */ /* 0x000fe20000000800 */
[----:B-1----:R-:W-:Y:S02]  /*9b8d0*/  PRMT R14, R33, 0x7632, R14 ;  /* 0x00007632210e7816 */ /* 0x002fe4000000000e */
[----:B------:R-:W-:-:S04]  /*9b8e0*/  IMAD.WIDE R8, R12, 0x2, R44 ;  /* 0x000000020c087825 */ /* 0x000fc800078e022c */
[----:B------:R-:W-:-:S04]  /*9b8f0*/  IMAD.WIDE R10, R13, 0x2, R2 ;  /* 0x000000020d0a7825 */ /* 0x000fc800078e0202 */
[----:B0-----:R-:W-:Y:S01]  /*9b900*/  IMAD.WIDE R4, R12, 0x2, R42 ;  /* 0x000000020c047825 */ /* 0x001fe200078e022a */
[----:B------:R-:W-:Y:S01]  /*9b910*/  PRMT R12, R37, 0x7632, R12 ;  /* 0x00007632250c7816 */ /* 0x000fe2000000000c */
[----:B------:R-:W-:Y:S01]  /*9b920*/  @P4 STG.E.U16 desc[UR50][R6.64], R14 ;  /* 0x0000000e06004986 */ /* 0x000fe2000c101532 */
[----:B------:R-:W-:-:S03]  /*9b930*/  ISETP.LT.AND P2, PT, R50, UR4, !P0 ;  /* 0x0000000432007c0c */ /* 0x000fc6000c741270 */
[----:B------:R0:W-:Y:S04]  /*9b940*/  @P5 STG.E.U16 desc[UR50][R4.64], R37 ;  /* 0x0000002504005986 */ /* 0x0001e8000c101532 */
[----:B------:R1:W-:Y:S01]  /*9b950*/  @P3 STG.E.U16 desc[UR50][R8.64], R12 ;  /* 0x0000000c08003986 */ /* 0x0003e2000c101532 */
[----:B------:R-:W-:Y:S02]  /*9b960*/  ISETP.LT.AND P5, PT, R53, UR4, !P0 ;  /* 0x0000000435007c0c */ /* 0x000fe4000c7a1270 */
[----:B------:R-:W-:Y:S01]  /*9b970*/  ISETP.LT.AND P4, PT, R57, UR4, !P0 ;  /* 0x0000000439007c0c */ /* 0x000fe2000c781270 */
[----:B0-----:R-:W-:Y:S01]  /*9b980*/  IMAD.WIDE R4, R13, 0x2, R20 ;  /* 0x000000020d047825 */ /* 0x001fe200078e0214 */
[----:B------:R-:W-:-:S03]  /*9b990*/  ISETP.LT.AND P3, PT, R54, UR4, !P0 ;  /* 0x0000000436007c0c */ /* 0x000fc6000c761270 */
[----:B-1----:R-:W-:Y:S01]  /*9b9a0*/  IMAD.WIDE R8, R13, 0x2, R26 ;  /* 0x000000020d087825 */ /* 0x002fe200078e021a */
[----:B--2---:R0:W-:Y:S01]  /*9b9b0*/  @P6 STG.E.U16 desc[UR50][R10.64], R60 ;  /* 0x0000003c0a006986 */ /* 0x0041e2000c101532 */
[----:B------:R-:W-:Y:S02]  /*9b9c0*/  PRMT R6, R60, 0x7632, R6 ;  /* 0x000076323c067816 */ /* 0x000fe40000000006 */
[----:B------:R-:W-:Y:S01]  /*9b9d0*/  ISETP.LT.AND P6, PT, R52, UR4, !P0 ;  /* 0x0000000434007c0c */ /* 0x000fe2000c7c1270 */
[----:B0-----:R-:W2:Y:S04]  /*9b9e0*/  LDL.LU R60, [R1+0x378] ;  /* 0x00037800013c7983 */ /* 0x001ea80000300800 */
[----:B------:R0:W-:Y:S01]  /*9b9f0*/  @P2 STG.E.U16 desc[UR50][R4.64], R6 ;  /* 0x0000000604002986 */ /* 0x0001e2000c101532 */
[----:B------:R-:W-:-:S02]  /*9ba00*/  ISETP.LT.AND P2, PT, R58, UR4, !P0 ;  /* 0x000000043a007c0c */ /* 0x000fc4000c741270 */
[----:B---3--:R-:W-:Y:S01]  /*9ba10*/  PRMT R12, R51, 0x7632, R12 ;  /* 0x00007632330c7816 */ /* 0x008fe2000000000c */
[----:B------:R-:W-:Y:S01]  /*9ba20*/  IMAD.WIDE R10, R13, 0x2, R40 ;  /* 0x000000020d0a7825 */ /* 0x000fe200078e0228 */
[----:B----4-:R-:W-:-:S03]  /*9ba30*/  PRMT R14, R56, 0x7632, R14 ;  /* 0x00007632380e7816 */ /* 0x010fc6000000000e */
[----:B0-----:R-:W-:-:S04]  /*9ba40*/  IMAD.WIDE R4, R13, 0x2, R22 ;  /* 0x000000020d047825 */ /* 0x001fc800078e0216 */
[C---:B------:R-:W-:Y:S01]  /*9ba50*/  IMAD.WIDE R6, R13.reuse, 0x2, R24 ;  /* 0x000000020d067825 */ /* 0x040fe200078e0218 */
[----:B------:R0:W-:Y:S04]  /*9ba60*/  @P6 STG.E.U16 desc[UR50][R4.64], R51 ;  /* 0x0000003304006986 */ /* 0x0001e8000c101532 */
[----:B------:R-:W-:Y:S04]  /*9ba70*/  @P5 STG.E.U16 desc[UR50][R6.64], R12 ;  /* 0x0000000c06005986 */ /* 0x000fe8000c101532 */
[----:B------:R1:W-:Y:S01]  /*9ba80*/  @P4 STG.E.U16 desc[UR50][R8.64], R56 ;  /* 0x0000003808004986 */ /* 0x0003e2000c101532 */
[----:B0-----:R-:W-:-:S03]  /*9ba90*/  IMAD.WIDE R4, R13, 0x2, R42 ;  /* 0x000000020d047825 */ /* 0x001fc600078e022a */
[----:B------:R-:W-:Y:S04]  /*9baa0*/  @P3 STG.E.U16 desc[UR50][R10.64], R14 ;  /* 0x0000000e0a003986 */ /* 0x000fe8000c101532 */
[----:B------:R0:W-:Y:S01]  /*9bab0*/  @P2 STG.E.U16 desc[UR50][R4.64], R55 ;  /* 0x0000003704002986 */ /* 0x0001e2000c101532 */
[----:B-1----:R-:W-:-:S03]  /*9bac0*/  PRMT R8, R55, 0x7632, R8 ;  /* 0x0000763237087816 */ /* 0x002fc60000000008 */
[----:B0-----:R-:W3:Y:S01]  /*9bad0*/  LDL.LU R55, [R1+0x66c] ;  /* 0x00066c0001377983 */ /* 0x001ee20000300800 */
[----:B------:R-:W-:Y:S01]  /*9bae0*/  VIADD R15, R0, 0x6d ;  /* 0x0000006d000f7836 */ /* 0x000fe20000000000 */
[----:B------:R-:W-:Y:S01]  /*9baf0*/  ISETP.LT.AND P0, PT, R61, UR4, !P0 ;  /* 0x000000043d007c0c */ /* 0x000fe2000c701270 */
[----:B------:R-:W-:Y:S01]  /*9bb00*/  IMAD.WIDE R6, R13, 0x2, R44 ;  /* 0x000000020d067825 */ /* 0x000fe200078e022c */
[----:B------:R-:W4:Y:S02]  /*9bb10*/  LDL.LU R51, [R1+0x65c] ;  /* 0x00065c0001337983 */ /* 0x000f240000300800 */
[----:B------:R-:W-:Y:S01]  /*9bb20*/  ISETP.GE.AND P1, PT, R15, UR15, PT ;  /* 0x0000000f0f007c0c */ /* 0x000fe2000bf26270 */
[----:B------:R-:W-:Y:S01]  /*9bb30*/  VIADD R13, R13, UR5 ;  /* 0x000000050d0d7c36 */ /* 0x000fe20008000000 */
[----:B------:R-:W-:Y:S01]  /*9bb40*/  PRMT R12, R30, 0x7632, R12 ;  /* 0x000076321e0c7816 */ /* 0x000fe2000000000c */
[----:B------:R-:W4:Y:S01]  /*9bb50*/  LDL.LU R56, [R1+0x64c] ;  /* 0x00064c0001387983 */ /* 0x000f220000300800 */
[----:B------:R-:W-:-:S02]  /*9bb60*/  ISETP.LT.AND P4, PT, R59, UR4, !P1 ;  /* 0x000000043b007c0c */ /* 0x000fc4000cf81270 */
[----:B------:R-:W-:Y:S02]  /*9bb70*/  ISETP.LT.AND P3, PT, R50, UR4, !P1 ;  /* 0x0000000432007c0c */ /* 0x000fe4000cf61270 */
[----:B------:R-:W-:Y:S01]  /*9bb80*/  ISETP.LT.AND P5, PT, R52, UR4, !P1 ;  /* 0x0000000434007c0c */ /* 0x000fe2000cfa1270 */
[----:B------:R0:W-:Y:S01]  /*9bb90*/  @P0 STG.E.U16 desc[UR50][R6.64], R8 ;  /* 0x0000000806000986 */ /* 0x0001e2000c101532 */
[----:B------:R-:W-:Y:S01]  /*9bba0*/  ISETP.LT.AND P2, PT, R53, UR4, !P1 ;  /* 0x0000000435007c0c */ /* 0x000fe2000cf41270 */
[----:B------:R-:W-:Y:S01]  /*9bbb0*/  IMAD.WIDE R4, R13, 0x2, R2 ;  /* 0x000000020d047825 */ /* 0x000fe200078e0202 */
[----:B------:R-:W-:Y:S01]  /*9bbc0*/  ISETP.LT.AND P0, PT, R57, UR4, !P1 ;  /* 0x0000000439007c0c */ /* 0x000fe2000cf01270 */
[----:B------:R-:W-:Y:S02]  /*9bbd0*/  ULDC UR5, c[0x0][0x248] ;  /* 0x0000920000057ab9 */ /* 0x000fe40000000800 */
[----:B0-----:R-:W-:-:S04]  /*9bbe0*/  IMAD.WIDE R6, R13, 0x2, R20 ;  /* 0x000000020d067825 */ /* 0x001fc800078e0214 */
[----:B------:R-:W-:-:S05]  /*9bbf0*/  VIADD R8, R0, 0x6e ;  /* 0x0000006e00087836 */ /* 0x000fca0000000000 */
[----:B------:R-:W-:Y:S01]  /*9bc00*/  ISETP.GE.AND P6, PT, R8, UR13, PT ;  /* 0x0000000d08007c0c */ /* 0x000fe2000bfc6270 */
[C---:B------:R-:W-:Y:S01]  /*9bc10*/  IMAD.WIDE R10, R13.reuse, 0x2, R40 ;  /* 0x000000020d0a7825 */ /* 0x040fe200078e0228 */
[----:B------:R-:W-:Y:S02]  /*9bc20*/  PRMT R14, R34, 0x7632, R14 ;  /* 0x00007632220e7816 */ /* 0x000fe4000000000e */
[----:B--2---:R-:W-:Y:S01]  /*9bc30*/  PRMT R9, R60, 0x7632, R9 ;  /* 0x000076323c097816 */ /* 0x004fe20000000009 */
[----:B------:R0:W-:Y:S04]  /*9bc40*/  @P4 STG.E.U16 desc[UR50][R4.64], R60 ;  /* 0x0000003c04004986 */ /* 0x0001e8000c101532 */
[----:B------:R1:W-:Y:S01]  /*9bc50*/  @P3 STG.E.U16 desc[UR50][R6.64], R9 ;  /* 0x0000000906003986 */ /* 0x0003e2000c101532 */
[----:B------:R-:W-:Y:S01]  /*9bc60*/  ISETP.LT.AND P4, PT, R54, UR4, !P1 ;  /* 0x0000000436007c0c */ /* 0x000fe2000cf81270 */
[----:B0-----:R-:W-:-:S02]  /*9bc70*/  IMAD.WIDE R4, R13, 0x2, R22 ;  /* 0x000000020d047825 */ /* 0x001fc400078e0216 */
[----:B------:R-:W2:Y:S02]  /*9bc80*/  LDL.LU R60, [R1+0x63c] ;  /* 0x00063c00013c7983 */ /* 0x000ea40000300800 */
[C---:B-1----:R-:W-:Y:S02]  /*9bc90*/  IMAD.WIDE R6, R13.reuse, 0x2, R24 ;  /* 0x000000020d067825 */ /* 0x042fe400078e0218 */
[----:B------:R0:W-:Y:S02]  /*9bca0*/  @P5 STG.E.U16 desc[UR50][R4.64], R30 ;  /* 0x0000001e04005986 */ /* 0x0001e4000c101532 */
[----:B------:R-:W-:Y:S02]  /*9bcb0*/  IMAD.WIDE R8, R13, 0x2, R26 ;  /* 0x000000020d087825 */ /* 0x000fe400078e021a */
[----:B------:R1:W-:Y:S01]  /*9bcc0*/  @P2 STG.E.U16 desc[UR50][R6.64], R12 ;  /* 0x0000000c06002986 */ /* 0x0003e2000c101532 */
[----:B------:R-:W-:-:S03]  /*9bcd0*/  ISETP.LT.AND P2, PT, R58, UR4, !P1 ;  /* 0x000000043a007c0c */ /* 0x000fc6000cf41270 */
[----:B------:R3:W-:Y:S01]  /*9bce0*/  @P0 STG.E.U16 desc[UR50][R8.64], R34 ;  /* 0x0000002208000986 */ /* 0x0007e2000c101532 */
[----:B------:R-:W-:Y:S02]  /*9bcf0*/  ISETP.LT.AND P0, PT, R61, UR4, !P1 ;  /* 0x000000043d007c0c */ /* 0x000fe4000cf01270 */
[----:B------:R-:W-:Y:S01]  /*9bd00*/  ISETP.LT.AND P3, PT, R59, UR4, !P6 ;  /* 0x000000043b007c0c */ /* 0x000fe2000f761270 */
[----:B0-----:R-:W-:-:S04]  /*9bd10*/  IMAD.WIDE R4, R13, 0x2, R42 ;  /* 0x000000020d047825 */ /* 0x001fc800078e022a */
[C---:B-1----:R-:W-:Y:S02]  /*9bd20*/  VIADD R12, R13.reuse, UR5 ;  /* 0x000000050d0c7c36 */ /* 0x042fe40008000000 */
[----:B------:R-:W-:Y:S01]  /*9bd30*/  IMAD.WIDE R6, R13, 0x2, R44 ;  /* 0x000000020d067825 */ /* 0x000fe200078e022c */
[----:B------:R-:W-:Y:S01]  /*9bd40*/  PRMT R13, R38, 0x7632, R13 ;  /* 0x00007632260d7816 */ /* 0x000fe2000000000d */
[----:B------:R-:W-:Y:S01]  /*9bd50*/  @P4 STG.E.U16 desc[UR50][R10.64], R14 ;  /* 0x0000000e0a004986 */ /* 0x000fe2000c101532 */
[----:B---3--:R-:W-:Y:S01]  /*9bd60*/  PRMT R15, R55, 0x7632, R15 ;  /* 0x00007632370f7816 */ /* 0x008fe2000000000f */
[----:B------:R-:W-:Y:S02]  /*9bd70*/  IMAD.WIDE R8, R12, 0x2, R2 ;  /* 0x000000020c087825 */ /* 0x000fe400078e0202 */
[----:B------:R-:W-:Y:S01]  /*9bd80*/  @P2 STG.E.U16 desc[UR50][R4.64], R38 ;  /* 0x0000002604002986 */ /* 0x000fe2000c101532 */
[----:B------:R-:W-:Y:S01]  /*9bd90*/  ISETP.LT.AND P5, PT, R52, UR4, !P6 ;  /* 0x0000000434007c0c */ /* 0x000fe2000f7a1270 */
[----:B------:R-:W-:-:S02]  /*9bda0*/  ULDC UR5, c[0x0][0x248] ;  /* 0x0000920000057ab9 */ /* 0x000fc40000000800 */
[----:B------:R-:W-:Y:S04]  /*9bdb0*/  @P0 STG.E.U16 desc[UR50][R6.64], R13 ;  /* 0x0000000d06000986 */ /* 0x000fe8000c101532 */
[----:B------:R0:W-:Y:S04]  /*9bdc0*/  @P3 STG.E.U16 desc[UR50][R8.64], R55 ;  /* 0x0000003708003986 */ /* 0x0001e8000c101532 */
[----:B0-----:R-:W3:Y:S01]  /*9bdd0*/  LDL.LU R55, [R1+0x37c] ;  /* 0x00037c0001377983 */ /* 0x001ee20000300800 */
[----:B------:R-:W-:Y:S01]  /*9bde0*/  ISETP.LT.AND P4, PT, R50, UR4, !P6 ;  /* 0x0000000432007c0c */ /* 0x000fe2000f781270 */
[----:B------:R-:W-:Y:S01]  /*9bdf0*/  IMAD.WIDE R10, R12, 0x2, R20 ;  /* 0x000000020c0a7825 */ /* 0x000fe200078e0214 */
[----:B------:R-:W-:-:S03]  /*9be00*/  ISETP.LT.AND P2, PT, R53, UR4, !P6 ;  /* 0x0000000435007c0c */ /* 0x000fc6000f741270 */
[----:B------:R-:W-:Y:S01]  /*9be10*/  IMAD.WIDE R4, R12, 0x2, R22 ;  /* 0x000000020c047825 */ /* 0x000fe200078e0216 */
[----:B------:R-:W-:-:S03]  /*9be20*/  ISETP.LT.AND P3, PT, R57, UR4, !P6 ;  /* 0x0000000439007c0c */ /* 0x000fc6000f761270 */
[C---:B------:R-:W-:Y:S02]  /*9be30*/  VIADD R6, R0.reuse, 0x70 ;  /* 0x0000007000067836 */ /* 0x040fe40000000000 */
[----:B------:R-:W-:Y:S02]  /*9be40*/  VIADD R14, R0, 0x6f ;  /* 0x0000006f000e7836 */ /* 0x000fe40000000000 */
[----:B------:R-:W-:Y:S01]  /*9be50*/  @P4 STG.E.U16 desc[UR50][R10.64], R15 ;  /* 0x0000000f0a004986 */ /* 0x000fe2000c101532 */
[----:B------:R-:W-:-:S03]  /*9be60*/  ISETP.LT.AND P4, PT, R54, UR4, !P6 ;  /* 0x0000000436007c0c */ /* 0x000fc6000f781270 */
[----:B----4-:R0:W-:Y:S01]  /*9be70*/  @P5 STG.E.U16 desc[UR50][R4.64], R51 ;  /* 0x0000003304005986 */ /* 0x0101e2000c101532 */
[----:B------:R-:W-:Y:S02]  /*9be80*/  ISETP.LT.AND P5, PT, R58, UR4, !P6 ;  /* 0x000000043a007c0c */ /* 0x000fe4000f7a1270 */
[----:B------:R-:W-:Y:S02]  /*9be90*/  PRMT R13, R51, 0x7632, R13 ;  /* 0x00007632330d7816 */ /* 0x000fe4000000000d */
[----:B------:R-:W-:Y:S02]  /*9bea0*/  ISETP.LT.AND P6, PT, R61, UR4, !P6 ;  /* 0x000000043d007c0c */ /* 0x000fe4000f7c1270 */
[----:B------:R-:W-:Y:S01]  /*9beb0*/  ISETP.GE.AND P0, PT, R6, UR9, PT ;  /* 0x0000000906007c0c */ /* 0x000fe2000bf06270 */
[----:B------:R-:W-:Y:S01]  /*9bec0*/  IMAD.WIDE R6, R12, 0x2, R26 ;  /* 0x000000020c067825 */ /* 0x000fe200078e021a */
[----:B------:R-:W-:-:S03]  /*9bed0*/  ISETP.GE.AND P1, PT, R14, UR11, PT ;  /* 0x0000000b0e007c0c */ /* 0x000fc6000bf26270 */
[----:B0-----:R-:W-:Y:S01]  /*9bee0*/  IMAD.WIDE R4, R12, 0x2, R24 ;  /* 0x000000020c047825 */ /* 0x001fe200078e0218 */
[----:B------:R-:W-:-:S03]  /*9bef0*/  PRMT R14, R56, 0x7632, R14 ;  /* 0x00007632380e7816 */ /* 0x000fc6000000000e */
[C---:B------:R-:W-:Y:S01]  /*9bf00*/  IMAD.WIDE R8, R12.reuse, 0x2, R40 ;  /* 0x000000020c087825 */ /* 0x040fe200078e0228 */
[----:B------:R0:W-:Y:S01]  /*9bf10*/  @P2 STG.E.U16 desc[UR50][R4.64], R13 ;  /* 0x0000000d04002986 */ /* 0x0001e2000c101532 */
[----:B------:R-:W-:Y:S02]  /*9bf20*/  ISETP.LT.AND P2, PT, R59, UR4, !P1 ;  /* 0x000000043b007c0c */ /* 0x000fe4000cf41270 */
[C---:B------:R-:W-:Y:S01]  /*9bf30*/  IMAD.WIDE R10, R12.reuse, 0x2, R42 ;  /* 0x000000020c0a7825 */ /* 0x040fe200078e022a */
[----:B------:R2:W-:Y:S04]  /*9bf40*/  @P3 STG.E.U16 desc[UR50][R6.64], R56 ;  /* 0x0000003806003986 */ /* 0x0005e8000c101532 */
[----:B------:R-:W-:Y:S01]  /*9bf50*/  @P4 STG.E.U16 desc[UR50][R8.64], R14 ;  /* 0x0000000e08004986 */ /* 0x000fe2000c101532 */
[----:B0-----:R-:W-:-:S04]  /*9bf60*/  IMAD.WIDE R4, R12, 0x2, R44 ;  /* 0x000000020c047825 */ /* 0x001fc800078e022c */
[----:B------:R-:W-:Y:S01]  /*9bf70*/  VIADD R12, R12, UR5 ;  /* 0x000000050c0c7c36 */ /* 0x000fe20008000000 */
[----:B--2---:R-:W-:Y:S01]  /*9bf80*/  PRMT R6, R60, 0x7632, R6 ;  /* 0x000076323c067816 */ /* 0x004fe20000000006 */
[----:B------:R0:W-:Y:S01]  /*9bf90*/  @P5 STG.E.U16 desc[UR50][R10.64], R60 ;  /* 0x0000003c0a005986 */ /* 0x0001e2000c101532 */
[----:B---3--:R-:W-:-:S03]  /*9bfa0*/  PRMT R15, R55, 0x7632, R15 ;  /* 0x00007632370f7816 */ /* 0x008fc6000000000f */
[----:B0-----:R-:W2:Y:S01]  /*9bfb0*/  LDL.LU R60, [R1+0x680] ;  /* 0x00068000013c7983 */ /* 0x001ea20000300800 */
[----:B------:R-:W-:Y:S01]  /*9bfc0*/  ISETP.LT.AND P3, PT, R50, UR4, !P1 ;  /* 0x0000000432007c0c */ /* 0x000fe2000cf61270 */
[----:B------:R-:W-:Y:S01]  /*9bfd0*/  VIADD R14, R0, 0x71 ;  /* 0x00000071000e7836 */ /* 0x000fe20000000000 */
[----:B------:R-:W-:Y:S01]  /*9bfe0*/  ISETP.LT.AND P4, PT, R52, UR4, !P1 ;  /* 0x0000000434007c0c */ /* 0x000fe2000cf81270 */
[----:B------:R0:W-:Y:S01]  /*9bff0*/  @P6 STG.E.U16 desc[UR50][R4.64], R6 ;  /* 0x0000000604006986 */ /* 0x0001e2000c101532 */
[----:B------:R-:W-:Y:S01]  /*9c000*/  PRMT R13, R31, 0x7632, R13 ;  /* 0x000076321f0d7816 */ /* 0x000fe2000000000d */
[----:B------:R-:W-:Y:S01]  /*9c010*/  ULDC UR5, c[0x0][0x248] ;  /* 0x0000920000057ab9 */ /* 0x000fe20000000800 */
[----:B0-----:R-:W-:-:S05]  /*9c020*/  IMAD.WIDE R6, R12, 0x2, R2 ;  /* 0x000000020c067825 */ /* 0x001fca00078e0202 */
[----:B------:R0:W-:Y:S04]  /*9c030*/  @P2 STG.E.U16 desc[UR50][R6.64], R55 ;  /* 0x0000003706002986 */ /* 0x0001e8000c101532 */
[----:B0-----:R-:W3:Y:S01]  /*9c040*/  LDL.LU R55, [R1+0x690] ;  /* 0x0006900001377983 */ /* 0x001ee20000300800 */
[----:B------:R-:W-:Y:S01]  /*9c050*/  ISETP.LT.AND P5, PT, R53, UR4, !P1 ;  /* 0x0000000435007c0c */ /* 0x000fe2000cfa1270 */
[----:B------:R-:W-:-:S04]  /*9c060*/  IMAD.WIDE R8, R12, 0x2, R20 ;  /* 0x000000020c087825 */ /* 0x000fc800078e0214 */
[----:B------:R-:W-:Y:S01]  /*9c070*/  IMAD.WIDE R10, R12, 0x2, R22 ;  /* 0x000000020c0a7825 */ /* 0x000fe200078e0216 */
[----:B------:R0:W-:Y:S01]  /*9c080*/  @P3 STG.E.U16 desc[UR50][R8.64], R15 ;  /* 0x0000000f08003986 */ /* 0x0001e2000c101532 */
[----:B------:R-:W-:-:S03]  /*9c090*/  ISETP.LT.AND P2, PT, R57, UR4, !P1 ;  /* 0x0000000439007c0c */ /* 0x000fc6000cf41270 */
[----:B------:R1:W-:Y:S01]  /*9c0a0*/  @P4 STG.E.U16 desc[UR50][R10.64], R31 ;  /* 0x0000001f0a004986 */ /* 0x0003e2000c101532 */
[----:B------:R-:W-:Y:S01]  /*9c0b0*/  ISETP.LT.AND P4, PT, R54, UR4, !P1 ;  /* 0x0000000436007c0c */ /* 0x000fe2000cf81270 */
[----:B------:R-:W-:Y:S01]  /*9c0c0*/  IMAD.WIDE R4, R12, 0x2, R24 ;  /* 0x000000020c047825 */ /* 0x000fe200078e0218 */
[----:B------:R-:W-:Y:S01]  /*9c0d0*/  ISETP.LT.AND P3, PT, R58, UR4, !P1 ;  /* 0x000000043a007c0c */ /* 0x000fe2000cf61270 */
[----:B------:R-:W4:Y:S01]  /*9c0e0*/  LDL.LU R56, [R1+0x6b0] ;  /* 0x0006b00001387983 */ /* 0x000f220000300800 */
[----:B------:R-:W-:Y:S01]  /*9c0f0*/  ISETP.LT.AND P1, PT, R61, UR4, !P1 ;  /* 0x000000043d007c0c */ /* 0x000fe2000cf21270 */
[----:B------:R-:W-:Y:S01]  /*9c100*/  IMAD.WIDE R6, R12, 0x2, R40 ;  /* 0x000000020c067825 */ /* 0x000fe200078e0228 */
[----:B------:R-:W-:Y:S01]  /*9c110*/  ISETP.GE.AND P6, PT, R14, UR7, PT ;  /* 0x000000070e007c0c */ /* 0x000fe2000bfc6270 */
[----:B------:R1:W-:Y:S01]  /*9c120*/  @P5 STG.E.U16 desc[UR50][R4.64], R13 ;  /* 0x0000000d04005986 */ /* 0x0003e2000c101532 */
[----:B------:R-:W-:Y:S01]  /*9c130*/  PRMT R14, R35, 0x7632, R14 ;  /* 0x00007632230e7816 */ /* 0x000fe2000000000e */
[----:B0-----:R-:W-:Y:S01]  /*9c140*/  IMAD.WIDE R8, R12, 0x2, R42 ;  /* 0x000000020c087825 */ /* 0x001fe200078e022a */
[----:B------:R-:W-:Y:S01]  /*9c150*/  ISETP.LT.AND P5, PT, R59, UR4, !P0 ;  /* 0x000000043b007c0c */ /* 0x000fe2000c7a1270 */
[----:B------:R-:W-:-:S02]  /*9c160*/  ULDC UR7, c[0x0][0x248] ;  /* 0x0000920000077ab9 */ /* 0x000fc40000000800 */
[----:B-1----:R-:W-:-:S04]  /*9c170*/  IMAD.WIDE R10, R12, 0x2, R44 ;  /* 0x000000020c0a7825 */ /* 0x002fc800078e022c */
[----:B------:R-:W-:-:S04]  /*9c180*/  IMAD.WIDE R4, R12, 0x2, R26 ;  /* 0x000000020c047825 */ /* 0x000fc800078e021a */
[----:B------:R-:W-:Y:S01]  /*9c190*/  VIADD R13, R12, UR5 ;  /* 0x000000050c0d7c36 */ /* 0x000fe20008000000 */
[----:B------:R-:W-:Y:S01]  /*9c1a0*/  PRMT R12, R39, 0x7632, R12 ;  /* 0x00007632270c7816 */ /* 0x000fe2000000000c */
[----:B------:R0:W-:Y:S01]  /*9c1b0*/  @P2 STG.E.U16 desc[UR50][R4.64], R35 ;  /* 0x0000002304002986 */ /* 0x0001e2000c101532 */
[----:B------:R-:W-:-:S03]  /*9c1c0*/  ULDC UR5, c[0x0][0x248] ;  /* 0x0000920000057ab9 */ /* 0x000fc60000000800 */
[----:B------:R-:W-:Y:S01]  /*9c1d0*/  @P4 STG.E.U16 desc[UR50][R6.64], R14 ;  /* 0x0000000e06004986 */ /* 0x000fe2000c101532 */
[----:B------:R-:W-:-:S03]  /*9c1e0*/  ISETP.LT.AND P2, PT, R52, UR4, !P0 ;  /* 0x0000000434007c0c */ /* 0x000fc6000c741270 */
[----:B------:R1:W-:Y:S04]  /*9c1f0*/  @P3 STG.E.U16 desc[UR50][R8.64], R39 ;  /* 0x0000002708003986 */ /* 0x0003e8000c101532 */
[----:B------:R2:W-:Y:S01]  /*9c200*/  @P1 STG.E.U16 desc[UR50][R10.64], R12 ;  /* 0x0000000c0a001986 */ /* 0x0005e2000c101532 */
[----:B------:R-:W-:Y:S01]  /*9c210*/  ISETP.LT.AND P1, PT, R50, UR4, !P0 ;  /* 0x0000000432007c0c */ /* 0x000fe2000c721270 */
[----:B0-----:R-:W-:-:S04]  /*9c220*/  IMAD.WIDE R4, R13, 0x2, R2 ;  /* 0x000000020d047825 */ /* 0x001fc800078e0202 */
[----:B-1----:R-:W-:Y:S01]  /*9c230*/  IMAD.WIDE R8, R13, 0x2, R20 ;  /* 0x000000020d087825 */ /* 0x002fe200078e0214 */
[----:B--2---:R0:W-:Y:S01]  /*9c240*/  @P5 STG.E.U16 desc[UR50][R4.64], R60 ;  /* 0x0000003c04005986 */ /* 0x0041e2000c101532 */
[----:B------:R-:W-:-:S06]  /*9c250*/  PRMT R11, R60, 0x7632, R11 ;  /* 0x000076323c0b7816 */ /* 0x000fcc000000000b */
[----:B------:R-:W-:Y:S04]  /*9c260*/  @P1 STG.E.U16 desc[UR50][R8.64], R11 ;  /* 0x0000000b08001986 */ /* 0x000fe8000c101532 */
[----:B0-----:R-:W2:Y:S01]  /*9c270*/  LDL.LU R60, [R1+0x6a0] ;  /* 0x0006a000013c7983 */ /* 0x001ea20000300800 */
[----:B------:R-:W-:Y:S01]  /*9c280*/  IMAD.WIDE R4, R13, 0x2, R22 ;  /* 0x000000020d047825 */ /* 0x000fe200078e0216 */
[----:B---3--:R-:W-:-:S04]  /*9c290*/  PRMT R10, R55, 0x7632, R10 ;  /* 0x00007632370a7816 */ /* 0x008fc8000000000a */
[----:B------:R0:W-:Y:S04]  /*9c2a0*/  @P2 STG.E.U16 desc[UR50][R4.64], R55 ;  /* 0x0000003704002986 */ /* 0x0001e8000c101532 */
[----:B0-----:R-:W3:Y:S01]  /*9c2b0*/  LDL.LU R55, [R1+0x6c0] ;  /* 0x0006c00001377983 */ /* 0x001ee20000300800 */
[----:B------:R-:W-:Y:S02]  /*9c2c0*/  ISETP.LT.AND P4, PT, R53, UR4, !P0 ;  /* 0x0000000435007c0c */ /* 0x000fe4000c781270 */
[----:B------:R-:W-:Y:S01]  /*9c2d0*/  ISETP.LT.AND P3, PT, R57, UR4, !P0 ;  /* 0x0000000439007c0c */ /* 0x000fe2000c761270 */
[C---:B------:R-:W-:Y:S01]  /*9c2e0*/  IMAD.WIDE R6, R13.reuse, 0x2, R24 ;  /* 0x000000020d067825 */ /* 0x040fe200078e0218 */
[----:B------:R-:W-:Y:S02]  /*9c2f0*/  ISETP.LT.AND P1, PT, R54, UR4, !P0 ;  /* 0x0000000436007c0c */ /* 0x000fe4000c721270 */
[----:B------:R-:W-:Y:S01]  /*9c300*/  ISETP.LT.AND P2, PT, R58, UR4, !P0 ;  /* 0x000000043a007c0c */ /* 0x000fe2000c741270 */
[----:B------:R-:W-:Y:S01]  /*9c310*/  IMAD.WIDE R4, R13, 0x2, R40 ;  /* 0x000000020d047825 */ /* 0x000fe200078e0228 */
[----:B----4-:R-:W-:-:S05]  /*9c320*/  PRMT R8, R56, 0x7632, R8 ;  /* 0x0000763238087816 */ /* 0x010fca0000000008 */
[----:B------:R0:W-:Y:S01]  /*9c330*/  @P4 STG.E.U16 desc[UR50][R6.64], R10 ;  /* 0x0000000a06004986 */ /* 0x0001e2000c101532 */
[----:B------:R-:W-:Y:S01]  /*9c340*/  ISETP.LT.AND P0, PT, R61, UR4, !P0 ;  /* 0x000000043d007c0c */ /* 0x000fe2000c701270 */
[----:B0-----:R-:W-:-:S05]  /*9c350*/  IMAD.WIDE R6, R13, 0x2, R26 ;  /* 0x000000020d067825 */ /* 0x001fca00078e021a */
[----:B------:R-:W-:Y:S04]  /*9c360*/  @P3 STG.E.U16 desc[UR50][R6.64], R56 ;  /* 0x0000003806003986 */ /* 0x000fe8000c101532 */
[----:B------:R0:W-:Y:S01]  /*9c370*/  @P1 STG.E.U16 desc[UR50][R4.64], R8 ;  /* 0x0000000804001986 */ /* 0x0001e2000c101532 */
[----:B------:R-:W-:Y:S01]  /*9c380*/  ISETP.LT.AND P1, PT, R59, UR4, !P6 ;  /* 0x000000043b007c0c */ /* 0x000fe2000f721270 */
[C---:B------:R-:W-:Y:S01]  /*9c390*/  VIADD R37, R13.reuse, UR5 ;  /* 0x000000050d257c36 */ /* 0x040fe20008000000 */
[----:B------:R-:W-:Y:S01]  /*9c3a0*/  ULDC UR5, c[0x0][0x248] ;  /* 0x0000920000057ab9 */ /* 0x000fe20000000800 */
[----:B0-----:R-:W-:-:S04]  /*9c3b0*/  IMAD.WIDE R4, R13, 0x2, R42 ;  /* 0x000000020d047825 */ /* 0x001fc800078e022a */
[----:B------:R-:W-:-:S04]  /*9c3c0*/  IMAD.WIDE R6, R13, 0x2, R44 ;  /* 0x000000020d067825 */ /* 0x000fc800078e022c */
[C---:B------:R-:W-:Y:S02]  /*9c3d0*/  VIADD R12, R0.reuse, 0x72 ;  /* 0x00000072000c7836 */ /* 0x040fe40000000000 */
[C---:B------:R-:W-:Y:S02]  /*9c3e0*/  VIADD R9, R0.reuse, 0x73 ;  /* 0x0000007300097836 */ /* 0x040fe40000000000 */
[C---:B------:R-:W-:Y:S02]  /*9c3f0*/  VIADD R10, R0.reuse, 0x74 ;  /* 0x00000074000a7836 */ /* 0x040fe40000000000 */
[C---:B------:R-:W-:Y:S02]  /*9c400*/  VIADD R29, R0.reuse, 0x78 ;  /* 0x00000078001d7836 */ /* 0x040fe40000000000 */
[C---:B------:R-:W-:Y:S02]  /*9c410*/  VIADD R48, R0.reuse, 0x79 ;  /* 0x0000007900307836 */ /* 0x040fe40000000000 */
[----:B------:R-:W-:-:S02]  /*9c420*/  VIADD R49, R0, 0x7a ;  /* 0x0000007a00317836 */ /* 0x000fc40000000000 */
[C---:B------:R-:W-:Y:S02]  /*9c430*/  VIADD R30, R0.reuse, 0x7b ;  /* 0x0000007b001e7836 */ /* 0x040fe40000000000 */
[C---:B------:R-:W-:Y:S02]  /*9c440*/  VIADD R31, R0.reuse, 0x7c ;  /* 0x0000007c001f7836 */ /* 0x040fe40000000000 */
[C---:B------:R-:W-:Y:S02]  /*9c450*/  VIADD R35, R0.reuse, 0x7d ;  /* 0x0000007d00237836 */ /* 0x040fe40000000000 */
[C---:B------:R-:W-:Y:S02]  /*9c460*/  VIADD R46, R0.reuse, 0x7e ;  /* 0x0000007e002e7836 */ /* 0x040fe40000000000 */
[----:B------:R-:W-:Y:S01]  /*9c470*/  VIADD R47, R0, 0x7f ;  /* 0x0000007f002f7836 */ /* 0x000fe20000000000 */
[----:B--2---:R0:W-:Y:S01]  /*9c480*/  @P2 STG.E.U16 desc[UR50][R4.64], R60 ;  /* 0x0000003c04002986 */ /* 0x0041e2000c101532 */
[----:B------:R-:W-:-:S02]  /*9c490*/  ISETP.LT.AND P2, PT, R50, UR4, !P6 ;  /* 0x0000000432007c0c */ /* 0x000fc4000f741270 */
[----:B------:R-:W-:-:S05]  /*9c4a0*/  PRMT R8, R60, 0x7632, R8 ;  /* 0x000076323c087816 */ /* 0x000fca0000000008 */
[----:B------:R1:W-:Y:S01]  /*9c4b0*/  @P0 STG.E.U16 desc[UR50][R6.64], R8 ;  /* 0x0000000806000986 */ /* 0x0003e2000c101532 */
[----:B0-----:R-:W-:-:S03]  /*9c4c0*/  IMAD.WIDE R4, R37, 0x2, R2 ;  /* 0x0000000225047825 */ /* 0x001fc600078e0202 */
[----:B------:R-:W2:Y:S01]  /*9c4d0*/  LDL.LU R60, [R1+0x6d0] ;  /* 0x0006d000013c7983 */ /* 0x000ea20000300800 */
[----:B-1----:R-:W-:-:S03]  /*9c4e0*/  VIADD R7, R0, 0x75 ;  /* 0x0000007500077836 */ /* 0x002fc60000000000 */
[----:B---3--:R0:W-:Y:S01]  /*9c4f0*/  @P1 STG.E.U16 desc[UR50][R4.64], R55 ;  /* 0x0000003704001986 */ /* 0x0081e2000c101532 */
[----:B------:R-:W-:Y:S01]  /*9c500*/  PRMT R6, R55, 0x7632, R6 ;  /* 0x0000763237067816 */ /* 0x000fe20000000006 */
[----:B0-----:R-:W-:-:S05]  /*9c510*/  IMAD.WIDE R4, R37, 0x2, R20 ;  /* 0x0000000225047825 */ /* 0x001fca00078e0214 */
[----:B------:R0:W-:Y:S02]  /*9c520*/  @P2 STG.E.U16 desc[UR50][R4.64], R6 ;  /* 0x0000000604002986 */ /* 0x0001e4000c101532 */
[----:B0-----:R-:W-:-:S05]  /*9c530*/  VIADD R4, R0, 0x76 ;  /* 0x0000007600047836 */ /* 0x001fca0000000000 */
[----:B------:R-:W-:Y:S01]  /*9c540*/  ISETP.GE.AND P2, PT, R4, UR8, PT ;  /* 0x0000000804007c0c */ /* 0x000fe2000bf46270 */
[----:B------:R-:W-:Y:S02]  /*9c550*/  VIADD R4, R0, 0x77 ;  /* 0x0000007700047836 */ /* 0x000fe40000000000 */
[----:B------:R-:W3:Y:S01]  /*9c560*/  LDL.LU R0, [R1+0x30d8] ;  /* 0x0030d80001007983 */ /* 0x000ee20000300800 */
[----:B------:R-:W-:Y:S01]  /*9c570*/  VIADD R19, R37, UR6 ;  /* 0x0000000625137c36 */ /* 0x000fe20008000000 */
[----:B------:R-:W-:-:S03]  /*9c580*/  ULDC UR6, c[0x0][0x248] ;  /* 0x0000920000067ab9 */ /* 0x000fc60000000800 */
[----:B------:R-:W-:Y:S01]  /*9c590*/  VIADD R18, R19, UR5 ;  /* 0x0000000513127c36 */ /* 0x000fe20008000000 */
[----:B------:R-:W-:-:S03]  /*9c5a0*/  ULDC UR5, c[0x0][0x248] ;  /* 0x0000920000057ab9 */ /* 0x000fc60000000800 */
[----:B------:R-:W-:Y:S01]  /*9c5b0*/  VIADD R17, R18, UR5 ;  /* 0x0000000512117c36 */ /* 0x000fe20008000000 */
[----:B------:R-:W-:-:S03]  /*9c5c0*/  ULDC UR5, c[0x0][0x248] ;  /* 0x0000920000057ab9 */ /* 0x000fc60000000800 */
[----:B------:R-:W-:Y:S01]  /*9c5d0*/  VIADD R14, R17, UR5 ;  /* 0x00000005110e7c36 */ /* 0x000fe20008000000 */
[----:B------:R-:W-:-:S03]  /*9c5e0*/  ULDC UR5, c[0x0][0x248] ;  /* 0x0000920000057ab9 */ /* 0x000fc60000000800 */
[----:B------:R-:W-:Y:S01]  /*9c5f0*/  VIADD R13, R14, UR6 ;  /* 0x000000060e0d7c36 */ /* 0x000fe20008000000 */
[----:B------:R-:W-:Y:S01]  /*9c600*/  ISETP.GE.AND P5, PT, R12, UR8, PT ;  /* 0x000000080c007c0c */ /* 0x000fe2000bfa6270 */
[----:B------:R-:W-:Y:S02]  /*9c610*/  ULDC UR6, c[0x0][0x248] ;  /* 0x0000920000067ab9 */ /* 0x000fe40000000800 */
[----:B------:R-:W-:Y:S01]  /*9c620*/  VIADD R12, R13, UR5 ;  /* 0x000000050d0c7c36 */ /* 0x000fe20008000000 */
[----:B------:R-:W-:Y:S01]  /*9c630*/  ULDC UR5, c[0x0][0x248] ;  /* 0x0000920000057ab9 */ /* 0x000fe20000000800 */
[----:B------:R-:W-:Y:S02]  /*9c640*/  ISETP.LT.AND P1, PT, R52, UR4, !P6 ;  /* 0x0000000434007c0c */ /* 0x000fe4000f721270 */
[----:B------:R-:W-:Y:S01]  /*9c650*/  VIADD R11, R12, UR5 ;  /* 0x000000050c0b7c36 */ /* 0x000fe20008000000 */
[----:B------:R-:W-:-:S03]  /*9c660*/  ULDC UR5, c[0x0][0x248] ;  /* 0x0000920000057ab9 */ /* 0x000fc60000000800 */
[----:B------:R-:W-:Y:S01]  /*9c670*/  VIADD R5, R11, UR5 ;  /* 0x000000050b057c36 */ /* 0x000fe20008000000 */
[----:B------:R-:W-:Y:S01]  /*9c680*/  ULDC UR5, c[0x0][0x248] ;  /* 0x0000920000057ab9 */ /* 0x000fe20000000800 */
[----:B------:R-:W-:Y:S02]  /*9c690*/  ISETP.GE.AND P4, PT, R9, UR8, PT ;  /* 0x0000000809007c0c */ /* 0x000fe4000bf86270 */
[----:B------:R-:W-:Y:S01]  /*9c6a0*/  VIADD R9, R5, UR5 ;  /* 0x0000000505097c36 */ /* 0x000fe20008000000 */
[----:B------:R-:W-:Y:S01]  /*9c6b0*/  ISETP.GE.AND P0, PT, R7, UR8, PT ;  /* 0x0000000807007c0c */ /* 0x000fe2000bf06270 */
[----:B------:R-:W-:Y:S01]  /*9c6c0*/  IMAD.WIDE R6, R37, 0x2, R22 ;  /* 0x0000000225067825 */ /* 0x000fe200078e0216 */
[----:B------:R-:W-:-:S03]  /*9c6d0*/  ULDC UR5, c[0x0][0x248] ;  /* 0x0000920000057ab9 */ /* 0x000fc60000000800 */
[----:B------:R-:W-:Y:S01]  /*9c6e0*/  VIADD R8, R9, UR5 ;  /* 0x0000000509087c36 */ /* 0x000fe20008000000 */
[----:B------:R-:W-:Y:S01]  /*9c6f0*/  ISETP.GE.AND P3, PT, R10, UR8, PT ;  /* 0x000000080a007c0c */ /* 0x000fe2000bf66270 */
[----:B------:R-:W-:Y:S01]  /*9c700*/  ULDC UR5, c[0x0][0x248] ;  /* 0x0000920000057ab9 */ /* 0x000fe20000000800 */
[----:B------:R-:W-:Y:S02]  /*9c710*/  P2R R16, PR, RZ, 0x4 ;  /* 0x00000004ff107803 */ /* 0x000fe40000000000 */
[----:B------:R-:W-:Y:S02]  /*9c720*/  ISETP.GE.AND P2, PT, R29, UR8, PT ;  /* 0x000000081d007c0c */ /* 0x000fe4000bf46270 */
[----:B------:R-:W-:Y:S02]  /*9c730*/  P2R R28, PR, RZ, 0x8 ;  /* 0x00000008ff1c7803 */ /* 0x000fe40000000000 */
[----:B------:R-:W-:Y:S02]  /*9c740*/  ISETP.GE.AND P3, PT, R48, UR8, PT ;  /* 0x0000000830007c0c */ /* 0x000fe4000bf66270 */
[----:B------:R-:W-:-:S02]  /*9c750*/  P2R R29, PR, RZ, 0x4 ;  /* 0x00000004ff1d7803 */ /* 0x000fc40000000000 */
[----:B------:R-:W-:Y:S01]  /*9c760*/  ISETP.GE.AND P2, PT, R30, UR8, PT ;  /* 0x000000081e007c0c */ /* 0x000fe2000bf46270 */
[----:B------:R-:W-:Y:S01]  /*9c770*/  IMAD.WIDE R32, R37, 0x2, R24 ;  /* 0x0000000225207825 */ /* 0x000fe200078e0218 */
[----:B------:R-:W-:Y:S02]  /*9c780*/  P2R R38, PR, RZ, 0x40 ;  /* 0x00000040ff267803 */ /* 0x000fe40000000000 */
[----:B------:R-:W-:Y:S02]  /*9c790*/  P2R R34, PR, RZ, 0x20 ;  /* 0x00000020ff227803 */ /* 0x000fe40000000000 */
[----:B------:R-:W-:Y:S02]  /*9c7a0*/  P2R R36, PR, RZ, 0x10 ;  /* 0x00000010ff247803 */ /* 0x000fe40000000000 */
[----:B------:R-:W-:Y:S02]  /*9c7b0*/  P2R R30, PR, RZ, 0x8 ;  /* 0x00000008ff1e7803 */ /* 0x000fe40000000000 */
[----:B------:R-:W-:-:S02]  /*9c7c0*/  ISETP.GE.AND P3, PT, R31, UR8, PT ;  /* 0x000000081f007c0c */ /* 0x000fc4000bf66270 */
[----:B------:R-:W-:Y:S02]  /*9c7d0*/  ISETP.GE.AND P4, PT, R35, UR8, PT ;  /* 0x0000000823007c0c */ /* 0x000fe4000bf86270 */
[----:B------:R-:W-:Y:S02]  /*9c7e0*/  ISETP.GE.AND P5, PT, R46, UR8, PT ;  /* 0x000000082e007c0c */ /* 0x000fe4000bfa6270 */
[----:B------:R-:W-:Y:S01]  /*9c7f0*/  ISETP.GE.AND P6, PT, R47, UR8, PT ;  /* 0x000000082f007c0c */ /* 0x000fe2000bfc6270 */
[----:B--2---:R0:W-:Y:S01]  /*9c800*/  @P1 STG.E.U16 desc[UR50][R6.64], R60 ;  /* 0x0000003c06001986 */ /* 0x0041e2000c101532 */
[----:B------:R-:W-:Y:S01]  /*9c810*/  ISETP.GE.AND P1, PT, R4, UR8, PT ;  /* 0x0000000804007c0c */ /* 0x000fe2000bf26270 */
[----:B0-----:R-:W-:-:S04]  /*9c820*/  VIADD R7, R8, UR6 ;  /* 0x0000000608077c36 */ /* 0x001fc80008000000 */
[----:B------:R-:W-:Y:S01]  /*9c830*/  VIADD R6, R7, UR5 ;  /* 0x0000000507067c36 */ /* 0x000fe20008000000 */
[----:B------:R-:W-:-:S03]  /*9c840*/  ULDC UR5, c[0x0][0x248] ;  /* 0x0000920000057ab9 */ /* 0x000fc60000000800 */
[----:B------:R-:W-:Y:S01]  /*9c850*/  VIADD R4, R6, UR7 ;  /* 0x0000000706047c36 */ /* 0x000fe20008000000 */
[----:B------:R-:W-:Y:S02]  /*9c860*/  P2R R15, PR, RZ, 0x2 ;  /* 0x00000002ff0f7803 */ /* 0x000fe40000000000 */
[----:B------:R-:W-:Y:S01]  /*9c870*/  PRMT R39, R60, 0x7632, R39 ;  /* 0x000076323c277816 */ /* 0x000fe20000000027 */
[----:B------:R-:W-:Y:S01]  /*9c880*/  VIADD R10, R4, UR5 ;  /* 0x00000005040a7c36 */ /* 0x000fe20008000000 */
[----:B------:R-:W-:Y:S01]  /*9c890*/  ISETP.GE.AND P1, PT, R49, UR8, PT ;  /* 0x0000000831007c0c */ /* 0x000fe2000bf26270 */
[----:B------:R-:W2:Y:S04]  /*9c8a0*/  LDL.LU R60, [R1+0x6f0] ;  /* 0x0006f000013c7983 */ /* 0x000ea80000300800 */
[----:B------:R-:W4:Y:S04]  /*9c8b0*/  LDL.LU R51, [R1+0x6e0] ;  /* 0x0006e00001337983 */ /* 0x000f280000300800 */
[----:B------:R-:W3:Y:S04]  /*9c8c0*/  LDL.LU R56, [R1+0x684] ;  /* 0x0006840001387983 */ /* 0x000ee80000300800 */
[----:B------:R-:W3:Y:S01]  /*9c8d0*/  LDL.LU R55, [R1+0x694] ;  /* 0x0006940001377983 */ /* 0x000ee20000300800 */
[----:B------:R-:W-:-:S02]  /*9c8e0*/  P2R R31, PR, RZ, 0x10 ;  /* 0x00000010ff1f7803 */ /* 0x000fc40000000000 */
[----:B------:R-:W-:Y:S02]  /*9c8f0*/  ISETP.NE.AND P4, PT, R34, RZ, PT ;  /* 0x000000ff2200720c */ /* 0x000fe40003f85270 */
[----:B------:R-:W-:Y:S02]  /*9c900*/  P2R R34, PR, RZ, 0x20 ;  /* 0x00000020ff227803 */ /* 0x000fe40000000000 */
[----:B------:R-:W-:Y:S02]  /*9c910*/  ISETP.NE.AND P5, PT, R38, RZ, PT ;  /* 0x000000ff2600720c */ /* 0x000fe40003fa5270 */
[----:B------:R-:W-:Y:S02]  /*9c920*/  P2R R35, PR, RZ, 0x40 ;  /* 0x00000040ff237803 */ /* 0x000fe40000000000 */
[----:B------:R-:W-:-:S13]  /*9c930*/  ISETP.LT.AND P6, PT, R53, UR4, !P5 ;  /* 0x0000000435007c0c */ /* 0x000fda000efc1270 */
[----:B------:R0:W-:Y:S01]  /*9c940*/  @P6 STG.E.U16 desc[UR50][R32.64], R39 ;  /* 0x0000002720006986 */ /* 0x0001e2000c101532 */
[----:B------:R-:W-:Y:S01]  /*9c950*/  ISETP.LT.AND P6, PT, R57, UR4, !P5 ;  /* 0x0000000439007c0c */ /* 0x000fe2000efc1270 */
[----:B0-----:R-:W-:-:S12]  /*9c960*/  IMAD.WIDE R32, R37, 0x2, R26 ;  /* 0x0000000225207825 */ /* 0x001fd800078e021a */
[----:B--2---:R0:W-:Y:S01]  /*9c970*/  @P6 STG.E.U16 desc[UR50][R32.64], R60 ;  /* 0x0000003c20006986 */ /* 0x0041e2000c101532 */
[----:B------:R-:W-:-:S03]  /*9c980*/  PRMT R38, R60, 0x7632, R38 ;  /* 0x000076323c267816 */ /* 0x000fc60000000026 */
[----:B0-----:R-:W2:Y:S01]  /*9c990*/  LDL.LU R60, [R1+0x6b4] ;  /* 0x0006b400013c7983 */ /* 0x001ea20000300800 */
[----:B------:R-:W-:Y:S01]  /*9c9a0*/  ISETP.LT.AND P6, PT, R54, UR4, !P5 ;  /* 0x0000000436007c0c */ /* 0x000fe2000efc1270 */
[----:B------:R-:W-:Y:S02]  /*9c9b0*/  IMAD.WIDE R32, R37, 0x2, R40 ;  /* 0x0000000225207825 */ /* 0x000fe400078e0228 */
[----:B------:R-:W2:Y:S10]  /*9c9c0*/  LDL.LU R48, [R1+0x6a4] ;  /* 0x0006a40001307983 */ /* 0x000eb40000300800 */
[----:B------:R0:W-:Y:S01]  /*9c9d0*/  @P6 STG.E.U16 desc[UR50][R32.64], R38 ;  /* 0x0000002620006986 */ /* 0x0001e2000c101532 */
[----:B------:R-:W-:-:S02]  /*9c9e0*/  ISETP.LT.AND P6, PT, R58, UR4, !P5 ;  /* 0x000000043a007c0c */ /* 0x000fc4000efc1270 */
[----:B------:R-:W-:Y:S01]  /*9c9f0*/  ISETP.LT.AND P5, PT, R61, UR4, !P5 ;  /* 0x000000043d007c0c */ /* 0x000fe2000efa1270 */
[----:B0-----:R-:W-:Y:S01]  /*9ca00*/  IMAD.WIDE R32, R37, 0x2, R42 ;  /* 0x0000000225207825 */ /* 0x001fe200078e022a */
[----:B----4-:R-:W-:-:S09]  /*9ca10*/  PRMT R38, R51, 0x7632, R38 ;  /* 0x0000763233267816 */ /* 0x010fd20000000026 */
[----:B------:R0:W-:Y:S04]  /*9ca20*/  @P6 STG.E.U16 desc[UR50][R32.64], R51 ;  /* 0x0000003320006986 */ /* 0x0001e8000c101532 */
[----:B0-----:R-:W4:Y:S01]  /*9ca30*/  LDL.LU R51, [R1+0x6c4] ;  /* 0x0006c40001337983 */ /* 0x001f220000300800 */
[----:B------:R-:W-:-:S05]  /*9ca40*/  IMAD.WIDE R32, R37, 0x2, R44 ;  /* 0x0000000225207825 */ /* 0x000fca00078e022c */
[----:B------:R0:W-:Y:S01]  /*9ca50*/  @P5 STG.E.U16 desc[UR50][R32.64], R38 ;  /* 0x0000002620005986 */ /* 0x0001e2000c101532 */
[----:B------:R-:W-:Y:S02]  /*9ca60*/  ISETP.LT.AND P5, PT, R59, UR4, !P4 ;  /* 0x000000043b007c0c */ /* 0x000fe4000e7a1270 */
[----:B------:R-:W-:Y:S02]  /*9ca70*/  ISETP.NE.AND P6, PT, R36, RZ, PT ;  /* 0x000000ff2400720c */ /* 0x000fe40003fc5270 */
[----:B---3--:R-:W-:Y:S01]  /*9ca80*/  PRMT R36, R56, 0x7632, R36 ;  /* 0x0000763238247816 */ /* 0x008fe20000000024 */
[----:B0-----:R-:W-:-:S08]  /*9ca90*/  IMAD.WIDE R32, R19, 0x2, R2 ;  /* 0x0000000213207825 */ /* 0x001fd000078e0202 */
[----:B------:R0:W-:Y:S04]  /*9caa0*/  @P5 STG.E.U16 desc[UR50][R32.64], R56 ;  /* 0x0000003820005986 */ /* 0x0001e8000c101532 */
[----:B0-----:R-:W3:Y:S01]  /*9cab0*/  LDL.LU R56, [R1+0x6d4] ;  /* 0x0006d40001387983 */ /* 0x001ee20000300800 */
[----:B------:R-:W-:Y:S01]  /*9cac0*/  ISETP.LT.AND P5, PT, R50, UR4, !P4 ;  /* 0x0000000432007c0c */ /* 0x000fe2000e7a1270 */
[----:B------:R-:W-:-:S12]  /*9cad0*/  IMAD.WIDE R32, R19, 0x2, R20 ;  /* 0x0000000213207825 */ /* 0x000fd800078e0214 */
[----:B------:R0:W-:Y:S01]  /*9cae0*/  @P5 STG.E.U16 desc[UR50][R32.64], R36 ;  /* 0x0000002420005986 */ /* 0x0001e2000c101532 */
[----:B------:R-:W-:Y:S01]  /*9caf0*/  ISETP.LT.AND P5, PT, R52, UR4, !P4 ;  /* 0x0000000434007c0c */ /* 0x000fe2000e7a1270 */
[----:B0-----:R-:W-:Y:S01]  /*9cb00*/  IMAD.WIDE R32, R19, 0x2, R22 ;  /* 0x0000000213207825 */ /* 0x001fe200078e0216 */
[----:B------:R-:W-:-:S11]  /*9cb10*/  PRMT R36, R55, 0x7632, R36 ;  /* 0x0000763237247816 */ /* 0x000fd60000000024 */
[----:B------:R0:W-:Y:S04]  /*9cb20*/  @P5 STG.E.U16 desc[UR50][R32.64], R55 ;  /* 0x0000003720005986 */ /* 0x0001e8000c101532 */
[----:B0-----:R-:W3:Y:S01]  /*9cb30*/  LDL.LU R55, [R1+0x6f4] ;  /* 0x0006f40001377983 */ /* 0x001ee20000300800 */
[----:B------:R-:W-:Y:S01]  /*9cb40*/  ISETP.LT.AND P5, PT, R53, UR4, !P4 ;  /* 0x0000000435007c0c */ /* 0x000fe2000e7a1270 */
[----:B------:R-:W-:-:S12]  /*9cb50*/  IMAD.WIDE R32, R19, 0x2, R24 ;  /* 0x0000000213207825 */ /* 0x000fd800078e0218 */
[----:B------:R0:W-:Y:S01]  /*9cb60*/  @P5 STG.E.U16 desc[UR50][R32.64], R36 ;  /* 0x0000002420005986 */ /* 0x0001e2000c101532 */
[----:B------:R-:W-:Y:S01]  /*9cb70*/  ISETP.LT.AND P5, PT, R57, UR4, !P4 ;  /* 0x0000000439007c0c */ /* 0x000fe2000e7a1270 */
[----:B0-----:R-:W-:-:S12]  /*9cb80*/  IMAD.WIDE R32, R19, 0x2, R26 ;  /* 0x0000000213207825 */ /* 0x001fd800078e021a */
[----:B--2---:R0:W-:Y:S01]  /*9cb90*/  @P5 STG.E.U16 desc[UR50][R32.64], R60 ;  /* 0x0000003c20005986 */ /* 0x0041e2000c101532 */
[----:B------:R-:W-:-:S03]  /*9cba0*/  PRMT R36, R60, 0x7632, R36 ;  /* 0x000076323c247816 */ /* 0x000fc60000000024 */
[----:B0-----:R-:W2:Y:S01]  /*9cbb0*/  LDL.LU R60, [R1+0x6e4] ;  /* 0x0006e400013c7983 */ /* 0x001ea20000300800 */
[----:B------:R-:W-:Y:S01]  /*9cbc0*/  ISETP.LT.AND P5, PT, R54, UR4, !P4 ;  /* 0x0000000436007c0c */ /* 0x000fe2000e7a1270 */
[----:B------:R-:W-:-:S12]  /*9cbd0*/  IMAD.WIDE R32, R19, 0x2, R40 ;  /* 0x0000000213207825 */ /* 0x000fd800078e0228 */
[----:B------:R0:W-:Y:S01]  /*9cbe0*/  @P5 STG.E.U16 desc[UR50][R32.64], R36 ;  /* 0x0000002420005986 */ /* 0x0001e2000c101532 */
[----:B------:R-:W-:Y:S02]  /*9cbf0*/  ISETP.LT.AND P5, PT, R58, UR4, !P4 ;  /* 0x000000043a007c0c */ /* 0x000fe4000e7a1270 */
[----:B------:R-:W-:Y:S01]  /*9cc00*/  ISETP.LT.AND P4, PT, R61, UR4, !P4 ;  /* 0x000000043d007c0c */ /* 0x000fe2000e781270 */
[----:B0-----:R-:W-:-:S10]  /*9cc10*/  IMAD.WIDE R32, R19, 0x2, R42 ;  /* 0x0000000213207825 */ /* 0x001fd400078e022a */
[----:B------:R0:W-:Y:S01]  /*9cc20*/  @P5 STG.E.U16 desc[UR50][R32.64], R48 ;  /* 0x0000003020005986 */ /* 0x0001e2000c101532 */
[----:B------:R-:W-:Y:S02]  /*9cc30*/  ISETP.NE.AND P5, PT, R28, RZ, PT ;  /* 0x000000ff1c00720c */ /* 0x000fe40003fa5270 */
[----:B------:R-:W-:Y:S01]  /*9cc40*/  PRMT R28, R48, 0x7632, R28 ;  /* 0x00007632301c7816 */ /* 0x000fe2000000001c */
[----:B0-----:R-:W-:-:S05]  /*9cc50*/  IMAD.WIDE R32, R19, 0x2, R44 ;  /* 0x0000000213207825 */ /* 0x001fca00078e022c */
[----:B------:R0:W-:Y:S01]  /*9cc60*/  @P4 STG.E.U16 desc[UR50][R32.64], R28 ;  /* 0x0000001c20004986 */ /* 0x0001e2000c101532 */
[----:B------:R-:W-:Y:S02]  /*9cc70*/  ISETP.LT.AND P4, PT, R59, UR4, !P6 ;  /* 0x000000043b007c0c */ /* 0x000fe4000f781270 */
[----:B----4-:R-:W-:Y:S01]  /*9cc80*/  PRMT R19, R51, 0x7632, R19 ;  /* 0x0000763233137816 */ /* 0x010fe20000000013 */
[----:B0-----:R-:W-:-:S10]  /*9cc90*/  IMAD.WIDE R32, R18, 0x2, R2 ;  /* 0x0000000212207825 */ /* 0x001fd400078e0202 */
[----:B------:R0:W-:Y:S01]  /*9cca0*/  @P4 STG.E.U16 desc[UR50][R32.64], R51 ;  /* 0x0000003320004986 */ /* 0x0001e2000c101532 */
[----:B------:R-:W-:-:S03]  /*9ccb0*/  ISETP.LT.AND P4, PT, R50, UR4, !P6 ;  /* 0x0000000432007c0c */ /* 0x000fc6000f781270 */
[----:B0-----:R-:W4:Y:S01]  /*9ccc0*/  LDL.LU R51, [R1+0x688] ;  /* 0x0006880001337983 */ /* 0x001f220000300800 */
[----:B------:R-:W-:-:S09]  /*9ccd0*/  IMAD.WIDE R32, R18, 0x2, R20 ;  /* 0x0000000212207825 */ /* 0x000fd200078e0214 */
[----:B------:R0:W-:Y:S01]  /*9cce0*/  @P4 STG.E.U16 desc[UR50][R32.64], R19 ;  /* 0x0000001320004986 */ /* 0x0001e2000c101532 */
[----:B------:R-:W-:Y:S01]  /*9ccf0*/  ISETP.LT.AND P4, PT, R52, UR4, !P6 ;  /* 0x0000000434007c0c */ /* 0x000fe2000f781270 */
[----:B0-----:R-:W-:Y:S01]  /*9cd00*/  IMAD.WIDE R32, R18, 0x2, R22 ;  /* 0x0000000212207825 */ /* 0x001fe200078e0216 */
[----:B---3--:R-:W-:-:S11]  /*9cd10*/  PRMT R19, R56, 0x7632, R19 ;  /* 0x0000763238137816 */ /* 0x008fd60000000013 */
[----:B------:R0:W-:Y:S04]  /*9cd20*/  @P4 STG.E.U16 desc[UR50][R32.64], R56 ;  /* 0x0000003820004986 */ /* 0x0001e8000c101532 */
[----:B0-----:R-:W3:Y:S01]  /*9cd30*/  LDL.LU R56, [R1+0x698] ;  /* 0x0006980001387983 */ /* 0x001ee20000300800 */
[----:B------:R-:W-:-:S03]  /*9cd40*/  ISETP.LT.AND P4, PT, R53, UR4, !P6 ;  /* 0x0000000435007c0c */ /* 0x000fc6000f781270 */
[----:B------:R-:W3:Y:S01]  /*9cd50*/  LDL.LU R48, [R1+0x6b8] ;  /* 0x0006b80001307983 */ /* 0x000ee20000300800 */
[----:B------:R-:W-:-:S09]  /*9cd60*/  IMAD.WIDE R32, R18, 0x2, R24 ;  /* 0x0000000212207825 */ /* 0x000fd200078e0218 */
        /* <DEDUP_REMOVED lines=17> */
[----:B------:R-:W-:Y:S01]  /*9ce80*/  ISETP.LT.AND P6, PT, R59, UR4, !P5 ;  /* 0x000000043b007c0c */ /* 0x000fe2000efc1270 */
[----:B0-----:R-:W-:-:S12]  /*9ce90*/  IMAD.WIDE R18, R17, 0x2, R2 ;  /* 0x0000000211127825 */ /* 0x001fd800078e0202 */
[----:B----4-:R0:W-:Y:S01]  /*9cea0*/  @P6 STG.E.U16 desc[UR50][R18.64], R51 ;  /* 0x0000003312006986 */ /* 0x0101e2000c101532 */
[----:B------:R-:W-:Y:S02]  /*9ceb0*/  PRMT R28, R51, 0x7632, R28 ;  /* 0x00007632331c7816 */ /* 0x000fe4000000001c */
[----:B------:R-:W-:Y:S01]  /*9cec0*/  ISETP.LT.AND P6, PT, R50, UR4, !P5 ;  /* 0x0000000432007c0c */ /* 0x000fe2000efc1270 */
[----:B0-----:R-:W4:Y:S01]  /*9ced0*/  LDL.LU R51, [R1+0x6d8] ;  /* 0x0006d80001337983 */ /* 0x001f220000300800 */
[----:B------:R-:W-:-:S11]  /*9cee0*/  IMAD.WIDE R18, R17, 0x2, R20 ;  /* 0x0000000211127825 */ /* 0x000fd600078e0214 */
[----:B------:R0:W-:Y:S01]  /*9cef0*/  @P6 STG.E.U16 desc[UR50][R18.64], R28 ;  /* 0x0000001c12006986 */ /* 0x0001e2000c101532 */
[----:B------:R-:W-:Y:S01]  /*9cf00*/  ISETP.LT.AND P6, PT, R52, UR4, !P5 ;  /* 0x0000000434007c0c */ /* 0x000fe2000efc1270 */
[----:B0-----:R-:W-:-:S12]  /*9cf10*/  IMAD.WIDE R18, R17, 0x2, R22 ;  /* 0x0000000211127825 */ /* 0x001fd800078e0216 */
[----:B---3--:R0:W-:Y:S01]  /*9cf20*/  @P6 STG.E.U16 desc[UR50][R18.64], R56 ;  /* 0x0000003812006986 */ /* 0x0081e2000c101532 */
[----:B------:R-:W-:Y:S02]  /*9cf30*/  PRMT R28, R56, 0x7632, R28 ;  /* 0x00007632381c7816 */ /* 0x000fe4000000001c */
[----:B------:R-:W-:Y:S01]  /*9cf40*/  ISETP.LT.AND P6, PT, R53, UR4, !P5 ;  /* 0x0000000435007c0c */ /* 0x000fe2000efc1270 */
[----:B0-----:R-:W3:Y:S01]  /*9cf50*/  LDL.LU R56, [R1+0x6f8] ;  /* 0x0006f80001387983 */ /* 0x001ee20000300800 */
[----:B------:R-:W-:-:S11]  /*9cf60*/  IMAD.WIDE R18, R17, 0x2, R24 ;  /* 0x0000000211127825 */ /* 0x000fd600078e0218 */
[----:B------:R0:W-:Y:S01]  /*9cf70*/  @P6 STG.E.U16 desc[UR50][R18.64], R28 ;  /* 0x0000001c12006986 */ /* 0x0001e2000c101532 */
[----:B------:R-:W-:Y:S01]  /*9cf80*/  ISETP.LT.AND P6, PT, R57, UR4, !P5 ;  /* 0x0000000439007c0c */ /* 0x000fe2000efc1270 */
[----:B0-----:R-:W-:-:S12]  /*9cf90*/  IMAD.WIDE R18, R17, 0x2, R26 ;  /* 0x0000000211127825 */ /* 0x001fd800078e021a */
[----:B------:R0:W-:Y:S01]  /*9cfa0*/  @P6 STG.E.U16 desc[UR50][R18.64], R48 ;  /* 0x0000003012006986 */ /* 0x0001e2000c101532 */
[----:B------:R-:W-:Y:S02]  /*9cfb0*/  ISETP.LT.AND P6, PT, R54, UR4, !P5 ;  /* 0x0000000436007c0c */ /* 0x000fe4000efc1270 */
[----:B------:R-:W-:Y:S01]  /*9cfc0*/  PRMT R28, R48, 0x7632, R28 ;  /* 0x00007632301c7816 */ /* 0x000fe2000000001c */
[----:B0-----:R-:W-:-:S10]  /*9cfd0*/  IMAD.WIDE R18, R17, 0x2, R40 ;  /* 0x0000000211127825 */ /* 0x001fd400078e0228 */
[----:B------:R0:W-:Y:S01]  /*9cfe0*/  @P6 STG.E.U16 desc[UR50][R18.64], R28 ;  /* 0x0000001c12006986 */ /* 0x0001e2000c101532 */
[----:B------:R-:W-:Y:S01]  /*9cff0*/  ISETP.LT.AND P6, PT, R58, UR4, !P5 ;  /* 0x000000043a007c0c */ /* 0x000fe2000efc1270 */
[----:B0-----:R-:W-:Y:S01]  /*9d000*/  IMAD.WIDE R18, R17, 0x2, R42 ;  /* 0x0000000211127825 */ /* 0x001fe200078e022a */
[----:B------:R-:W-:-:S11]  /*9d010*/  PRMT R28, R55, 0x7632, R28 ;  /* 0x00007632371c7816 */ /* 0x000fd6000000001c */
[----:B------:R0:W-:Y:S04]  /*9d020*/  @P6 STG.E.U16 desc[UR50][R18.64], R55 ;  /* 0x0000003712006986 */ /* 0x0001e8000c101532 */
[----:B0-----:R-:W3:Y:S01]  /*9d030*/  LDL.LU R55, [R1+0x6e8] ;  /* 0x0006e80001377983 */ /* 0x001ee20000300800 */
[----:B------:R-:W-:Y:S01]  /*9d040*/  ISETP.LT.AND P5, PT, R61, UR4, !P5 ;  /* 0x000000043d007c0c */ /* 0x000fe2000efa1270 */
[----:B------:R-:W-:Y:S01]  /*9d050*/  IMAD.WIDE R18, R17, 0x2, R44 ;  /* 0x0000000211127825 */ /* 0x000fe200078e022c */
[----:B------:R-:W-:-:S11]  /*9d060*/  ISETP.LT.AND P6, PT, R59, UR4, !P0 ;  /* 0x000000043b007c0c */ /* 0x000fd6000c7c1270 */
[----:B------:R0:W-:Y:S01]  /*9d070*/  @P5 STG.E.U16 desc[UR50][R18.64], R28 ;  /* 0x0000001c12005986 */ /* 0x0001e2000c101532 */
[----:B------:R-:W-:Y:S01]  /*9d080*/  ISETP.NE.AND P5, PT, R16, RZ, PT ;  /* 0x000000ff1000720c */ /* 0x000fe20003fa5270 */
[----:B------:R-:W-:-:S05]  /*9d090*/  IMAD.WIDE R16, R14, 0x2, R2 ;  /* 0x000000020e107825 */ /* 0x000fca00078e0202 */
[----:B--2---:R1:W-:Y:S01]  /*9d0a0*/  @P6 STG.E.U16 desc[UR50][R16.64], R60 ;  /* 0x0000003c10006986 */ /* 0x0043e2000c101532 */
[----:B0-----:R-:W-:-:S03]  /*9d0b0*/  PRMT R18, R60, 0x7632, R18 ;  /* 0x000076323c127816 */ /* 0x001fc60000000012 */
[----:B-1----:R-:W2:Y:S01]  /*9d0c0*/  LDL.LU R60, [R1+0x68c] ;  /* 0x00068c00013c7983 */ /* 0x002ea20000300800 */
        /* <DEDUP_REMOVED lines=14> */
[----:B------:R-:W-:-:S03]  /*9d1b0*/  PRMT R18, R56, 0x7632, R18 ;  /* 0x0000763238127816 */ /* 0x000fc60000000012 */
[----:B0-----:R-:W3:Y:S01]  /*9d1c0*/  LDL.LU R56, [R1+0x6bc] ;  /* 0x0006bc0001387983 */ /* 0x001ee20000300800 */
[----:B------:R-:W-:-:S03]  /*9d1d0*/  ISETP.LT.AND P6, PT, R54, UR4, !P0 ;  /* 0x0000000436007c0c */ /* 0x000fc6000c7c1270 */
[----:B------:R-:W3:Y:S01]  /*9d1e0*/  LDL.LU R48, [R1+0x6ac] ;  /* 0x0006ac0001307983 */ /* 0x000ee20000300800 */
[----:B------:R-:W-:-:S09]  /*9d1f0*/  IMAD.WIDE R16, R14, 0x2, R40 ;  /* 0x000000020e107825 */ /* 0x000fd200078e0228 */
[----:B------:R0:W-:Y:S01]  /*9d200*/  @P6 STG.E.U16 desc[UR50][R16.64], R18 ;  /* 0x0000001210006986 */ /* 0x0001e2000c101532 */
[----:B------:R-:W-:Y:S01]  /*9d210*/  ISETP.LT.AND P6, PT, R58, UR4, !P0 ;  /* 0x000000043a007c0c */ /* 0x000fe2000c7c1270 */
[----:B0-----:R-:W-:-:S12]  /*9d220*/  IMAD.WIDE R16, R14, 0x2, R42 ;  /* 0x000000020e107825 */ /* 0x001fd800078e022a */
[----:B------:R0:W-:Y:S02]  /*9d230*/  @P6 STG.E.U16 desc[UR50][R16.64], R55 ;  /* 0x0000003710006986 */ /* 0x0001e4000c101532 */
[----:B0-----:R-:W-:Y:S02]  /*9d240*/  PRMT R16, R55, 0x7632, R16 ;  /* 0x0000763237107816 */ /* 0x001fe40000000010 */
[----:B------:R-:W3:Y:S01]  /*9d250*/  LDL.LU R55, [R1+0x6cc] ;  /* 0x0006cc0001377983 */ /* 0x000ee20000300800 */
[----:B------:R-:W-:Y:S02]  /*9d260*/  ISETP.LT.AND P0, PT, R61, UR4, !P0 ;  /* 0x000000043d007c0c */ /* 0x000fe4000c701270 */
[----:B------:R-:W-:Y:S01]  /*9d270*/  ISETP.NE.AND P6, PT, R15, RZ, PT ;  /* 0x000000ff0f00720c */ /* 0x000fe20003fc5270 */
[----:B------:R-:W-:-:S10]  /*9d280*/  IMAD.WIDE R14, R14, 0x2, R44 ;  /* 0x000000020e0e7825 */ /* 0x000fd400078e022c */
        /* <DEDUP_REMOVED lines=12> */
[----:B------:R-:W-:Y:S02]  /*9d350*/  ISETP.LT.AND P0, PT, R53, UR4, !P5 ;  /* 0x0000000435007c0c */ /* 0x000fe4000ef01270 */
[----:B------:R-:W-:Y:S01]  /*9d360*/  PRMT R16, R51, 0x7632, R16 ;  /* 0x0000763233107816 */ /* 0x000fe20000000010 */
[----:B0-----:R-:W-:Y:S01]  /*9d370*/  IMAD.WIDE R14, R13, 0x2, R24 ;  /* 0x000000020d0e7825 */ /* 0x001fe200078e0218 */
[----:B------:R-:W4:Y:S09]  /*9d380*/  LDL.LU R51, [R1+0x6fc] ;  /* 0x0006fc0001337983 */ /* 0x000f320000300800 */
[----:B------:R0:W-:Y:S01]  /*9d390*/  @P0 STG.E.U16 desc[UR50][R14.64], R16 ;  /* 0x000000100e000986 */ /* 0x0001e2000c101532 */
[----:B------:R-:W-:Y:S01]  /*9d3a0*/  ISETP.LT.AND P0, PT, R57, UR4, !P5 ;  /* 0x0000000439007c0c */ /* 0x000fe2000ef01270 */
[----:B0-----:R-:W-:-:S12]  /*9d3b0*/  IMAD.WIDE R14, R13, 0x2, R26 ;  /* 0x000000020d0e7825 */ /* 0x001fd800078e021a */
[----:B---3--:R0:W-:Y:S01]  /*9d3c0*/  @P0 STG.E.U16 desc[UR50][R14.64], R56 ;  /* 0x000000380e000986 */ /* 0x0081e2000c101532 */
[----:B------:R-:W-:Y:S02]  /*9d3d0*/  ISETP.LT.AND P0, PT, R54, UR4, !P5 ;  /* 0x0000000436007c0c */ /* 0x000fe4000ef01270 */
[----:B------:R-:W-:Y:S01]  /*9d3e0*/  PRMT R16, R56, 0x7632, R16 ;  /* 0x0000763238107816 */ /* 0x000fe20000000010 */
[C---:B0-----:R-:W-:Y:S01]  /*9d3f0*/  IMAD.WIDE R14, R13.reuse, 0x2, R40 ;  /* 0x000000020d0e7825 */ /* 0x041fe200078e0228 */
[----:B------:R-:W3:Y:S09]  /*9d400*/  LDL.LU R56, [R1+0x6ec] ;  /* 0x0006ec0001387983 */ /* 0x000ef20000300800 */
        /* <DEDUP_REMOVED lines=9> */
[----:B0-----:R-:W-:-:S12]  /*9d4a0*/  IMAD.WIDE R14, R12, 0x2, R2 ;  /* 0x000000020c0e7825 */ /* 0x001fd800078e0202 */
[----:B------:R0:W-:Y:S01]  /*9d4b0*/  @P0 STG.E.U16 desc[UR50][R14.64], R55 ;  /* 0x000000370e000986 */ /* 0x0001e2000c101532 */
[----:B------:R-:W-:-:S03]  /*9d4c0*/  PRMT R13, R55, 0x7632, R13 ;  /* 0x00007632370d7816 */ /* 0x000fc6000000000d */
        /* <DEDUP_REMOVED lines=9> */
[----:B------:R-:W-:-:S03]  /*9d560*/  ISETP.LT.AND P0, PT, R53, UR4, !P6 ;  /* 0x0000000435007c0c */ /* 0x000fc6000f701270 */
[----:B------:R-:W2:Y:S01]  /*9d570*/  LDL.LU R48, [R1+0x730] ;  /* 0x0007300001307983 */ /* 0x000ea20000300800 */
[----:B------:R-:W-:-:S09]  /*9d580*/  IMAD.WIDE R14, R12, 0x2, R24 ;  /* 0x000000020c0e7825 */ /* 0x000fd200078e0218 */
        /* <DEDUP_REMOVED lines=12> */
[----:B------:R-:W-:Y:S01]  /*9d650*/  ISETP.LT.AND P0, PT, R61, UR4, !P6 ;  /* 0x000000043d007c0c */ /* 0x000fe2000f701270 */
[----:B------:R-:W-:Y:S01]  /*9d660*/  IMAD.WIDE R12, R12, 0x2, R44 ;  /* 0x000000020c0c7825 */ /* 0x000fe200078e022c */
[----:B0-----:R-:W-:Y:S02]  /*9d670*/  PRMT R14, R56, 0x7632, R14 ;  /* 0x00007632380e7816 */ /* 0x001fe4000000000e */
[----:B------:R-:W3:Y:S01]  /*9d680*/  LDL.LU R56, [R1+0x710] ;  /* 0x0007100001387983 */ /* 0x000ee20000300800 */
[----:B------:R-:W-:-:S08]  /*9d690*/  ISETP.NE.AND P5, PT, R29, RZ, PT ;  /* 0x000000ff1d00720c */ /* 0x000fd00003fa5270 */
        /* <DEDUP_REMOVED lines=26> */
[----:B----4-:R0:W-:Y:S01]  /*9d840*/  @P0 STG.E.U16 desc[UR50][R12.64], R51 ;  /* 0x000000330c000986 */ /* 0x0101e2000c101532 */
[----:B------:R-:W-:Y:S02]  /*9d850*/  ISETP.LT.AND P0, PT, R61, UR4, !P5 ;  /* 0x000000043d007c0c */ /* 0x000fe4000ef01270 */
[----:B------:R-:W-:Y:S02]  /*9d860*/  PRMT R15, R51, 0x7632, R15 ;  /* 0x00007632330f7816 */ /* 0x000fe4000000000f */
[----:B------:R-:W-:Y:S01]  /*9d870*/  ISETP.NE.AND P6, PT, R30, RZ, PT ;  /* 0x000000ff1e00720c */ /* 0x000fe20003fc5270 */
[----:B0-----:R-:W-:Y:S01]  /*9d880*/  IMAD.WIDE R12, R11, 0x2, R44 ;  /* 0x000000020b0c7825 */ /* 0x001fe200078e022c */
[----:B------:R-:W4:Y:S07]  /*9d890*/  LDL.LU R51, [R1+0x754] ;  /* 0x0007540001337983 */ /* 0x000f2e0000300800 */
[----:B------:R0:W-:Y:S01]  /*9d8a0*/  @P0 STG.E.U16 desc[UR50][R12.64], R15 ;  /* 0x0000000f0c000986 */ /* 0x0001e2000c101532 */
[----:B------:R-:W-:Y:S01]  /*9d8b0*/  ISETP.LT.AND P0, PT, R59, UR4, !P6 ;  /* 0x000000043b007c0c */ /* 0x000fe2000f701270 */
[----:B0-----:R-:W-:-:S12]  /*9d8c0*/  IMAD.WIDE R12, R5, 0x2, R2 ;  /* 0x00000002050c7825 */ /* 0x001fd800078e0202 */
[----:B---3--:R0:W-:Y:S01]  /*9d8d0*/  @P0 STG.E.U16 desc[UR50][R12.64], R56 ;  /* 0x000000380c000986 */ /* 0x0081e2000c101532 */
        /* <DEDUP_REMOVED lines=8> */
[----:B0-----:R-:W3:Y:S04]  /*9d960*/  LDL.LU R55, [R1+0x744] ;  /* 0x0007440001377983 */ /* 0x001ee80000300800 */
[----:B------:R-:W3:Y:S01]  /*9d970*/  LDL.LU R48, [R1+0x734] ;  /* 0x0007340001307983 */ /* 0x000ee20000300800 */
[----:B------:R-:W-:Y:S01]  /*9d980*/  ISETP.LT.AND P0, PT, R53, UR4, !P6 ;  /* 0x0000000435007c0c */ /* 0x000fe2000f701270 */
[----:B------:R-:W-:Y:S02]  /*9d990*/  IMAD.WIDE R12, R5, 0x2, R24 ;  /* 0x00000002050c7825 */ /* 0x000fe400078e0218 */
[----:B------:R-:W3:Y:S10]  /*9d9a0*/  LDL.LU R56, [R1+0x724] ;  /* 0x0007240001387983 */ /* 0x000ef40000300800 */
        /* <DEDUP_REMOVED lines=8> */
[----:B------:R-:W-:Y:S04]  /*9da30*/  @P0 STG.E.U16 desc[UR50][R12.64], R11 ;  /* 0x0000000b0c000986 */ /* 0x000fe8000c101532 */
[----:B------:R-:W0:Y:S01]  /*9da40*/  LDS.128 R12, [R0] ;  /* 0x00000000000c7984 */ /* 0x000e220000000c00 */
[----:B------:R-:W-:Y:S01]  /*9da50*/  ISETP.LT.AND P0, PT, R58, UR4, !P6 ;  /* 0x000000043a007c0c */ /* 0x000fe2000f701270 */
[----:B------:R-:W-:-:S12]  /*9da60*/  IMAD.WIDE R16, R5, 0x2, R42 ;  /* 0x0000000205107825 */ /* 0x000fd800078e022a */
[----:B0-----:R0:W-:Y:S01]  /*9da70*/  @P0 STG.E.U16 desc[UR50][R16.64], R12 ;  /* 0x0000000c10000986 */ /* 0x0011e2000c101532 */
        /* <DEDUP_REMOVED lines=8> */
[----:B------:R-:W-:Y:S01]  /*9db00*/  PRMT R0, R51, 0x7632, R0 ;  /* 0x0000763233007816 */ /* 0x000fe20000000000 */
[C---:B0-----:R-:W-:Y:S01]  /*9db10*/  IMAD.WIDE R16, R9.reuse, 0x2, R20 ;  /* 0x0000000209107825 */ /* 0x041fe200078e0214 */
[----:B------:R-:W4:Y:S09]  /*9db20*/  LDL.LU R51, [R1+0x704] ;  /* 0x0007040001337983 */ /* 0x000f320000300800 */
[----:B------:R0:W-:Y:S01]  /*9db30*/  @P0 STG.E.U16 desc[UR50][R16.64], R0 ;  /* 0x0000000010000986 */ /* 0x0001e2000c101532 */
[----:B------:R-:W-:Y:S01]  /*9db40*/  ISETP.LT.AND P0, PT, R52, UR4, !P1 ;  /* 0x0000000434007c0c */ /* 0x000fe2000cf01270 */
[----:B0-----:R-:W-:-:S12]  /*9db50*/  IMAD.WIDE R16, R9, 0x2, R22 ;  /* 0x0000000209107825 */ /* 0x001fd800078e0216 */
[----:B---3--:R0:W-:Y:S01]  /*9db60*/  @P0 STG.E.U16 desc[UR50][R16.64], R55 ;  /* 0x0000003710000986 */ /* 0x0081e2000c101532 */
[----:B------:R-:W-:Y:S02]  /*9db70*/  ISETP.LT.AND P0, PT, R53, UR4, !P1 ;  /* 0x0000000435007c0c */ /* 0x000fe4000cf01270 */
[----:B------:R-:W-:Y:S01]  /*9db80*/  PRMT R5, R55, 0x7632, R5 ;  /* 0x0000763237057816 */ /* 0x000fe20000000005 */
[----:B0-----:R-:W-:Y:S01]  /*9db90*/  IMAD.WIDE R16, R9, 0x2, R24 ;  /* 0x0000000209107825 */ /* 0x001fe200078e0218 */
[----:B------:R-:W-:Y:S01]  /*9dba0*/  PRMT R0, R48, 0x7632, R0 ;  /* 0x0000763230007816 */ /* 0x000fe20000000000 */
[----:B------:R-:W3:Y:S08]  /*9dbb0*/  LDL.LU R55, [R1+0x674] ;  /* 0x0006740001377983 */ /* 0x000ef00000300800 */
[----:B------:R0:W-:Y:S01]  /*9dbc0*/  @P0 STG.E.U16 desc[UR50][R16.64], R5 ;  /* 0x0000000510000986 */ /* 0x0001e2000c101532 */
[----:B------:R-:W-:Y:S01]  /*9dbd0*/  ISETP.LT.AND P0, PT, R57, UR4, !P1 ;  /* 0x0000000439007c0c */ /* 0x000fe2000cf01270 */
[----:B0-----:R-:W-:-:S12]  /*9dbe0*/  IMAD.WIDE R16, R9, 0x2, R26 ;  /* 0x0000000209107825 */ /* 0x001fd800078e021a */
[----:B------:R0:W-:Y:S01]  /*9dbf0*/  @P0 STG.E.U16 desc[UR50][R16.64], R48 ;  /* 0x0000003010000986 */ /* 0x0001e2000c101532 */
[----:B------:R-:W-:Y:S01]  /*9dc00*/  ISETP.LT.AND P0, PT, R54, UR4, !P1 ;  /* 0x0000000436007c0c */ /* 0x000fe2000cf01270 */
[----:B0-----:R-:W-:-:S12]  /*9dc10*/  IMAD.WIDE R16, R9, 0x2, R40 ;  /* 0x0000000209107825 */ /* 0x001fd800078e0228 */
[----:B------:R0:W-:Y:S01]  /*9dc20*/  @P0 STG.E.U16 desc[UR50][R16.64], R0 ;  /* 0x0000000010000986 */ /* 0x0001e2000c101532 */
[----:B------:R-:W-:Y:S02]  /*9dc30*/  ISETP.LT.AND P0, PT, R58, UR4, !P1 ;  /* 0x000000043a007c0c */ /* 0x000fe4000cf01270 */
[----:B------:R-:W-:Y:S01]  /*9dc40*/  ISETP.LT.AND P1, PT, R61, UR4, !P1 ;  /* 0x000000043d007c0c */ /* 0x000fe2000cf21270 */
[----:B0-----:R-:W-:Y:S01]  /*9dc50*/  IMAD.WIDE R16, R9, 0x2, R42 ;  /* 0x0000000209107825 */ /* 0x001fe200078e022a */
[----:B------:R-:W-:-:S09]  /*9dc60*/  PRMT R5, R56, 0x7632, R5 ;  /* 0x0000763238057816 */ /* 0x000fd20000000005 */
[----:B------:R0:W-:Y:S01]  /*9dc70*/  @P0 STG.E.U16 desc[UR50][R16.64], R56 ;  /* 0x0000003810000986 */ /* 0x0001e2000c101532 */
[----:B------:R-:W-:Y:S01]  /*9dc80*/  ISETP.LT.AND P0, PT, R59, UR4, !P2 ;  /* 0x000000043b007c0c */ /* 0x000fe2000d701270 */
[----:B0-----:R-:W-:-:S05]  /*9dc90*/  IMAD.WIDE R16, R9, 0x2, R44 ;  /* 0x0000000209107825 */ /* 0x001fca00078e022c */
[----:B------:R0:W-:Y:S02]  /*9dca0*/  @P1 STG.E.U16 desc[UR50][R16.64], R5 ;  /* 0x0000000510001986 */ /* 0x0001e4000c101532 */
[----:B0-----:R-:W-:Y:S01]  /*9dcb0*/  IMAD.WIDE R16, R8, 0x2, R2 ;  /* 0x0000000208107825 */ /* 0x001fe200078e0202 */
[----:B--2---:R-:W-:-:S04]  /*9dcc0*/  PRMT R0, R60, 0x7632, R0 ;  /* 0x000076323c007816 */ /* 0x004fc80000000000 */
[----:B------:R0:W-:Y:S04]  /*9dcd0*/  @P0 STG.E.U16 desc[UR50][R16.64], R60 ;  /* 0x0000003c10000986 */ /* 0x0001e8000c101532 */
[----:B0-----:R-:W2:Y:S01]  /*9dce0*/  LDL.LU R60, [R1+0x758] ;  /* 0x00075800013c7983 */ /* 0x001ea20000300800 */
[----:B------:R-:W-:Y:S01]  /*9dcf0*/  ISETP.LT.AND P1, PT, R50, UR4, !P2 ;  /* 0x0000000432007c0c */ /* 0x000fe2000d721270 */
[----:B------:R-:W-:Y:S01]  /*9dd00*/  IMAD.WIDE R16, R8, 0x2, R20 ;  /* 0x0000000208107825 */ /* 0x000fe200078e0214 */
[----:B------:R-:W-:Y:S01]  /*9dd10*/  ISETP.LT.AND P0, PT, R52, UR4, !P2 ;  /* 0x0000000434007c0c */ /* 0x000fe2000d701270 */
[----:B------:R-:W2:Y:S04]  /*9dd20*/  LDL.LU R56, [R1+0x748] ;  /* 0x0007480001387983 */ /* 0x000ea80000300800 */
[----:B------:R-:W2:Y:S06]  /*9dd30*/  LDL.LU R48, [R1+0x738] ;  /* 0x0007380001307983 */ /* 0x000eac0000300800 */
[----:B------:R0:W-:Y:S01]  /*9dd40*/  @P1 STG.E.U16 desc[UR50][R16.64], R0 ;  /* 0x0000000010001986 */ /* 0x0001e2000c101532 */
[----:B------:R-:W-:Y:S01]  /*9dd50*/  ISETP.LT.AND P1, PT, R53, UR4, !P2 ;  /* 0x0000000435007c0c */ /* 0x000fe2000d721270 */
[----:B0-----:R-:W-:Y:S01]  /*9dd60*/  IMAD.WIDE R16, R8, 0x2, R22 ;  /* 0x0000000208107825 */ /* 0x001fe200078e0216 */
[----:B------:R-:W-:-:S02]  /*9dd70*/  ISETP.NE.AND P4, PT, R31, RZ, PT ;  /* 0x000000ff1f00720c */ /* 0x000fc40003f85270 */
[----:B------:R-:W-:Y:S01]  /*9dd80*/  PRMT R0, R13, 0x7632, R0 ;  /* 0x000076320d007816 */ /* 0x000fe20000000000 */
[----:B------:R-:W-:Y:S01]  /*9dd90*/  IMAD.WIDE R30, R7, 0x2, R2 ;  /* 0x00000002071e7825 */ /* 0x000fe200078e0202 */
[----:B----4-:R0:W-:Y:S01]  /*9dda0*/  @P0 STG.E.U16 desc[UR50][R16.64], R51 ;  /* 0x0000003310000986 */ /* 0x0101e2000c101532 */
[----:B------:R-:W-:Y:S02]  /*9ddb0*/  PRMT R9, R51, 0x7632, R9 ;  /* 0x0000763233097816 */ /* 0x000fe40000000009 */
[----:B------:R-:W-:Y:S01]  /*9ddc0*/  ISETP.LT.AND P0, PT, R57, UR4, !P2 ;  /* 0x0000000439007c0c */ /* 0x000fe2000d701270 */
[----:B0-----:R-:W-:-:S05]  /*9ddd0*/  IMAD.WIDE R16, R8, 0x2, R24 ;  /* 0x0000000208107825 */ /* 0x001fca00078e0218 */
[----:B------:R0:W-:Y:S01]  /*9dde0*/  @P1 STG.E.U16 desc[UR50][R16.64], R9 ;  /* 0x0000000910001986 */ /* 0x0001e2000c101532 */
[----:B------:R-:W-:Y:S01]  /*9ddf0*/  ISETP.LT.AND P1, PT, R54, UR4, !P2 ;  /* 0x0000000436007c0c */ /* 0x000fe2000d721270 */
[----:B0-----:R-:W-:-:S05]  /*9de00*/  IMAD.WIDE R16, R8, 0x2, R26 ;  /* 0x0000000208107825 */ /* 0x001fca00078e021a */
[----:B---3--:R0:W-:Y:S01]  /*9de10*/  @P0 STG.E.U16 desc[UR50][R16.64], R55 ;  /* 0x0000003710000986 */ /* 0x0081e2000c101532 */
[----:B------:R-:W-:Y:S02]  /*9de20*/  PRMT R5, R55, 0x7632, R5 ;  /* 0x0000763237057816 */ /* 0x000fe40000000005 */
[----:B------:R-:W-:Y:S02]  /*9de30*/  ISETP.LT.AND P0, PT, R58, UR4, !P2 ;  /* 0x000000043a007c0c */ /* 0x000fe4000d701270 */
[----:B------:R-:W-:Y:S01]  /*9de40*/  ISETP.LT.AND P2, PT, R61, UR4, !P2 ;  /* 0x000000043d007c0c */ /* 0x000fe2000d741270 */
[C---:B0-----:R-:W-:Y:S01]  /*9de50*/  IMAD.WIDE R16, R8.reuse, 0x2, R40 ;  /* 0x0000000208107825 */ /* 0x041fe200078e0228 */
[----:B------:R-:W3:Y:S04]  /*9de60*/  LDL.LU R55, [R1+0x728] ;  /* 0x0007280001377983 */ /* 0x000ee80000300800 */
[----:B------:R0:W-:Y:S01]  /*9de70*/  @P1 STG.E.U16 desc[UR50][R16.64], R5 ;  /* 0x0000000510001986 */ /* 0x0001e2000c101532 */
[----:B------:R-:W-:Y:S01]  /*9de80*/  ISETP.LT.AND P1, PT, R59, UR4, !P3 ;  /* 0x000000043b007c0c */ /* 0x000fe2000df21270 */
[----:B0-----:R-:W-:-:S04]  /*9de90*/  IMAD.WIDE R16, R8, 0x2, R42 ;  /* 0x0000000208107825 */ /* 0x001fc800078e022a */
[----:B------:R-:W-:Y:S01]  /*9dea0*/  IMAD.WIDE R8, R8, 0x2, R44 ;  /* 0x0000000208087825 */ /* 0x000fe200078e022c */
[----:B------:R-:W-:Y:S04]  /*9deb0*/  @P0 STG.E.U16 desc[UR50][R16.64], R13 ;  /* 0x0000000d10000986 */ /* 0x000fe8000c101532 */
[----:B------:R0:W-:Y:S04]  /*9dec0*/  @P2 STG.E.U16 desc[UR50][R8.64], R0 ;  /* 0x0000000008002986 */ /* 0x0001e8000c101532 */
[----:B--2---:R1:W-:Y:S01]  /*9ded0*/  @P1 STG.E.U16 desc[UR50][R30.64], R60 ;  /* 0x0000003c1e001986 */ /* 0x0043e2000c101532 */
[----:B0-----:R-:W-:-:S03]  /*9dee0*/  PRMT R9, R60, 0x7632, R9 ;  /* 0x000076323c097816 */ /* 0x001fc60000000009 */
[----:B-1----:R-:W2:Y:S01]  /*9def0*/  LDL.LU R60, [R1+0x718] ;  /* 0x00071800013c7983 */ /* 0x002ea20000300800 */
[----:B------:R-:W-:Y:S02]  /*9df00*/  ISETP.LT.AND P0, PT, R50, UR4, !P3 ;  /* 0x0000000432007c0c */ /* 0x000fe4000df01270 */
[----:B------:R-:W-:Y:S01]  /*9df10*/  ISETP.LT.AND P2, PT, R52, UR4, !P3 ;  /* 0x0000000434007c0c */ /* 0x000fe2000df41270 */
[----:B------:R-:W-:Y:S01]  /*9df20*/  IMAD.WIDE R18, R7, 0x2, R20 ;  /* 0x0000000207127825 */ /* 0x000fe200078e0214 */
[----:B------:R-:W-:Y:S01]  /*9df30*/  ISETP.LT.AND P1, PT, R53, UR4, !P3 ;  /* 0x0000000435007c0c */ /* 0x000fe2000df21270 */
[----:B------:R-:W4:Y:S02]  /*9df40*/  LDL.LU R51, [R1+0x708] ;  /* 0x0007080001337983 */ /* 0x000f240000300800 */
[----:B------:R-:W-:Y:S01]  /*9df50*/  IMAD.WIDE R28, R7, 0x2, R22 ;  /* 0x00000002071c7825 */ /* 0x000fe200078e0216 */
[----:B------:R-:W-:-:S03]  /*9df60*/  PRMT R5, R56, 0x7632, R5 ;  /* 0x0000763238057816 */ /* 0x000fc60000000005 */
[----:B------:R-:W-:Y:S02]  /*9df70*/  IMAD.WIDE R32, R7, 0x2, R24 ;  /* 0x0000000207207825 */ /* 0x000fe400078e0218 */
[----:B------:R0:W-:Y:S01]  /*9df80*/  @P0 STG.E.U16 desc[UR50][R18.64], R9 ;  /* 0x0000000912000986 */ /* 0x0001e2000c101532 */
[----:B------:R-:W-:-:S03]  /*9df90*/  ISETP.LT.AND P0, PT, R57, UR4, !P3 ;  /* 0x0000000439007c0c */ /* 0x000fc6000df01270 */
[----:B------:R1:W-:Y:S01]  /*9dfa0*/  @P2 STG.E.U16 desc[UR50][R28.64], R56 ;  /* 0x000000381c002986 */ /* 0x0003e2000c101532 */
[----:B------:R-:W-:Y:S01]  /*9dfb0*/  ISETP.LT.AND P2, PT, R54, UR4, !P3 ;  /* 0x0000000436007c0c */ /* 0x000fe2000df41270 */
[C---:B------:R-:W-:Y:S02]  /*9dfc0*/  IMAD.WIDE R12, R7.reuse, 0x2, R26 ;  /* 0x00000002070c7825 */ /* 0x040fe400078e021a */
[----:B------:R3:W-:Y:S01]  /*9dfd0*/  @P1 STG.E.U16 desc[UR50][R32.64], R5 ;  /* 0x0000000520001986 */ /* 0x0007e2000c101532 */
[----:B------:R-:W-:Y:S02]  /*9dfe0*/  ISETP.LT.AND P1, PT, R58, UR4, !P3 ;  /* 0x000000043a007c0c */ /* 0x000fe4000df21270 */
[----:B------:R-:W-:Y:S01]  /*9dff0*/  PRMT R0, R48, 0x7632, R0 ;  /* 0x0000763230007816 */ /* 0x000fe20000000000 */
[----:B0-----:R-:W-:Y:S01]  /*9e000*/  IMAD.WIDE R8, R7, 0x2, R40 ;  /* 0x0000000207087825 */ /* 0x001fe200078e0228 */
[----:B-1----:R-:W4:Y:S01]  /*9e010*/  LDL.LU R56, [R1+0x678] ;  /* 0x0006780001387983 */ /* 0x002f220000300800 */
[----:B------:R-:W-:-:S02]  /*9e020*/  ISETP.LT.AND P3, PT, R61, UR4, !P3 ;  /* 0x000000043d007c0c */ /* 0x000fc4000df61270 */
[----:B------:R-:W-:Y:S01]  /*9e030*/  IMAD.WIDE R16, R7, 0x2, R42 ;  /* 0x0000000207107825 */ /* 0x000fe200078e022a */
[----:B------:R-:W-:Y:S04]  /*9e040*/  @P0 STG.E.U16 desc[UR50][R12.64], R48 ;  /* 0x000000300c000986 */ /* 0x000fe8000c101532 */
[----:B------:R-:W-:Y:S01]  /*9e050*/  @P2 STG.E.U16 desc[UR50][R8.64], R0 ;  /* 0x0000000008002986 */ /* 0x000fe2000c101532 */
[----:B------:R-:W-:Y:S01]  /*9e060*/  ISETP.LT.AND P2, PT, R59, UR4, !P4 ;  /* 0x000000043b007c0c */ /* 0x000fe2000e741270 */
[----:B------:R-:W-:-:S04]  /*9e070*/  IMAD.WIDE R30, R7, 0x2, R44 ;  /* 0x00000002071e7825 */ /* 0x000fc800078e022c */
[----:B------:R-:W-:Y:S01]  /*9e080*/  IMAD.WIDE R18, R6, 0x2, R2 ;  /* 0x0000000206127825 */ /* 0x000fe200078e0202 */
        /* <DEDUP_REMOVED lines=9> */
[----:B------:R-:W-:Y:S01]  /*9e120*/  IMAD.WIDE R12, R6, 0x2, R20 ;  /* 0x00000002060c7825 */ /* 0x000fe200078e0214 */
[----:B------:R-:W-:-:S03]  /*9e130*/  ISETP.LT.AND P3, PT, R53, UR4, !P4 ;  /* 0x0000000435007c0c */ /* 0x000fc6000e761270 */
[----:B------:R-:W-:Y:S01]  /*9e140*/  IMAD.WIDE R28, R6, 0x2, R22 ;  /* 0x00000002061c7825 */ /* 0x000fe200078e0216 */
[----:B------:R-:W-:-:S05]  /*9e150*/  ISETP.LT.AND P2, PT, R57, UR4, !P4 ;  /* 0x0000000439007c0c */ /* 0x000fca000e741270 */
[----:B------:R0:W-:Y:S01]  /*9e160*/  @P0 STG.E.U16 desc[UR50][R12.64], R0 ;  /* 0x000000000c000986 */ /* 0x0001e2000c101532 */
[----:B------:R-:W-:Y:S01]  /*9e170*/  ISETP.LT.AND P0, PT, R54, UR4, !P4 ;  /* 0x0000000436007c0c */ /* 0x000fe2000e701270 */
[----:B------:R-:W-:Y:S01]  /*9e180*/  IMAD.WIDE R16, R6, 0x2, R24 ;  /* 0x0000000206107825 */ /* 0x000fe200078e0218 */
[----:B----4-:R-:W-:Y:S01]  /*9e190*/  PRMT R5, R51, 0x7632, R5 ;  /* 0x0000763233057816 */ /* 0x010fe20000000005 */
[----:B------:R1:W-:Y:S01]  /*9e1a0*/  @P1 STG.E.U16 desc[UR50][R28.64], R51 ;  /* 0x000000331c001986 */ /* 0x0003e2000c101532 */
[----:B------:R-:W-:Y:S02]  /*9e1b0*/  ISETP.LT.AND P1, PT, R58, UR4, !P4 ;  /* 0x000000043a007c0c */ /* 0x000fe4000e721270 */
[----:B------:R-:W-:Y:S01]  /*9e1c0*/  ISETP.NE.AND P5, PT, R34, RZ, PT ;  /* 0x000000ff2200720c */ /* 0x000fe20003fa5270 */
[----:B------:R-:W-:Y:S01]  /*9e1d0*/  IMAD.WIDE R30, R6, 0x2, R26 ;  /* 0x00000002061e7825 */ /* 0x000fe200078e021a */
[----:B------:R-:W-:Y:S01]  /*9e1e0*/  PRMT R7, R56, 0x7632, R7 ;  /* 0x0000763238077816 */ /* 0x000fe20000000007 */
[----:B------:R-:W-:Y:S01]  /*9e1f0*/  @P3 STG.E.U16 desc[UR50][R16.64], R5 ;  /* 0x0000000510003986 */ /* 0x000fe2000c101532 */
[----:B------:R-:W-:Y:S01]  /*9e200*/  ISETP.LT.AND P4, PT, R61, UR4, !P4 ;  /* 0x000000043d007c0c */ /* 0x000fe2000e781270 */
[C---:B------:R-:W-:Y:S01]  /*9e210*/  IMAD.WIDE R8, R6.reuse, 0x2, R40 ;  /* 0x0000000206087825 */ /* 0x040fe200078e0228 */
[----:B------:R-:W-:Y:S01]  /*9e220*/  ISETP.LT.AND P3, PT, R59, UR4, !P5 ;  /* 0x000000043b007c0c */ /* 0x000fe2000ef61270 */
[----:B------:R-:W-:Y:S02]  /*9e230*/  @P2 STG.E.U16 desc[UR50][R30.64], R56 ;  /* 0x000000381e002986 */ /* 0x000fe4000c101532 */
[----:B0-----:R-:W-:-:S02]  /*9e240*/  IMAD.WIDE R12, R6, 0x2, R42 ;  /* 0x00000002060c7825 */ /* 0x001fc400078e022a */
[----:B------:R0:W-:Y:S01]  /*9e250*/  @P0 STG.E.U16 desc[UR50][R8.64], R7 ;  /* 0x0000000708000986 */ /* 0x0001e2000c101532 */
[----:B------:R-:W-:Y:S01]  /*9e260*/  ISETP.LT.AND P0, PT, R50, UR4, !P5 ;  /* 0x0000000432007c0c */ /* 0x000fe2000ef01270 */
[----:B------:R-:W-:Y:S01]  /*9e270*/  IMAD.WIDE R18, R4, 0x2, R2 ;  /* 0x0000000204127825 */ /* 0x000fe200078e0202 */
[----:B------:R-:W-:Y:S01]  /*9e280*/  PRMT R0, R14, 0x7632, R0 ;  /* 0x000076320e007816 */ /* 0x000fe20000000000 */
[----:B-1----:R-:W4:Y:S04]  /*9e290*/  LDL.LU R51, [R1+0x73c] ;  /* 0x00073c0001337983 */ /* 0x002f280000300800 */
[----:B------:R-:W-:Y:S01]  /*9e2a0*/  @P1 STG.E.U16 desc[UR50][R12.64], R14 ;  /* 0x0000000e0c001986 */ /* 0x000fe2000c101532 */
[----:B------:R-:W-:Y:S01]  /*9e2b0*/  ISETP.LT.AND P1, PT, R52, UR4, !P5 ;  /* 0x0000000434007c0c */ /* 0x000fe2000ef21270 */
[----:B0-----:R-:W-:-:S02]  /*9e2c0*/  IMAD.WIDE R6, R6, 0x2, R44 ;  /* 0x0000000206067825 */ /* 0x001fc400078e022c */
[----:B------:R-:W4:Y:S01]  /*9e2d0*/  LDL.LU R56, [R1+0x72c] ;  /* 0x00072c0001387983 */ /* 0x000f220000300800 */
[----:B------:R-:W-:Y:S01]  /*9e2e0*/  ISETP.NE.AND P6, PT, R35, RZ, PT ;  /* 0x000000ff2300720c */ /* 0x000fe20003fc5270 */
[C---:B------:R-:W-:Y:S02]  /*9e2f0*/  IMAD.WIDE R8, R4.reuse, 0x2, R20 ;  /* 0x0000000204087825 */ /* 0x040fe400078e0214 */
[----:B------:R-:W-:Y:S02]  /*9e300*/  @P4 STG.E.U16 desc[UR50][R6.64], R0 ;  /* 0x0000000006004986 */ /* 0x000fe4000c101532 */
[----:B------:R-:W-:Y:S01]  /*9e310*/  IMAD.WIDE R16, R4, 0x2, R22 ;  /* 0x0000000204107825 */ /* 0x000fe200078e0216 */
[----:B---3--:R-:W-:Y:S01]  /*9e320*/  PRMT R5, R55, 0x7632, R5 ;  /* 0x0000763237057816 */ /* 0x008fe20000000005 */
[----:B------:R0:W-:Y:S04]  /*9e330*/  @P3 STG.E.U16 desc[UR50][R18.64], R55 ;  /* 0x0000003712003986 */ /* 0x0001e8000c101532 */
[----:B------:R-:W-:Y:S01]  /*9e340*/  @P0 STG.E.U16 desc[UR50][R8.64], R5 ;  /* 0x0000000508000986 */ /* 0x000fe2000c101532 */
[----:B------:R-:W-:-:S03]  /*9e350*/  ISETP.LT.AND P0, PT, R59, UR4, !P6 ;  /* 0x000000043b007c0c */ /* 0x000fc6000f701270 */
[----:B0-----:R-:W3:Y:S04]  /*9e360*/  LDL.LU R55, [R1+0x71c] ;  /* 0x00071c0001377983 */ /* 0x001ee80000300800 */
[----:B------:R-:W3:Y:S01]  /*9e370*/  LDL.LU R59, [R1+0x70c] ;  /* 0x00070c00013b7983 */ /* 0x000ee20000300800 */
[----:B--2---:R-:W-:-:S03]  /*9e380*/  PRMT R14, R60, 0x7632, R14 ;  /* 0x000076323c0e7816 */ /* 0x004fc6000000000e */
[----:B------:R0:W-:Y:S04]  /*9e390*/  @P1 STG.E.U16 desc[UR50][R16.64], R60 ;  /* 0x0000003c10001986 */ /* 0x0001e8000c101532 */
[----:B0-----:R-:W2:Y:S01]  /*9e3a0*/  LDL.LU R60, [R1+0x67c] ;  /* 0x00067c00013c7983 */ /* 0x001ea20000300800 */
[----:B------:R-:W-:Y:S02]  /*9e3b0*/  ISETP.LT.AND P2, PT, R53, UR4, !P5 ;  /* 0x0000000435007c0c */ /* 0x000fe4000ef41270 */
[----:B------:R-:W-:Y:S02]  /*9e3c0*/  ISETP.LT.AND P3, PT, R57, UR4, !P5 ;  /* 0x0000000439007c0c */ /* 0x000fe4000ef61270 */
[----:B------:R-:W-:Y:S02]  /*9e3d0*/  ISETP.LT.AND P4, PT, R54, UR4, !P5 ;  /* 0x0000000436007c0c */ /* 0x000fe4000ef81270 */
[----:B------:R-:W-:Y:S01]  /*9e3e0*/  ISETP.LT.AND P1, PT, R58, UR4, !P5 ;  /* 0x000000043a007c0c */ /* 0x000fe2000ef21270 */
[----:B------:R-:W-:Y:S01]  /*9e3f0*/  IMAD.WIDE R28, R4, 0x2, R24 ;  /* 0x00000002041c7825 */ /* 0x000fe200078e0218 */
[----:B------:R-:W-:-:S03]  /*9e400*/  ISETP.LT.AND P5, PT, R61, UR4, !P5 ;  /* 0x000000043d007c0c */ /* 0x000fc6000efa1270 */
[C---:B------:R-:W-:Y:S02]  /*9e410*/  IMAD.WIDE R6, R4.reuse, 0x2, R26 ;  /* 0x0000000204067825 */ /* 0x040fe400078e021a */
[----:B------:R-:W-:Y:S02]  /*9e420*/  @P2 STG.E.U16 desc[UR50][R28.64], R14 ;  /* 0x0000000e1c002986 */ /* 0x000fe4000c101532 */
[----:B------:R-:W-:Y:S01]  /*9e430*/  IMAD.WIDE R12, R4, 0x2, R40 ;  /* 0x00000002040c7825 */ /* 0x000fe200078e0228 */
[----:B------:R-:W-:-:S03]  /*9e440*/  ISETP.LT.AND P2, PT, R50, UR4, !P6 ;  /* 0x0000000432007c0c */ /* 0x000fc6000f741270 */
[C---:B------:R-:W-:Y:S01]  /*9e450*/  IMAD.WIDE R8, R4.reuse, 0x2, R42 ;  /* 0x0000000204087825 */ /* 0x040fe200078e022a */
[----:B----4-:R-:W-:Y:S01]  /*9e460*/  PRMT R0, R51, 0x7632, R0 ;  /* 0x0000763233007816 */ /* 0x010fe20000000000 */
[----:B------:R0:W-:Y:S02]  /*9e470*/  @P3 STG.E.U16 desc[UR50][R6.64], R51 ;  /* 0x0000003306003986 */ /* 0x0001e4000c101532 */
[----:B------:R-:W-:Y:S01]  /*9e480*/  IMAD.WIDE R4, R4, 0x2, R44 ;  /* 0x0000000204047825 */ /* 0x000fe200078e022c */
[----:B------:R-:W-:-:S03]  /*9e490*/  ISETP.LT.AND P3, PT, R52, UR4, !P6 ;  /* 0x0000000434007c0c */ /* 0x000fc6000f761270 */
[----:B------:R-:W-:Y:S01]  /*9e4a0*/  IMAD.WIDE R2, R10, 0x2, R2 ;  /* 0x000000020a027825 */ /* 0x000fe200078e0202 */
[----:B------:R-:W-:Y:S01]  /*9e4b0*/  @P4 STG.E.U16 desc[UR50][R12.64], R0 ;  /* 0x000000000c004986 */ /* 0x000fe2000c101532 */
[----:B------:R-:W-:Y:S02]  /*9e4c0*/  ISETP.LT.AND P4, PT, R53, UR4, !P6 ;  /* 0x0000000435007c0c */ /* 0x000fe4000f781270 */
[----:B0-----:R-:W-:Y:S01]  /*9e4d0*/  PRMT R7, R56, 0x7632, R7 ;  /* 0x0000763238077816 */ /* 0x001fe20000000007 */
[----:B------:R-:W-:Y:S01]  /*9e4e0*/  @P1 STG.E.U16 desc[UR50][R8.64], R56 ;  /* 0x0000003808001986 */ /* 0x000fe2000c101532 */
[----:B------:R-:W-:-:S03]  /*9e4f0*/  ISETP.LT.AND P1, PT, R57, UR4, !P6 ;  /* 0x0000000439007c0c */ /* 0x000fc6000f721270 */
[----:B------:R0:W-:Y:S01]  /*9e500*/  @P5 STG.E.U16 desc[UR50][R4.64], R7 ;  /* 0x0000000704005986 */ /* 0x0001e2000c101532 */
[----:B------:R-:W-:Y:S01]  /*9e510*/  ISETP.LT.AND P5, PT, R54, UR4, !P6 ;  /* 0x0000000436007c0c */ /* 0x000fe2000f7a1270 */
[----:B------:R-:W-:-:S04]  /*9e520*/  IMAD.WIDE R20, R10, 0x2, R20 ;  /* 0x000000020a147825 */ /* 0x000fc800078e0214 */
[----:B------:R-:W-:-:S04]  /*9e530*/  IMAD.WIDE R22, R10, 0x2, R22 ;  /* 0x000000020a167825 */ /* 0x000fc800078e0216 */
[----:B------:R-:W-:-:S04]  /*9e540*/  IMAD.WIDE R24, R10, 0x2, R24 ;  /* 0x000000020a187825 */ /* 0x000fc800078e0218 */
[----:B------:R-:W-:-:S04]  /*9e550*/  IMAD.WIDE R26, R10, 0x2, R26 ;  /* 0x000000020a1a7825 */ /* 0x000fc800078e021a */
[----:B------:R-:W-:-:S04]  /*9e560*/  IMAD.WIDE R40, R10, 0x2, R40 ;  /* 0x000000020a287825 */ /* 0x000fc800078e0228 */
[----:B------:R-:W-:-:S04]  /*9e570*/  IMAD.WIDE R42, R10, 0x2, R42 ;  /* 0x000000020a2a7825 */ /* 0x000fc800078e022a */
[----:B------:R-:W-:Y:S01]  /*9e580*/  IMAD.WIDE R10, R10, 0x2, R44 ;  /* 0x000000020a0a7825 */ /* 0x000fe200078e022c */
[----:B---3--:R1:W-:Y:S01]  /*9e590*/  @P0 STG.E.U16 desc[UR50][R2.64], R55 ;  /* 0x0000003702000986 */ /* 0x0083e2000c101532 */
[----:B------:R-:W-:Y:S02]  /*9e5a0*/  ISETP.LT.AND P0, PT, R58, UR4, !P6 ;  /* 0x000000043a007c0c */ /* 0x000fe4000f701270 */
[----:B------:R-:W-:Y:S02]  /*9e5b0*/  ISETP.LT.AND P6, PT, R61, UR4, !P6 ;  /* 0x000000043d007c0c */ /* 0x000fe4000f7c1270 */
[----:B0-----:R-:W-:Y:S02]  /*9e5c0*/  PRMT R5, R55, 0x7632, R5 ;  /* 0x0000763237057816 */ /* 0x001fe40000000005 */
[----:B------:R-:W-:-:S03]  /*9e5d0*/  PRMT R12, R59, 0x7632, R12 ;  /* 0x000076323b0c7816 */ /* 0x000fc6000000000c */
[----:B------:R1:W-:Y:S04]  /*9e5e0*/  @P2 STG.E.U16 desc[UR50][R20.64], R5 ;  /* 0x0000000514002986 */ /* 0x0003e8000c101532 */
[----:B------:R1:W-:Y:S04]  /*9e5f0*/  @P3 STG.E.U16 desc[UR50][R22.64], R59 ;  /* 0x0000003b16003986 */ /* 0x0003e8000c101532 */
[----:B------:R1:W-:Y:S01]  /*9e600*/  @P4 STG.E.U16 desc[UR50][R24.64], R12 ;  /* 0x0000000c18004986 */ /* 0x0003e2000c101532 */
[----:B--2---:R-:W-:-:S03]  /*9e610*/  PRMT R0, R60, 0x7632, R0 ;  /* 0x000076323c007816 */ /* 0x004fc60000000000 */
[----:B------:R1:W-:Y:S04]  /*9e620*/  @P1 STG.E.U16 desc[UR50][R26.64], R60 ;  /* 0x0000003c1a001986 */ /* 0x0003e8000c101532 */
[----:B------:R1:W-:Y:S04]  /*9e630*/  @P5 STG.E.U16 desc[UR50][R40.64], R0 ;  /* 0x0000000028005986 */ /* 0x0003e8000c101532 */
[----:B------:R1:W-:Y:S01]  /*9e640*/  @P0 STG.E.U16 desc[UR50][R42.64], R15 ;  /* 0x0000000f2a000986 */ /* 0x0003e2000c101532 */
[----:B------:R-:W-:Y:S05]  /*9e650*/  @!P6 EXIT ;  /* 0x000000000000e94d */ /* 0x000fea0003800000 */
[----:B-1----:R-:W-:-:S05]  /*9e660*/  PRMT R5, R15, 0x7632, R5 ;  /* 0x000076320f057816 */ /* 0x002fca0000000005 */
[----:B------:R-:W-:Y:S01]  /*9e670*/  STG.E.U16 desc[UR50][R10.64], R5 ;  /* 0x000000050a007986 */ /* 0x000fe2000c101532 */
[----:B------:R-:W-:Y:S05]  /*9e680*/  EXIT ;  /* 0x000000000000794d */ /* 0x000fea0003800000 */
.L_x_2:
[----:B------:R-:W-:-:S00]  /*9e690*/  BRA `(.L_x_2) ;  /* 0xfffffffc00fc7947 */ /* 0x000fc0000383ffff */
[----:B------:R-:W-:-:S00]  /*9e6a0*/  NOP ;  /* 0x0000000000007918 */ /* 0x000fc00000000000 */
        /* <DEDUP_REMOVED lines=13> */
.L_x_3:


//--------------------- .nv.shared.matmul_kernel  --------------------------
	.section	.nv.shared.matmul_kernel,"aw",@nobits
	.sectionflags	@""
	.align	16
	.zero		1024


//--------------------- .nv.shared.reserved.0     --------------------------
	.section	.nv.shared.reserved.0,"aw",@nobits
	.weak		__nv_reservedSMEM_offset_0_alias
	.size		__nv_reservedSMEM_offset_0_alias, 0, 0
	.other		__nv_reservedSMEM_offset_0_alias,@"STO_CUDA_RESERVED_SHARED STV_DEFAULT"
__nv_reservedSMEM_offset_0_alias:
	.zero		0


//--------------------- .nv.constant0.matmul_kernel --------------------------
	.section	.nv.constant0.matmul_kernel,"a",@progbits
	.sectionflags	@""
	.align	4
.nv.constant0.matmul_kernel:
	.zero		608


//--------------------- SYMBOLS --------------------------

	.type		.nv.reservedSmem.offset0,@object
	.size		.nv.reservedSmem.offset0,0x4
